	.target	sm_80

	.elftype	@"ET_EXEC"


//--------------------- .note.nv.tkinfo           --------------------------
	.section	.note.nv.tkinfo,"",@"SHT_NOTE"
	.sectionflags	@"SHF_NOTE_NV_TKINFO"
	.tkinfo
        /*0018*/ 	.word	0x00000002
        /*0030*/ 	.string	""
        /*0030*/ 	.string	"ptxas"
        /*0030*/ 	.string	"Cuda compilation tools, release 13.0, V13.0.88"
        /*0030*/ 	.string	"Build cuda_13.0.r13.0/compiler.36424714_0"
        /*0030*/ 	.string	"-v  -suppress-debug-info  -lineinfo  -arch sm_80 "



//--------------------- .note.nv.cuinfo           --------------------------
	.section	.note.nv.cuinfo,"",@"SHT_NOTE"
	.sectionflags	@"SHF_NOTE_NV_CUINFO"
        /*0018*/ 	.short	0x0002
        /*001a*/ 	.short	0x0050
        /*001c*/ 	.short	0x0082
	.zero		2


//--------------------- .nv.info                  --------------------------
	.section	.nv.info,"",@"SHT_CUDA_INFO"
	.align	4


	//----- nvinfo : EIATTR_REGCOUNT
	.align		4
        /*0000*/ 	.byte	0x04, 0x2f
        /*0002*/ 	.short	(.L_1 - .L_0)
	.align		4
.L_0:
        /*0004*/ 	.word	index@(matmul_kernel)
        /*0008*/ 	.word	0x000000ff


	//----- nvinfo : EIATTR_FRAME_SIZE
	.align		4
.L_1:
        /*000c*/ 	.byte	0x04, 0x11
        /*000e*/ 	.short	(.L_3 - .L_2)
	.align		4
.L_2:
        /*0010*/ 	.word	index@(matmul_kernel)
        /*0014*/ 	.word	0x00000218


	//----- nvinfo : EIATTR_MIN_STACK_SIZE
	.align		4
.L_3:
        /*0018*/ 	.byte	0x04, 0x12
        /*001a*/ 	.short	(.L_5 - .L_4)
	.align		4
.L_4:
        /*001c*/ 	.word	index@(matmul_kernel)
        /*0020*/ 	.word	0x00000218
.L_5:


//--------------------- .nv.info.matmul_kernel    --------------------------
	.section	.nv.info.matmul_kernel,"",@"SHT_CUDA_INFO"
	.sectionflags	@""
	.align	4


	//----- nvinfo : EIATTR_CUDA_API_VERSION
	.align		4
        /*0000*/ 	.byte	0x04, 0x37
        /*0002*/ 	.short	(.L_7 - .L_6)
.L_6:
        /*0004*/ 	.word	0x00000082


	//----- nvinfo : EIATTR_SW2861232_WAR
	.align		4
.L_7:
        /*0008*/ 	.byte	0x01, 0x35
	.zero		2


	//----- nvinfo : EIATTR_PARAM_CBANK
	.align		4
        /*000c*/ 	.byte	0x04, 0x0a
        /*000e*/ 	.short	(.L_9 - .L_8)
	.align		4
.L_8:
        /*0010*/ 	.word	index@(.nv.constant0.matmul_kernel)
        /*0014*/ 	.short	0x0160
        /*0016*/ 	.short	0x0050


	//----- nvinfo : EIATTR_CBANK_PARAM_SIZE
	.align		4
.L_9:
        /*0018*/ 	.byte	0x03, 0x19
        /*001a*/ 	.short	0x0050


	//----- nvinfo : EIATTR_KPARAM_INFO
	.align		4
        /*001c*/ 	.byte	0x04, 0x17
        /*001e*/ 	.short	(.L_11 - .L_10)
.L_10:
        /*0020*/ 	.word	0x00000000
        /*0024*/ 	.short	0x000d
        /*0026*/ 	.short	0x0048
        /*0028*/ 	.byte	0x00, 0xf4, 0x21, 0x00


	//----- nvinfo : EIATTR_KPARAM_INFO
	.align		4
.L_11:
        /*002c*/ 	.byte	0x04, 0x17
        /*002e*/ 	.short	(.L_13 - .L_12)
.L_12:
        /*0030*/ 	.word	0x00000000
        /*0034*/ 	.short	0x000c
        /*0036*/ 	.short	0x0040
        /*0038*/ 	.byte	0x00, 0xf4, 0x21, 0x00


	//----- nvinfo : EIATTR_KPARAM_INFO
	.align		4
.L_13:
        /*003c*/ 	.byte	0x04, 0x17
        /*003e*/ 	.short	(.L_15 - .L_14)
.L_14:
        /*0040*/ 	.word	0x00000000
        /*0044*/ 	.short	0x000b
        /*0046*/ 	.short	0x0038
        /*0048*/ 	.byte	0x00, 0xf0, 0x11, 0x00


	//----- nvinfo : EIATTR_KPARAM_INFO
	.align		4
.L_15:
        /*004c*/ 	.byte	0x04, 0x17
        /*004e*/ 	.short	(.L_17 - .L_16)
.L_16:
        /*0050*/ 	.word	0x00000000
        /*0054*/ 	.short	0x000a
        /*0056*/ 	.short	0x0034
        /*0058*/ 	.byte	0x00, 0xf0, 0x11, 0x00


	//----- nvinfo : EIATTR_KPARAM_INFO
	.align		4
.L_17:
        /*005c*/ 	.byte	0x04, 0x17
        /*005e*/ 	.short	(.L_19 - .L_18)
.L_18:
        /*0060*/ 	.word	0x00000000
        /*0064*/ 	.short	0x0009
        /*0066*/ 	.short	0x0030
        /*0068*/ 	.byte	0x00, 0xf0, 0x11, 0x00


	//----- nvinfo : EIATTR_KPARAM_INFO
	.align		4
.L_19:
        /*006c*/ 	.byte	0x04, 0x17
        /*006e*/ 	.short	(.L_21 - .L_20)
.L_20:
        /*0070*/ 	.word	0x00000000
        /*0074*/ 	.short	0x0008
        /*0076*/ 	.short	0x002c
        /*0078*/ 	.byte	0x00, 0xf0, 0x11, 0x00


	//----- nvinfo : EIATTR_KPARAM_INFO
	.align		4
.L_21:
        /*007c*/ 	.byte	0x04, 0x17
        /*007e*/ 	.short	(.L_23 - .L_22)
.L_22:
        /*0080*/ 	.word	0x00000000
        /*0084*/ 	.short	0x0007
        /*0086*/ 	.short	0x0028
        /*0088*/ 	.byte	0x00, 0xf0, 0x11, 0x00


	//----- nvinfo : EIATTR_KPARAM_INFO
	.align		4
.L_23:
        /*008c*/ 	.byte	0x04, 0x17
        /*008e*/ 	.short	(.L_25 - .L_24)
.L_24:
        /*0090*/ 	.word	0x00000000
        /*0094*/ 	.short	0x0006
        /*0096*/ 	.short	0x0024
        /*0098*/ 	.byte	0x00, 0xf0, 0x11, 0x00


	//----- nvinfo : EIATTR_KPARAM_INFO
	.align		4
.L_25:
        /*009c*/ 	.byte	0x04, 0x17
        /*009e*/ 	.short	(.L_27 - .L_26)
.L_26:
        /*00a0*/ 	.word	0x00000000
        /*00a4*/ 	.short	0x0005
        /*00a6*/ 	.short	0x0020
        /*00a8*/ 	.byte	0x00, 0xf0, 0x11, 0x00


	//----- nvinfo : EIATTR_KPARAM_INFO
	.align		4
.L_27:
        /*00ac*/ 	.byte	0x04, 0x17
        /*00ae*/ 	.short	(.L_29 - .L_28)
.L_28:
        /*00b0*/ 	.word	0x00000000
        /*00b4*/ 	.short	0x0004
        /*00b6*/ 	.short	0x001c
        /*00b8*/ 	.byte	0x00, 0xf0, 0x11, 0x00


	//----- nvinfo : EIATTR_KPARAM_INFO
	.align		4
.L_29:
        /*00bc*/ 	.byte	0x04, 0x17
        /*00be*/ 	.short	(.L_31 - .L_30)
.L_30:
        /*00c0*/ 	.word	0x00000000
        /*00c4*/ 	.short	0x0003
        /*00c6*/ 	.short	0x0018
        /*00c8*/ 	.byte	0x00, 0xf0, 0x11, 0x00


	//----- nvinfo : EIATTR_KPARAM_INFO
	.align		4
.L_31:
        /*00cc*/ 	.byte	0x04, 0x17
        /*00ce*/ 	.short	(.L_33 - .L_32)
.L_32:
        /*00d0*/ 	.word	0x00000000
        /*00d4*/ 	.short	0x0002
        /*00d6*/ 	.short	0x0010
        /*00d8*/ 	.byte	0x00, 0xf4, 0x21, 0x00


	//----- nvinfo : EIATTR_KPARAM_INFO
	.align		4
.L_33:
        /*00dc*/ 	.byte	0x04, 0x17
        /*00de*/ 	.short	(.L_35 - .L_34)
.L_34:
        /*00e0*/ 	.word	0x00000000
        /*00e4*/ 	.short	0x0001
        /*00e6*/ 	.short	0x0008
        /*00e8*/ 	.byte	0x00, 0xf4, 0x21, 0x00


	//----- nvinfo : EIATTR_KPARAM_INFO
	.align		4
.L_35:
        /*00ec*/ 	.byte	0x04, 0x17
        /*00ee*/ 	.short	(.L_37 - .L_36)
.L_36:
        /*00f0*/ 	.word	0x00000000
        /*00f4*/ 	.short	0x0000
        /*00f6*/ 	.short	0x0000
        /*00f8*/ 	.byte	0x00, 0xf4, 0x21, 0x00


	//----- nvinfo : EIATTR_MAXREG_COUNT
	.align		4
.L_37:
        /*00fc*/ 	.byte	0x03, 0x1b
        /*00fe*/ 	.short	0x00ff


	//----- nvinfo : EIATTR_NUM_BARRIERS
	.align		4
        /*0100*/ 	.byte	0x02, 0x4c
        /*0102*/ 	.byte	0x01
	.zero		1


	//----- nvinfo : EIATTR_ANNOTATIONS
	.align		4
        /*0104*/ 	.byte	0x04, 0x55
        /*0106*/ 	.short	(.L_39 - .L_38)


	//   ....[0]....
.L_38:
        /*0108*/ 	.word	0x00000001
        /*010c*/ 	.byte	0xe0, 0x07, 0x00, 0x00, 0x01, 0x00, 0x00, 0x00, 0xc0, 0x21, 0x00, 0x00, 0x01, 0x00, 0x00, 0x00
        /* <DEDUP_REMOVED lines=210> */
        /*0e3c*/ 	.byte	0xf0, 0x07, 0x01, 0x00


	//----- nvinfo : EIATTR_MERCURY_ISA_VERSION
	.align		4
.L_39:
        /*0e40*/ 	.byte	0x03, 0x5f
        /*0e42*/ 	.short	0x0000


	//----- nvinfo : EIATTR_EXIT_INSTR_OFFSETS
	.align		4
        /*0e44*/ 	.byte	0x04, 0x1c
        /*0e46*/ 	.short	(.L_41 - .L_40)


	//   ....[0]....
.L_40:
        /*0e48*/ 	.word	0x00010b30


	//   ....[1]....
        /*0e4c*/ 	.word	0x00010b50


	//----- nvinfo : EIATTR_REQNTID
	.align		4
.L_41:
        /*0e50*/ 	.byte	0x04, 0x10
        /*0e52*/ 	.short	(.L_43 - .L_42)
.L_42:
        /*0e54*/ 	.word	0x00000080
        /*0e58*/ 	.word	0x00000001
        /*0e5c*/ 	.word	0x00000001
.L_43:


//--------------------- .nv.callgraph             --------------------------
	.section	.nv.callgraph,"",@"SHT_CUDA_CALLGRAPH"
	.align	4
	.sectionentsize	8
	.align		4
        /*0000*/ 	.word	0x00000000
	.align		4
        /*0004*/ 	.word	0xffffffff
	.align		4
        /*0008*/ 	.word	0x00000000
	.align		4
        /*000c*/ 	.word	0xfffffffe
	.align		4
        /*0010*/ 	.word	0x00000000
	.align		4
        /*0014*/ 	.word	0xfffffffd
	.align		4
        /*0018*/ 	.word	0x00000000
	.align		4
        /*001c*/ 	.word	0xfffffffc


//--------------------- .nv.rel.action            --------------------------
	.section	.nv.rel.action,"",@"SHT_CUDA_RELOCINFO"
	.align	8
	.sectionentsize	8
        /*0000*/ 	.byte	0x73, 0x00, 0x00, 0x00, 0x00, 0x00, 0x00, 0x00, 0x00, 0x00, 0x00, 0x11, 0x25, 0x00, 0x05, 0x36


//--------------------- .nv.constant0.matmul_kernel --------------------------
	.section	.nv.constant0.matmul_kernel,"a",@progbits
	.sectionflags	@""
	.align	4
.nv.constant0.matmul_kernel:
	.zero		432


//--------------------- .text.matmul_kernel       --------------------------
	.section	.text.matmul_kernel,"ax",@progbits
	.sectioninfo	@"SHI_REGISTERS=255"
	.align	128
        .global         matmul_kernel
        .type           matmul_kernel,@function
        .size           matmul_kernel,(.L_x_3 - matmul_kernel)
        .other          matmul_kernel,@"STO_CUDA_ENTRY STV_DEFAULT"
matmul_kernel:
.text.matmul_kernel:
[----:B------:R-:W-:Y:S02]  /*0000*/  IMAD.MOV.U32 R1, RZ, RZ, c[0x0][0x28] ;  /* 0x00000a00ff017624 */ /* 0x000fe400078e00ff */
[----:B------:R-:W-:Y:S01]  /*0010*/  IMAD.MOV.U32 R0, RZ, RZ, c[0x0][0x17c] ;  /* 0x00005f00ff007624 */ /* 0x000fe200078e00ff */
[----:B------:R-:W1:Y:S01]  /*0020*/  S2R R7, SR_CTAID.X ;  /* 0x0000000000077919 */ /* 0x000e620000002500 */
[----:B------:R-:W-:Y:S01]  /*0030*/  IMAD.MOV.U32 R209, RZ, RZ, 0x1f ;  /* 0x0000001fffd17424 */ /* 0x000fe200078e00ff */
[----:B------:R-:W-:Y:S01]  /*0040*/  IADD3 R1, R1, -0x218, RZ ;  /* 0xfffffde801017810 */ /* 0x000fe20007ffe0ff */
[----:B------:R-:W-:Y:S01]  /*0050*/  IMAD.MOV.U32 R177, RZ, RZ, c[0x0][0x188] ;  /* 0x00006200ffb17624 */ /* 0x000fe200078e00ff */
[----:B------:R-:W-:Y:S01]  /*0060*/  IADD3 R0, R0, 0xff, RZ ;  /* 0x000000ff00007810 */ /* 0x000fe20007ffe0ff */
[----:B------:R-:W2:Y:S01]  /*0070*/  S2R R205, SR_TID.X ;  /* 0x0000000000cd7919 */ /* 0x000ea20000002100 */
[----:B------:R-:W-:Y:S01]  /*0080*/  IADD3 R209, R209, c[0x0][0x180], RZ ;  /* 0x00006000d1d17a10 */ /* 0x000fe20007ffe0ff */
[----:B------:R-:W-:Y:S01]  /*0090*/  ULDC.64 UR6, c[0x0][0x118] ;  /* 0x0000460000067ab9 */ /* 0x000fe20000000a00 */
[----:B------:R-:W-:Y:S01]  /*00a0*/  SHF.R.S32.HI R3, RZ, 0x1f, R0 ;  /* 0x0000001fff037819 */ /* 0x000fe20000011400 */
[----:B------:R-:W-:-:S02]  /*00b0*/  ULDC UR5, c[0x0][0x180] ;  /* 0x0000600000057ab9 */ /* 0x000fc40000000800 */
[----:B------:R-:W-:Y:S01]  /*00c0*/  UIADD3 UR4, UR5, -0x20, URZ ;  /* 0xffffffe005047890 */ /* 0x000fe2000fffe03f */
[----:B------:R-:W-:-:S04]  /*00d0*/  LEA.HI R3, R3, R0, RZ, 0x8 ;  /* 0x0000000003037211 */ /* 0x000fc800078f40ff */
[----:B------:R-:W-:-:S05]  /*00e0*/  SHF.R.S32.HI R3, RZ, 0x8, R3 ;  /* 0x00000008ff037819 */ /* 0x000fca0000011403 */
[----:B------:R-:W-:Y:S01]  /*00f0*/  IMAD.SHL.U32 R4, R3, 0x8, RZ ;  /* 0x0000000803047824 */ /* 0x000fe200078e00ff */
[----:B-1----:R-:W-:-:S04]  /*0100*/  IABS R8, R7 ;  /* 0x0000000700087213 */ /* 0x002fc80000000000 */
[-C--:B------:R-:W-:Y:S02]  /*0110*/  IABS R5, R4.reuse ;  /* 0x0000000400057213 */ /* 0x080fe40000000000 */
[----:B------:R-:W-:Y:S02]  /*0120*/  IABS R10, R4 ;  /* 0x00000004000a7213 */ /* 0x000fe40000000000 */
[----:B------:R-:W1:Y:S01]  /*0130*/  I2F.RP R0, R5 ;  /* 0x0000000500007306 */ /* 0x000e620000209400 */
[----:B--2---:R-:W-:Y:S02]  /*0140*/  SHF.R.U32.HI R203, RZ, 0x6, R205 ;  /* 0x00000006ffcb7819 */ /* 0x004fe400000116cd */
[----:B------:R-:W-:Y:S02]  /*0150*/  LOP3.LUT R211, R205, 0x1f, RZ, 0xc0, !PT ;  /* 0x0000001fcdd37812 */ /* 0x000fe400078ec0ff */
[----:B------:R-:W-:Y:S02]  /*0160*/  SGXT.U32 R203, R203, 0x1 ;  /* 0x00000001cbcb781a */ /* 0x000fe40000000000 */
[----:B------:R-:W-:Y:S01]  /*0170*/  LOP3.LUT R181, R205, 0x7f, RZ, 0xc0, !PT ;  /* 0x0000007fcdb57812 */ /* 0x000fe200078ec0ff */
[----:B------:R-:W-:Y:S01]  /*0180*/  IMAD R207, R211, c[0x0][0x18c], RZ ;  /* 0x00006300d3cf7a24 */ /* 0x000fe200078e02ff */
[----:B------:R-:W-:-:S02]  /*0190*/  LOP3.LUT R180, R203, 0x4, RZ, 0xfc, !PT ;  /* 0x00000004cbb47812 */ /* 0x000fc400078efcff */
[C---:B------:R-:W-:Y:S02]  /*01a0*/  LOP3.LUT R239, R203.reuse, 0x8, RZ, 0xfc, !PT ;  /* 0x00000008cbef7812 */ /* 0x040fe400078efcff */
[C---:B------:R-:W-:Y:S02]  /*01b0*/  LOP3.LUT R237, R203.reuse, 0xc, RZ, 0xfc, !PT ;  /* 0x0000000ccbed7812 */ /* 0x040fe400078efcff */
[C---:B------:R-:W-:Y:S01]  /*01c0*/  LOP3.LUT R235, R203.reuse, 0x10, RZ, 0xfc, !PT ;  /* 0x00000010cbeb7812 */ /* 0x040fe200078efcff */
[----:B-1----:R-:W1:Y:S01]  /*01d0*/  MUFU.RCP R0, R0 ;  /* 0x0000000000007308 */ /* 0x002e620000001000 */
[C---:B------:R-:W-:Y:S02]  /*01e0*/  LOP3.LUT R233, R203.reuse, 0x14, RZ, 0xfc, !PT ;  /* 0x00000014cbe97812 */ /* 0x040fe400078efcff */
[C---:B------:R-:W-:Y:S02]  /*01f0*/  LOP3.LUT R182, R203.reuse, 0x18, RZ, 0xfc, !PT ;  /* 0x00000018cbb67812 */ /* 0x040fe400078efcff */
[----:B------:R-:W-:-:S02]  /*0200*/  LOP3.LUT R231, R203, 0x1c, RZ, 0xfc, !PT ;  /* 0x0000001ccbe77812 */ /* 0x000fc400078efcff */
[C---:B------:R-:W-:Y:S02]  /*0210*/  LOP3.LUT R229, R203.reuse, 0x2, RZ, 0xfc, !PT ;  /* 0x00000002cbe57812 */ /* 0x040fe400078efcff */
[C---:B------:R-:W-:Y:S02]  /*0220*/  LOP3.LUT R227, R203.reuse, 0x6, RZ, 0xfc, !PT ;  /* 0x00000006cbe37812 */ /* 0x040fe400078efcff */
[C---:B------:R-:W-:Y:S02]  /*0230*/  LOP3.LUT R225, R203.reuse, 0xa, RZ, 0xfc, !PT ;  /* 0x0000000acbe17812 */ /* 0x040fe400078efcff */
[C---:B------:R-:W-:Y:S02]  /*0240*/  LOP3.LUT R223, R203.reuse, 0xe, RZ, 0xfc, !PT ;  /* 0x0000000ecbdf7812 */ /* 0x040fe400078efcff */
[C---:B------:R-:W-:Y:S02]  /*0250*/  LOP3.LUT R221, R203.reuse, 0x12, RZ, 0xfc, !PT ;  /* 0x00000012cbdd7812 */ /* 0x040fe400078efcff */
[----:B-1----:R-:W-:Y:S01]  /*0260*/  IADD3 R2, R0, 0xffffffe, RZ ;  /* 0x0ffffffe00027810 */ /* 0x002fe20007ffe0ff */
[----:B------:R-:W-:Y:S01]  /*0270*/  IMAD.MOV R0, RZ, RZ, -R10 ;  /* 0x000000ffff007224 */ /* 0x000fe200078e0a0a */
[----:B------:R-:W-:-:S02]  /*0280*/  LOP3.LUT R217, R203, 0x1a, RZ, 0xfc, !PT ;  /* 0x0000001acbd97812 */ /* 0x000fc400078efcff */
[----:B------:R1:W2:Y:S01]  /*0290*/  F2I.FTZ.U32.TRUNC.NTZ R3, R2 ;  /* 0x0000000200037305 */ /* 0x0002a2000021f000 */
[C---:B------:R-:W-:Y:S02]  /*02a0*/  LOP3.LUT R219, R203.reuse, 0x16, RZ, 0xfc, !PT ;  /* 0x00000016cbdb7812 */ /* 0x040fe400078efcff */
[----:B------:R-:W-:Y:S02]  /*02b0*/  LOP3.LUT R215, R203, 0x1e, RZ, 0xfc, !PT ;  /* 0x0000001ecbd77812 */ /* 0x000fe400078efcff */
[----:B------:R-:W-:Y:S01]  /*02c0*/  LOP3.LUT R201, R205, 0x60, RZ, 0xc0, !PT ;  /* 0x00000060cdc97812 */ /* 0x000fe200078ec0ff */
[----:B-1----:R-:W-:-:S03]  /*02d0*/  IMAD.MOV.U32 R2, RZ, RZ, RZ ;  /* 0x000000ffff027224 */ /* 0x002fc600078e00ff */
[----:B------:R-:W-:Y:S01]  /*02e0*/  SHF.R.U32.HI R202, RZ, 0x1, R201 ;  /* 0x00000001ffca7819 */ /* 0x000fe200000116c9 */
[----:B--2---:R-:W-:-:S04]  /*02f0*/  IMAD.MOV R6, RZ, RZ, -R3 ;  /* 0x000000ffff067224 */ /* 0x004fc800078e0a03 */
[----:B------:R-:W-:Y:S02]  /*0300*/  IMAD R9, R6, R5, RZ ;  /* 0x0000000506097224 */ /* 0x000fe400078e02ff */
[----:B------:R-:W-:Y:S02]  /*0310*/  IMAD.MOV.U32 R6, RZ, RZ, R8 ;  /* 0x000000ffff067224 */ /* 0x000fe400078e0008 */
[----:B------:R-:W-:-:S06]  /*0320*/  IMAD.HI.U32 R3, R3, R9, R2 ;  /* 0x0000000903037227 */ /* 0x000fcc00078e0002 */
[----:B------:R-:W-:-:S04]  /*0330*/  IMAD.HI.U32 R3, R3, R6, RZ ;  /* 0x0000000603037227 */ /* 0x000fc800078e00ff */
[----:B------:R-:W-:-:S05]  /*0340*/  IMAD R0, R3, R0, R6 ;  /* 0x0000000003007224 */ /* 0x000fca00078e0206 */
[----:B------:R-:W-:-:S13]  /*0350*/  ISETP.GT.U32.AND P1, PT, R5, R0, PT ;  /* 0x000000000500720c */ /* 0x000fda0003f24070 */
[----:B------:R-:W-:Y:S01]  /*0360*/  @!P1 IMAD.IADD R0, R0, 0x1, -R5 ;  /* 0x0000000100009824 */ /* 0x000fe200078e0a05 */
[----:B------:R-:W-:Y:S02]  /*0370*/  @!P1 IADD3 R3, R3, 0x1, RZ ;  /* 0x0000000103039810 */ /* 0x000fe40007ffe0ff */
[----:B------:R-:W-:Y:S02]  /*0380*/  ISETP.NE.AND P1, PT, R4, RZ, PT ;  /* 0x000000ff0400720c */ /* 0x000fe40003f25270 */
[----:B------:R-:W-:Y:S02]  /*0390*/  ISETP.GE.U32.AND P0, PT, R0, R5, PT ;  /* 0x000000050000720c */ /* 0x000fe40003f06070 */
[----:B------:R-:W-:-:S04]  /*03a0*/  LOP3.LUT R0, R7, R4, RZ, 0x3c, !PT ;  /* 0x0000000407007212 */ /* 0x000fc800078e3cff */
[----:B------:R-:W-:Y:S01]  /*03b0*/  ISETP.GE.AND P2, PT, R0, RZ, PT ;  /* 0x000000ff0000720c */ /* 0x000fe20003f46270 */
[----:B------:R-:W-:-:S05]  /*03c0*/  IMAD.MOV.U32 R0, RZ, RZ, c[0x0][0x178] ;  /* 0x00005e00ff007624 */ /* 0x000fca00078e00ff */
[----:B------:R-:W-:Y:S02]  /*03d0*/  IADD3 R0, R0, 0x3f, RZ ;  /* 0x0000003f00007810 */ /* 0x000fe40007ffe0ff */
[----:B------:R-:W-:-:S05]  /*03e0*/  @P0 IADD3 R3, R3, 0x1, RZ ;  /* 0x0000000103030810 */ /* 0x000fca0007ffe0ff */
[----:B------:R-:W-:Y:S01]  /*03f0*/  IMAD.MOV.U32 R2, RZ, RZ, R3 ;  /* 0x000000ffff027224 */ /* 0x000fe200078e0003 */
[----:B------:R-:W-:-:S03]  /*0400*/  SHF.R.S32.HI R3, RZ, 0x1f, R0 ;  /* 0x0000001fff037819 */ /* 0x000fc60000011400 */
[----:B------:R-:W-:Y:S01]  /*0410*/  @!P2 IMAD.MOV R2, RZ, RZ, -R2 ;  /* 0x000000ffff02a224 */ /* 0x000fe200078e0a02 */
[----:B------:R-:W-:Y:S02]  /*0420*/  @!P1 LOP3.LUT R2, RZ, R4, RZ, 0x33, !PT ;  /* 0x00000004ff029212 */ /* 0x000fe400078e33ff */
[----:B------:R-:W-:Y:S02]  /*0430*/  LEA.HI R3, R3, R0, RZ, 0x6 ;  /* 0x0000000003037211 */ /* 0x000fe400078f30ff */
[----:B------:R-:W-:Y:S01]  /*0440*/  IABS R0, c[0x0][0x17c] ;  /* 0x00005f0000007a13 */ /* 0x000fe20000000000 */
[----:B------:R-:W-:Y:S02]  /*0450*/  IMAD.SHL.U32 R12, R2, 0x8, RZ ;  /* 0x00000008020c7824 */ /* 0x000fe400078e00ff */
[----:B------:R-:W-:Y:S01]  /*0460*/  IMAD.MOV R2, RZ, RZ, -R2 ;  /* 0x000000ffff027224 */ /* 0x000fe200078e0a02 */
[----:B------:R-:W1:Y:S02]  /*0470*/  I2F.RP R6, R0 ;  /* 0x0000000000067306 */ /* 0x000e640000209400 */
[----:B------:R-:W-:Y:S01]  /*0480*/  LEA.HI.SX32 R3, R3, -R12, 0x1a ;  /* 0x8000000c03037211 */ /* 0x000fe200078fd2ff */
[----:B------:R-:W-:-:S02]  /*0490*/  IMAD R15, R4, R2, R7 ;  /* 0x00000002040f7224 */ /* 0x000fc400078e0207 */
[----:B------:R-:W-:Y:S01]  /*04a0*/  IMAD.MOV.U32 R2, RZ, RZ, RZ ;  /* 0x000000ffff027224 */ /* 0x000fe200078e00ff */
[----:B------:R-:W-:Y:S02]  /*04b0*/  IMNMX R16, R3, 0x8, PT ;  /* 0x0000000803107817 */ /* 0x000fe40003800200 */
[----:B------:R-:W-:Y:S02]  /*04c0*/  IABS R4, R15 ;  /* 0x0000000f00047213 */ /* 0x000fe40000000000 */
[----:B------:R-:W-:-:S04]  /*04d0*/  IABS R9, R16 ;  /* 0x0000001000097213 */ /* 0x000fc80000000000 */
[----:B------:R-:W2:Y:S08]  /*04e0*/  I2F.RP R5, R9 ;  /* 0x0000000900057306 */ /* 0x000eb00000209400 */
[----:B-1----:R-:W-:Y:S08]  /*04f0*/  MUFU.RCP R6, R6 ;  /* 0x0000000600067308 */ /* 0x002ff00000001000 */
[----:B--2---:R-:W1:Y:S02]  /*0500*/  MUFU.RCP R5, R5 ;  /* 0x0000000500057308 */ /* 0x004e640000001000 */
[----:B-1----:R-:W-:-:S02]  /*0510*/  IADD3 R3, R5, 0xffffffe, RZ ;  /* 0x0ffffffe05037810 */ /* 0x002fc40007ffe0ff */
[----:B------:R-:W-:-:S04]  /*0520*/  IABS R5, R16 ;  /* 0x0000001000057213 */ /* 0x000fc80000000000 */
[----:B------:R-:W1:Y:S01]  /*0530*/  F2I.FTZ.U32.TRUNC.NTZ R3, R3 ;  /* 0x0000000300037305 */ /* 0x000e62000021f000 */
[----:B------:R-:W-:Y:S02]  /*0540*/  IMAD.MOV R5, RZ, RZ, -R5 ;  /* 0x000000ffff057224 */ /* 0x000fe400078e0a05 */
[----:B-1----:R-:W-:-:S04]  /*0550*/  IMAD.MOV R8, RZ, RZ, -R3 ;  /* 0x000000ffff087224 */ /* 0x002fc800078e0a03 */
[----:B------:R-:W-:Y:S01]  /*0560*/  IMAD R7, R8, R9, RZ ;  /* 0x0000000908077224 */ /* 0x000fe200078e02ff */
[----:B------:R-:W-:-:S03]  /*0570*/  SHF.R.S32.HI R8, RZ, 0x6, R205 ;  /* 0x00000006ff087819 */ /* 0x000fc600000114cd */
[----:B------:R-:W-:Y:S01]  /*0580*/  IMAD.HI.U32 R2, R3, R7, R2 ;  /* 0x0000000703027227 */ /* 0x000fe200078e0002 */
[----:B------:R-:W-:-:S05]  /*0590*/  SGXT R8, R8, 0x1 ;  /* 0x000000010808781a */ /* 0x000fca0000000200 */
[----:B------:R-:W-:Y:S01]  /*05a0*/  IMAD.HI.U32 R3, R2, R4, RZ ;  /* 0x0000000402037227 */ /* 0x000fe200078e00ff */
[----:B------:R-:W-:-:S03]  /*05b0*/  IABS R2, c[0x0][0x178] ;  /* 0x00005e0000027a13 */ /* 0x000fc60000000000 */
[----:B------:R-:W-:Y:S01]  /*05c0*/  IMAD R4, R3, R5, R4 ;  /* 0x0000000503047224 */ /* 0x000fe200078e0204 */
[----:B------:R-:W-:Y:S02]  /*05d0*/  IADD3 R5, R6, 0xffffffe, RZ ;  /* 0x0ffffffe06057810 */ /* 0x000fe40007ffe0ff */
[----:B------:R-:W1:Y:S02]  /*05e0*/  I2F.RP R6, R2 ;  /* 0x0000000200067306 */ /* 0x000e640000209400 */
[----:B------:R-:W-:-:S06]  /*05f0*/  ISETP.GT.U32.AND P1, PT, R9, R4, PT ;  /* 0x000000040900720c */ /* 0x000fcc0003f24070 */
[----:B------:R-:W2:Y:S07]  /*0600*/  F2I.FTZ.U32.TRUNC.NTZ R5, R5 ;  /* 0x0000000500057305 */ /* 0x000eae000021f000 */
[----:B------:R-:W-:Y:S01]  /*0610*/  @!P1 IMAD.IADD R4, R4, 0x1, -R9 ;  /* 0x0000000104049824 */ /* 0x000fe200078e0a09 */
[----:B------:R-:W-:Y:S01]  /*0620*/  @!P1 IADD3 R3, R3, 0x1, RZ ;  /* 0x0000000103039810 */ /* 0x000fe20007ffe0ff */
[----:B-1----:R-:W1:Y:S01]  /*0630*/  MUFU.RCP R6, R6 ;  /* 0x0000000600067308 */ /* 0x002e620000001000 */
[----:B------:R-:W-:-:S02]  /*0640*/  ISETP.NE.AND P1, PT, R16, RZ, PT ;  /* 0x000000ff1000720c */ /* 0x000fc40003f25270 */
[----:B------:R-:W-:Y:S02]  /*0650*/  ISETP.GE.U32.AND P0, PT, R4, R9, PT ;  /* 0x000000090400720c */ /* 0x000fe40003f06070 */
[----:B------:R-:W-:Y:S01]  /*0660*/  LOP3.LUT R4, R15, R16, RZ, 0x3c, !PT ;  /* 0x000000100f047212 */ /* 0x000fe200078e3cff */
[----:B--2---:R-:W-:-:S03]  /*0670*/  IMAD.MOV R7, RZ, RZ, -R5 ;  /* 0x000000ffff077224 */ /* 0x004fc600078e0a05 */
[----:B------:R-:W-:Y:S01]  /*0680*/  ISETP.GE.AND P2, PT, R4, RZ, PT ;  /* 0x000000ff0400720c */ /* 0x000fe20003f46270 */
[----:B------:R-:W-:Y:S02]  /*0690*/  IMAD.MOV.U32 R4, RZ, RZ, RZ ;  /* 0x000000ffff047224 */ /* 0x000fe400078e00ff */
[----:B------:R-:W-:-:S04]  /*06a0*/  IMAD R7, R7, R0, RZ ;  /* 0x0000000007077224 */ /* 0x000fc800078e02ff */
[----:B------:R-:W-:Y:S02]  /*06b0*/  @P0 IADD3 R3, R3, 0x1, RZ ;  /* 0x0000000103030810 */ /* 0x000fe40007ffe0ff */
[----:B-1----:R-:W-:Y:S02]  /*06c0*/  IADD3 R6, R6, 0xffffffe, RZ ;  /* 0x0ffffffe06067810 */ /* 0x002fe40007ffe0ff */
[----:B------:R-:W-:Y:S01]  /*06d0*/  ISETP.GT.AND P0, PT, R209, 0x1f, PT ;  /* 0x0000001fd100780c */ /* 0x000fe20003f04270 */
[----:B------:R-:W-:Y:S02]  /*06e0*/  IMAD.MOV.U32 R11, RZ, RZ, R3 ;  /* 0x000000ffff0b7224 */ /* 0x000fe400078e0003 */
[----:B------:R-:W-:Y:S01]  /*06f0*/  IMAD.HI.U32 R3, R5, R7, R4 ;  /* 0x0000000705037227 */ /* 0x000fe200078e0004 */
[----:B------:R-:W-:Y:S02]  /*0700*/  SHF.R.U32.HI R7, RZ, 0x5, R205 ;  /* 0x00000005ff077819 */ /* 0x000fe400000116cd */
[----:B------:R-:W-:Y:S01]  /*0710*/  LOP3.LUT R5, R205, 0x3f, RZ, 0xc0, !PT ;  /* 0x0000003fcd057812 */ /* 0x000fe200078ec0ff */
[----:B------:R-:W-:Y:S01]  /*0720*/  @!P2 IMAD.MOV R11, RZ, RZ, -R11 ;  /* 0x000000ffff0ba224 */ /* 0x000fe200078e0a0b */
[----:B------:R-:W-:-:S02]  /*0730*/  @!P1 LOP3.LUT R11, RZ, R16, RZ, 0x33, !PT ;  /* 0x00000010ff0b9212 */ /* 0x000fc400078e33ff */
[----:B------:R-:W-:Y:S01]  /*0740*/  SGXT.U32 R7, R7, 0x2 ;  /* 0x000000020707781a */ /* 0x000fe20000000000 */
[----:B------:R-:W-:Y:S01]  /*0750*/  IMAD.SHL.U32 R9, R5, 0x4, RZ ;  /* 0x0000000405097824 */ /* 0x000fe200078e00ff */
[----:B------:R-:W-:Y:S01]  /*0760*/  SEL R178, RZ, 0x4, !P0 ;  /* 0x00000004ffb27807 */ /* 0x000fe20004000000 */
[----:B------:R-:W-:Y:S01]  /*0770*/  IMAD.SHL.U32 R200, R11, 0x100, RZ ;  /* 0x000001000bc87824 */ /* 0x000fe200078e00ff */
[----:B------:R-:W-:Y:S02]  /*0780*/  ISETP.GE.AND P1, PT, R203, c[0x0][0x180], PT ;  /* 0x00006000cb007a0c */ /* 0x000fe40003f26270 */
[----:B------:R-:W-:Y:S01]  /*0790*/  LOP3.LUT R213, R9, 0x120, R8, 0x78, !PT ;  /* 0x0000012009d57812 */ /* 0x000fe200078e7808 */
[----:B------:R-:W-:Y:S01]  /*07a0*/  IMAD.MOV R9, RZ, RZ, -R11 ;  /* 0x000000ffff097224 */ /* 0x000fe200078e0a0b */
[----:B------:R-:W-:Y:S02]  /*07b0*/  LOP3.LUT R4, R200, R7, RZ, 0xfc, !PT ;  /* 0x00000007c8047212 */ /* 0x000fe400078efcff */
[----:B------:R1:W2:Y:S01]  /*07c0*/  F2I.FTZ.U32.TRUNC.NTZ R7, R6 ;  /* 0x0000000600077305 */ /* 0x0002a2000021f000 */
[----:B------:R-:W-:Y:S01]  /*07d0*/  SEL R10, R178, RZ, !P1 ;  /* 0x000000ffb20a7207 */ /* 0x000fe20004800000 */
[----:B------:R-:W-:Y:S01]  /*07e0*/  STL [R1+0x13c], R213 ;  /* 0x00013cd501007387 */ /* 0x000fe20000100800 */
[----:B------:R-:W-:-:S02]  /*07f0*/  IABS R14, R4 ;  /* 0x00000004000e7213 */ /* 0x000fc40000000000 */
[C---:B------:R-:W-:Y:S02]  /*0800*/  LOP3.LUT R18, R4.reuse, 0xfc, RZ, 0xfc, !PT ;  /* 0x000000fc04127812 */ /* 0x040fe400078efcff */
[----:B------:R-:W-:Y:S01]  /*0810*/  LOP3.LUT R19, R4, 0x4, RZ, 0xfc, !PT ;  /* 0x0000000404137812 */ /* 0x000fe200078efcff */
[C---:B-1----:R-:W-:Y:S01]  /*0820*/  IMAD.HI.U32 R6, R3.reuse, R14, RZ ;  /* 0x0000000e03067227 */ /* 0x042fe200078e00ff */
[----:B------:R-:W-:Y:S02]  /*0830*/  IABS R204, R18 ;  /* 0x0000001200cc7213 */ /* 0x000fe40000000000 */
[----:B------:R-:W-:Y:S01]  /*0840*/  ISETP.NE.U32.AND P1, PT, R10, RZ, PT ;  /* 0x000000ff0a00720c */ /* 0x000fe20003f25070 */
[----:B------:R-:W-:Y:S01]  /*0850*/  IMAD.MOV R11, RZ, RZ, -R6 ;  /* 0x000000ffff0b7224 */ /* 0x000fe200078e0a06 */
[----:B------:R-:W-:Y:S01]  /*0860*/  IABS R6, R19 ;  /* 0x0000001300067213 */ /* 0x000fe20000000000 */
[----:B------:R-:W-:Y:S01]  /*0870*/  IMAD.HI.U32 R8, R3, R204, RZ ;  /* 0x000000cc03087227 */ /* 0x000fe200078e00ff */
[----:B------:R-:W-:-:S02]  /*0880*/  ISETP.GE.AND P6, PT, R4, RZ, PT ;  /* 0x000000ff0400720c */ /* 0x000fc40003fc6270 */
[----:B------:R-:W-:Y:S01]  /*0890*/  LOP3.LUT R27, R4, 0x24, RZ, 0xfc, !PT ;  /* 0x00000024041b7812 */ /* 0x000fe200078efcff */
[----:B------:R-:W-:Y:S01]  /*08a0*/  IMAD R14, R0, R11, R14 ;  /* 0x0000000b000e7224 */ /* 0x000fe200078e020e */
[----:B------:R-:W-:Y:S01]  /*08b0*/  LOP3.LUT R11, R4, 0x8, RZ, 0xfc, !PT ;  /* 0x00000008040b7812 */ /* 0x000fe200078efcff */
[----:B------:R-:W-:Y:S01]  /*08c0*/  IMAD.MOV R13, RZ, RZ, -R8 ;  /* 0x000000ffff0d7224 */ /* 0x000fe200078e0a08 */
[----:B------:R-:W-:Y:S01]  /*08d0*/  IABS R23, R27 ;  /* 0x0000001b00177213 */ /* 0x000fe20000000000 */
[----:B------:R-:W-:Y:S01]  /*08e0*/  IMAD R8, R16, R9, R15 ;  /* 0x0000000910087224 */ /* 0x000fe200078e020f */
[C---:B------:R-:W-:Y:S01]  /*08f0*/  ISETP.GT.U32.AND P0, PT, R0.reuse, R14, PT ;  /* 0x0000000e0000720c */ /* 0x040fe20003f04070 */
[----:B------:R-:W-:Y:S01]  /*0900*/  IMAD.MOV.U32 R15, RZ, RZ, R6 ;  /* 0x000000ffff0f7224 */ /* 0x000fe200078e0006 */
[----:B------:R-:W-:Y:S01]  /*0910*/  IABS R16, R11 ;  /* 0x0000000b00107213 */ /* 0x000fe20000000000 */
[----:B------:R-:W-:Y:S01]  /*0920*/  IMAD R204, R0, R13, R204 ;  /* 0x0000000d00cc7224 */ /* 0x000fe200078e02cc */
[C---:B------:R-:W-:Y:S01]  /*0930*/  LOP3.LUT R13, R4.reuse, 0xc, RZ, 0xfc, !PT ;  /* 0x0000000c040d7812 */ /* 0x040fe200078efcff */
[----:B------:R-:W-:Y:S01]  /*0940*/  IMAD.HI.U32 R6, R3, R15, RZ ;  /* 0x0000000f03067227 */ /* 0x000fe200078e00ff */
[----:B------:R-:W-:-:S02]  /*0950*/  LOP3.LUT R28, R4, 0x28, RZ, 0xfc, !PT ;  /* 0x00000028041c7812 */ /* 0x000fc400078efcff */
[----:B------:R-:W-:Y:S01]  /*0960*/  ISETP.GT.U32.AND P2, PT, R0, R204, PT ;  /* 0x000000cc0000720c */ /* 0x000fe20003f44070 */
[----:B--2---:R-:W-:Y:S01]  /*0970*/  IMAD.MOV R17, RZ, RZ, -R7 ;  /* 0x000000ffff117224 */ /* 0x004fe200078e0a07 */
[----:B------:R-:W-:Y:S01]  /*0980*/  IABS R24, R28 ;  /* 0x0000001c00187213 */ /* 0x000fe20000000000 */
[----:B------:R-:W-:Y:S01]  /*0990*/  IMAD.MOV R10, RZ, RZ, -R6 ;  /* 0x000000ffff0a7224 */ /* 0x000fe200078e0a06 */
[----:B------:R-:W-:Y:S01]  /*09a0*/  LOP3.LUT R33, R4, 0x40, RZ, 0xfc, !PT ;  /* 0x0000004004217812 */ /* 0x000fe200078efcff */
[----:B------:R-:W-:Y:S01]  /*09b0*/  @!P0 IMAD.IADD R14, R14, 0x1, -R0 ;  /* 0x000000010e0e8824 */ /* 0x000fe200078e0a00 */
[----:B------:R-:W-:Y:S01]  /*09c0*/  ISETP.GE.AND P0, PT, R19, RZ, PT ;  /* 0x000000ff1300720c */ /* 0x000fe20003f06270 */
[----:B------:R-:W-:Y:S01]  /*09d0*/  IMAD R9, R17, R2, RZ ;  /* 0x0000000211097224 */ /* 0x000fe200078e02ff */
[----:B------:R-:W-:Y:S01]  /*09e0*/  IABS R17, R13 ;  /* 0x0000000d00117213 */ /* 0x000fe20000000000 */
[----:B------:R-:W-:Y:S01]  /*09f0*/  IMAD.MOV.U32 R6, RZ, RZ, RZ ;  /* 0x000000ffff067224 */ /* 0x000fe200078e00ff */
[C---:B------:R-:W-:Y:S01]  /*0a00*/  ISETP.GT.U32.AND P4, PT, R0.reuse, R14, PT ;  /* 0x0000000e0000720c */ /* 0x040fe20003f84070 */
[----:B------:R-:W-:Y:S01]  /*0a10*/  IMAD R15, R0, R10, R15 ;  /* 0x0000000a000f7224 */ /* 0x000fe200078e020f */
[----:B------:R-:W-:Y:S01]  /*0a20*/  LOP3.LUT R10, R4, 0x14, RZ, 0xfc, !PT ;  /* 0x00000014040a7812 */ /* 0x000fe200078efcff */
[----:B------:R-:W-:Y:S01]  /*0a30*/  IMAD.HI.U32 R6, R7, R9, R6 ;  /* 0x0000000907067227 */ /* 0x000fe200078e0006 */
[----:B------:R-:W-:-:S02]  /*0a40*/  IABS R30, R33 ;  /* 0x00000021001e7213 */ /* 0x000fc40000000000 */
[----:B------:R-:W-:Y:S01]  /*0a50*/  ISETP.GT.U32.AND P3, PT, R0, R15, PT ;  /* 0x0000000f0000720c */ /* 0x000fe20003f64070 */
[C---:B------:R-:W-:Y:S01]  /*0a60*/  IMAD.HI.U32 R7, R3.reuse, R16, RZ ;  /* 0x0000001003077227 */ /* 0x040fe200078e00ff */
[----:B------:R-:W-:Y:S02]  /*0a70*/  IABS R19, R10 ;  /* 0x0000000a00137213 */ /* 0x000fe40000000000 */
[C---:B------:R-:W-:Y:S01]  /*0a80*/  LOP3.LUT R38, R4.reuse, 0x54, RZ, 0xfc, !PT ;  /* 0x0000005404267812 */ /* 0x040fe200078efcff */
[----:B------:R-:W-:Y:S01]  /*0a90*/  IMAD.MOV R7, RZ, RZ, -R7 ;  /* 0x000000ffff077224 */ /* 0x000fe200078e0a07 */
[----:B------:R-:W-:Y:S01]  /*0aa0*/  LOP3.LUT R45, R4, 0x6c, RZ, 0xfc, !PT ;  /* 0x0000006c042d7812 */ /* 0x000fe200078efcff */
[----:B------:R-:W-:Y:S01]  /*0ab0*/  @!P2 IMAD.IADD R204, R204, 0x1, -R0 ;  /* 0x00000001cccca824 */ /* 0x000fe200078e0a00 */
[----:B------:R-:W-:Y:S01]  /*0ac0*/  ISETP.GE.AND P2, PT, R18, RZ, PT ;  /* 0x000000ff1200720c */ /* 0x000fe20003f46270 */
[C---:B------:R-:W-:Y:S01]  /*0ad0*/  IMAD R16, R0.reuse, R7, R16 ;  /* 0x0000000700107224 */ /* 0x040fe200078e0210 */
[----:B------:R-:W-:Y:S01]  /*0ae0*/  IABS R35, R38 ;  /* 0x0000002600237213 */ /* 0x000fe20000000000 */
[----:B------:R-:W-:Y:S01]  /*0af0*/  IMAD.HI.U32 R9, R3, R17, RZ ;  /* 0x0000001103097227 */ /* 0x000fe200078e00ff */
[----:B------:R-:W-:-:S02]  /*0b00*/  ISETP.GT.U32.AND P5, PT, R0, R204, PT ;  /* 0x000000cc0000720c */ /* 0x000fc40003fa4070 */
[----:B------:R-:W-:Y:S01]  /*0b10*/  IABS R41, R45 ;  /* 0x0000002d00297213 */ /* 0x000fe20000000000 */
[--C-:B------:R-:W-:Y:S01]  /*0b20*/  @!P4 IMAD.IADD R14, R14, 0x1, -R0.reuse ;  /* 0x000000010e0ec824 */ /* 0x100fe200078e0a00 */
[----:B------:R-:W-:Y:S01]  /*0b30*/  ISETP.GT.U32.AND P4, PT, R0, R16, PT ;  /* 0x000000100000720c */ /* 0x000fe20003f84070 */
[----:B------:R-:W-:Y:S01]  /*0b40*/  IMAD.MOV R9, RZ, RZ, -R9 ;  /* 0x000000ffff097224 */ /* 0x000fe200078e0a09 */
[C---:B------:R-:W-:Y:S01]  /*0b50*/  LOP3.LUT R49, R4.reuse, 0x80, RZ, 0xfc, !PT ;  /* 0x0000008004317812 */ /* 0x040fe200078efcff */
[----:B------:R-:W-:Y:S01]  /*0b60*/  @!P3 IMAD.IADD R15, R15, 0x1, -R0 ;  /* 0x000000010f0fb824 */ /* 0x000fe200078e0a00 */
[----:B------:R-:W-:Y:S01]  /*0b70*/  LOP3.LUT R58, R4, 0xa8, RZ, 0xfc, !PT ;  /* 0x000000a8043a7812 */ /* 0x000fe200078efcff */
[----:B------:R-:W-:Y:S01]  /*0b80*/  IMAD R17, R0, R9, R17 ;  /* 0x0000000900117224 */ /* 0x000fe200078e0211 */
[----:B------:R-:W-:Y:S01]  /*0b90*/  LOP3.LUT R9, R4, 0x10, RZ, 0xfc, !PT ;  /* 0x0000001004097812 */ /* 0x000fe200078efcff */
[----:B------:R-:W-:Y:S01]  /*0ba0*/  IMAD.IADD R8, R12, 0x1, R8 ;  /* 0x000000010c087824 */ /* 0x000fe200078e0208 */
[----:B------:R-:W-:Y:S01]  /*0bb0*/  LOP3.LUT R12, R4, 0x1c, RZ, 0xfc, !PT ;  /* 0x0000001c040c7812 */ /* 0x000fe200078efcff */
[----:B------:R-:W-:Y:S01]  /*0bc0*/  @!P5 IMAD.IADD R204, R204, 0x1, -R0 ;  /* 0x00000001ccccd824 */ /* 0x000fe200078e0a00 */
[----:B------:R-:W-:Y:S01]  /*0bd0*/  ISETP.GT.U32.AND P3, PT, R0, R17, PT ;  /* 0x000000110000720c */ /* 0x000fe20003f64070 */
[----:B------:R-:W-:Y:S01]  /*0be0*/  @!P6 IMAD.MOV R14, RZ, RZ, -R14 ;  /* 0x000000ffff0ee224 */ /* 0x000fe200078e0a0e */
[----:B------:R-:W-:Y:S01]  /*0bf0*/  IABS R18, R9 ;  /* 0x0000000900127213 */ /* 0x000fe20000000000 */
[----:B------:R-:W-:Y:S01]  /*0c00*/  @!P4 IMAD.IADD R16, R16, 0x1, -R0 ;  /* 0x000000011010c824 */ /* 0x000fe200078e0a00 */
[C---:B------:R-:W-:Y:S01]  /*0c10*/  ISETP.GT.U32.AND P5, PT, R0.reuse, R15, PT ;  /* 0x0000000f0000720c */ /* 0x040fe20003fa4070 */
[----:B------:R-:W-:Y:S01]  /*0c20*/  @!P2 IMAD.MOV R204, RZ, RZ, -R204 ;  /* 0x000000ffffcca224 */ /* 0x000fe200078e0acc */
[----:B------:R-:W-:Y:S01]  /*0c30*/  ISETP.GE.AND P2, PT, R11, RZ, PT ;  /* 0x000000ff0b00720c */ /* 0x000fe20003f46270 */
[----:B------:R-:W-:Y:S01]  /*0c40*/  IMAD.HI.U32 R7, R3, R18, RZ ;  /* 0x0000001203077227 */ /* 0x000fe200078e00ff */
[----:B------:R-:W-:-:S02]  /*0c50*/  ISETP.GT.U32.AND P4, PT, R0, R16, PT ;  /* 0x000000100000720c */ /* 0x000fc40003f84070 */
[----:B------:R-:W-:Y:S01]  /*0c60*/  LOP3.LUT R11, R4, 0x18, RZ, 0xfc, !PT ;  /* 0x00000018040b7812 */ /* 0x000fe200078efcff */
[----:B------:R-:W-:Y:S01]  /*0c70*/  IMAD.MOV R7, RZ, RZ, -R7 ;  /* 0x000000ffff077224 */ /* 0x000fe200078e0a07 */
[----:B------:R-:W-:Y:S01]  /*0c80*/  IABS R21, R12 ;  /* 0x0000000c00157213 */ /* 0x000fe20000000000 */
[----:B------:R-:W-:Y:S01]  /*0c90*/  @!P3 IMAD.IADD R17, R17, 0x1, -R0 ;  /* 0x000000011111b824 */ /* 0x000fe200078e0a00 */
[----:B------:R-:W-:Y:S01]  /*0ca0*/  IABS R20, R11 ;  /* 0x0000000b00147213 */ /* 0x000fe20000000000 */
[C---:B------:R-:W-:Y:S01]  /*0cb0*/  IMAD R18, R0.reuse, R7, R18 ;  /* 0x0000000700127224 */ /* 0x040fe200078e0212 */
[----:B------:R-:W-:Y:S01]  /*0cc0*/  ISETP.GE.AND P6, PT, R13, RZ, PT ;  /* 0x000000ff0d00720c */ /* 0x000fe20003fc6270 */
[----:B------:R-:W-:Y:S01]  /*0cd0*/  @!P5 IMAD.IADD R15, R15, 0x1, -R0 ;  /* 0x000000010f0fd824 */ /* 0x000fe200078e0a00 */
[----:B------:R-:W-:Y:S01]  /*0ce0*/  ISETP.GE.AND P5, PT, R9, RZ, PT ;  /* 0x000000ff0900720c */ /* 0x000fe20003fa6270 */
[----:B------:R-:W-:Y:S01]  /*0cf0*/  IMAD.HI.U32 R9, R3, R19, RZ ;  /* 0x0000001303097227 */ /* 0x000fe200078e00ff */
[----:B------:R-:W-:-:S02]  /*0d00*/  ISETP.GT.U32.AND P3, PT, R0, R17, PT ;  /* 0x000000110000720c */ /* 0x000fc40003f64070 */
[----:B------:R-:W-:Y:S01]  /*0d10*/  LOP3.LUT R13, R4, 0x20, RZ, 0xfc, !PT ;  /* 0x00000020040d7812 */ /* 0x000fe200078efcff */
[--C-:B------:R-:W-:Y:S01]  /*0d20*/  @!P4 IMAD.IADD R16, R16, 0x1, -R0.reuse ;  /* 0x000000011010c824 */ /* 0x100fe200078e0a00 */
[----:B------:R-:W-:Y:S01]  /*0d30*/  ISETP.GT.U32.AND P4, PT, R0, R18, PT ;  /* 0x000000120000720c */ /* 0x000fe20003f84070 */
[----:B------:R-:W-:Y:S01]  /*0d40*/  IMAD.MOV R9, RZ, RZ, -R9 ;  /* 0x000000ffff097224 */ /* 0x000fe200078e0a09 */
[----:B------:R-:W-:Y:S01]  /*0d50*/  IABS R22, R13 ;  /* 0x0000000d00167213 */ /* 0x000fe20000000000 */
[----:B------:R-:W-:Y:S01]  /*0d60*/  IMAD.HI.U32 R7, R3, R20, RZ ;  /* 0x0000001403077227 */ /* 0x000fe200078e00ff */
[----:B------:R-:W-:Y:S02]  /*0d70*/  IABS R46, R49 ;  /* 0x00000031002e7213 */ /* 0x000fe40000000000 */
[----:B------:R-:W-:Y:S01]  /*0d80*/  LOP3.LUT R57, R4, 0xa4, RZ, 0xfc, !PT ;  /* 0x000000a404397812 */ /* 0x000fe200078efcff */
[C---:B------:R-:W-:Y:S01]  /*0d90*/  IMAD R19, R0.reuse, R9, R19 ;  /* 0x0000000900137224 */ /* 0x040fe200078e0213 */
[----:B------:R-:W-:Y:S01]  /*0da0*/  IABS R56, R58 ;  /* 0x0000003a00387213 */ /* 0x000fe20000000000 */
[----:B------:R-:W-:Y:S01]  /*0db0*/  IMAD.MOV R7, RZ, RZ, -R7 ;  /* 0x000000ffff077224 */ /* 0x000fe200078e0a07 */
[----:B------:R-:W-:Y:S01]  /*0dc0*/  IABS R55, R57 ;  /* 0x0000003900377213 */ /* 0x000fe20000000000 */
[----:B------:R-:W-:Y:S01]  /*0dd0*/  @!P3 IMAD.IADD R17, R17, 0x1, -R0 ;  /* 0x000000011111b824 */ /* 0x000fe200078e0a00 */
[C---:B------:R-:W-:Y:S01]  /*0de0*/  ISETP.GT.U32.AND P3, PT, R0.reuse, R19, PT ;  /* 0x000000130000720c */ /* 0x040fe20003f64070 */
[----:B------:R-:W-:Y:S01]  /*0df0*/  IMAD R20, R0, R7, R20 ;  /* 0x0000000700147224 */ /* 0x000fe200078e0214 */
[----:B------:R-:W-:Y:S01]  /*0e00*/  LOP3.LUT R59, R4, 0xac, RZ, 0xfc, !PT ;  /* 0x000000ac043b7812 */ /* 0x000fe200078efcff */
[----:B------:R-:W-:Y:S01]  /*0e10*/  @!P4 IMAD.IADD R18, R18, 0x1, -R0 ;  /* 0x000000011212c824 */ /* 0x000fe200078e0a00 */
[----:B------:R-:W-:Y:S01]  /*0e20*/  LOP3.LUT R63, R4, 0xc0, RZ, 0xfc, !PT ;  /* 0x000000c0043f7812 */ /* 0x000fe200078efcff */
[----:B------:R-:W-:Y:S01]  /*0e30*/  IMAD.HI.U32 R7, R3, R21, RZ ;  /* 0x0000001503077227 */ /* 0x000fe200078e00ff */
[----:B------:R-:W-:-:S02]  /*0e40*/  ISETP.GT.U32.AND P4, PT, R0, R20, PT ;  /* 0x000000140000720c */ /* 0x000fc40003f84070 */
[C---:B------:R-:W-:Y:S01]  /*0e50*/  LOP3.LUT R62, R4.reuse, 0xbc, RZ, 0xfc, !PT ;  /* 0x000000bc043e7812 */ /* 0x040fe200078efcff */
[----:B------:R-:W-:Y:S01]  /*0e60*/  IMAD.MOV R7, RZ, RZ, -R7 ;  /* 0x000000ffff077224 */ /* 0x000fe200078e0a07 */
[C---:B------:R-:W-:Y:S01]  /*0e70*/  LOP3.LUT R65, R4.reuse, 0xc4, RZ, 0xfc, !PT ;  /* 0x000000c404417812 */ /* 0x040fe200078efcff */
[----:B------:R-:W-:Y:S01]  /*0e80*/  IMAD.HI.U32 R9, R3, R22, RZ ;  /* 0x0000001603097227 */ /* 0x000fe200078e00ff */
[----:B------:R-:W-:Y:S02]  /*0e90*/  LOP3.LUT R67, R4, 0xcc, RZ, 0xfc, !PT ;  /* 0x000000cc04437812 */ /* 0x000fe400078efcff */
[----:B------:R-:W-:Y:S01]  /*0ea0*/  IABS R61, R65 ;  /* 0x00000041003d7213 */ /* 0x000fe20000000000 */
[--C-:B------:R-:W-:Y:S01]  /*0eb0*/  @!P3 IMAD.IADD R19, R19, 0x1, -R0.reuse ;  /* 0x000000011313b824 */ /* 0x100fe200078e0a00 */
[----:B------:R-:W-:Y:S01]  /*0ec0*/  ISETP.GE.AND P3, PT, R10, RZ, PT ;  /* 0x000000ff0a00720c */ /* 0x000fe20003f66270 */
[----:B------:R-:W-:Y:S01]  /*0ed0*/  IMAD R21, R0, R7, R21 ;  /* 0x0000000700157224 */ /* 0x000fe200078e0215 */
[----:B------:R-:W-:Y:S01]  /*0ee0*/  LOP3.LUT R10, R4, 0x2c, RZ, 0xfc, !PT ;  /* 0x0000002c040a7812 */ /* 0x000fe200078efcff */
[----:B------:R-:W-:Y:S01]  /*0ef0*/  @!P4 IMAD.IADD R20, R20, 0x1, -R0 ;  /* 0x000000011414c824 */ /* 0x000fe200078e0a00 */
[----:B------:R-:W-:Y:S01]  /*0f00*/  ISETP.GT.U32.AND P4, PT, R0, R19, PT ;  /* 0x000000130000720c */ /* 0x000fe20003f84070 */
[----:B------:R-:W-:Y:S01]  /*0f10*/  IMAD.HI.U32 R7, R3, R23, RZ ;  /* 0x0000001703077227 */ /* 0x000fe200078e00ff */
[----:B------:R-:W-:-:S02]  /*0f20*/  IABS R25, R10 ;  /* 0x0000000a00197213 */ /* 0x000fc40000000000 */
[C---:B------:R-:W-:Y:S01]  /*0f30*/  LOP3.LUT R68, R4.reuse, 0xd0, RZ, 0xfc, !PT ;  /* 0x000000d004447812 */ /* 0x040fe200078efcff */
[----:B------:R-:W-:Y:S01]  /*0f40*/  IMAD.MOV R7, RZ, RZ, -R7 ;  /* 0x000000ffff077224 */ /* 0x000fe200078e0a07 */
[----:B------:R-:W-:Y:S01]  /*0f50*/  LOP3.LUT R69, R4, 0xd4, RZ, 0xfc, !PT ;  /* 0x000000d404457812 */ /* 0x000fe200078efcff */
[----:B------:R-:W-:Y:S01]  /*0f60*/  @!P0 IMAD.MOV R15, RZ, RZ, -R15 ;  /* 0x000000ffff0f8224 */ /* 0x000fe200078e0a0f */
[C---:B------:R-:W-:Y:S01]  /*0f70*/  ISETP.GT.U32.AND P0, PT, R0.reuse, R18, PT ;  /* 0x000000120000720c */ /* 0x040fe20003f04070 */
[----:B------:R-:W-:Y:S01]  /*0f80*/  IMAD R23, R0, R7, R23 ;  /* 0x0000000700177224 */ /* 0x000fe200078e0217 */
[----:B------:R-:W-:Y:S01]  /*0f90*/  LOP3.LUT R70, R4, 0xd8, RZ, 0xfc, !PT ;  /* 0x000000d804467812 */ /* 0x000fe200078efcff */
[----:B------:R-:W-:Y:S01]  /*0fa0*/  IMAD.MOV R9, RZ, RZ, -R9 ;  /* 0x000000ffff097224 */ /* 0x000fe200078e0a09 */
[----:B------:R-:W-:Y:S01]  /*0fb0*/  IABS R64, R69 ;  /* 0x0000004500407213 */ /* 0x000fe20000000000 */
[----:B------:R-:W-:Y:S01]  /*0fc0*/  @!P4 IMAD.IADD R19, R19, 0x1, -R0 ;  /* 0x000000011313c824 */ /* 0x000fe200078e0a00 */
[C---:B------:R-:W-:Y:S01]  /*0fd0*/  ISETP.GT.U32.AND P4, PT, R0.reuse, R23, PT ;  /* 0x000000170000720c */ /* 0x040fe20003f84070 */
[----:B------:R-:W-:Y:S01]  /*0fe0*/  IMAD R22, R0, R9, R22 ;  /* 0x0000000900167224 */ /* 0x000fe200078e0216 */
[----:B------:R-:W-:Y:S01]  /*0ff0*/  IABS R66, R70 ;  /* 0x0000004600427213 */ /* 0x000fe20000000000 */
[----:B------:R-:W-:Y:S01]  /*1000*/  @!P6 IMAD.MOV R17, RZ, RZ, -R17 ;  /* 0x000000ffff11e224 */ /* 0x000fe200078e0a11 */
[----:B------:R-:W-:Y:S01]  /*1010*/  LOP3.LUT R71, R4, 0xdc, RZ, 0xfc, !PT ;  /* 0x000000dc04477812 */ /* 0x000fe200078efcff */
[----:B------:R-:W-:Y:S01]  /*1020*/  @!P2 IMAD.MOV R16, RZ, RZ, -R16 ;  /* 0x000000ffff10a224 */ /* 0x000fe200078e0a10 */
[----:B------:R-:W-:Y:S01]  /*1030*/  ISETP.GT.U32.AND P6, PT, R0, R22, PT ;  /* 0x000000160000720c */ /* 0x000fe20003fc4070 */
[----:B------:R-:W-:Y:S01]  /*1040*/  @!P0 IMAD.IADD R18, R18, 0x1, -R0 ;  /* 0x0000000112128824 */ /* 0x000fe200078e0a00 */
[C---:B------:R-:W-:Y:S01]  /*1050*/  ISETP.GT.U32.AND P0, PT, R0.reuse, R21, PT ;  /* 0x000000150000720c */ /* 0x040fe20003f04070 */
[----:B------:R-:W-:Y:S01]  /*1060*/  IMAD.HI.U32 R7, R3, R24, RZ ;  /* 0x0000001803077227 */ /* 0x000fe200078e00ff */
[----:B------:R-:W-:-:S02]  /*1070*/  ISETP.GT.U32.AND P2, PT, R0, R20, PT ;  /* 0x000000140000720c */ /* 0x000fc40003f44070 */
[C---:B------:R-:W-:Y:S01]  /*1080*/  LOP3.LUT R72, R4.reuse, 0xf0, RZ, 0xfc, !PT ;  /* 0x000000f004487812 */ /* 0x040fe200078efcff */
[----:B------:R-:W-:Y:S01]  /*1090*/  @!P5 IMAD.MOV R18, RZ, RZ, -R18 ;  /* 0x000000ffff12d224 */ /* 0x000fe200078e0a12 */
[----:B------:R-:W-:Y:S01]  /*10a0*/  ISETP.GE.AND P5, PT, R11, RZ, PT ;  /* 0x000000ff0b00720c */ /* 0x000fe20003fa6270 */
[--C-:B------:R-:W-:Y:S01]  /*10b0*/  @!P4 IMAD.IADD R23, R23, 0x1, -R0.reuse ;  /* 0x000000011717c824 */ /* 0x100fe200078e0a00 */
[C---:B------:R-:W-:Y:S01]  /*10c0*/  LOP3.LUT R11, R4.reuse, 0x30, RZ, 0xfc, !PT ;  /* 0x00000030040b7812 */ /* 0x040fe200078efcff */
[----:B------:R-:W-:Y:S01]  /*10d0*/  IMAD.MOV R7, RZ, RZ, -R7 ;  /* 0x000000ffff077224 */ /* 0x000fe200078e0a07 */
[----:B------:R-:W-:Y:S01]  /*10e0*/  LOP3.LUT R73, R4, 0xf4, RZ, 0xfc, !PT ;  /* 0x000000f404497812 */ /* 0x000fe200078efcff */
[----:B------:R-:W-:Y:S01]  /*10f0*/  @!P6 IMAD.IADD R22, R22, 0x1, -R0 ;  /* 0x000000011616e824 */ /* 0x000fe200078e0a00 */
[C---:B------:R-:W-:Y:S01]  /*1100*/  ISETP.GT.U32.AND P4, PT, R0.reuse, R23, PT ;  /* 0x000000170000720c */ /* 0x040fe20003f84070 */
[----:B------:R-:W-:Y:S01]  /*1110*/  IMAD R24, R0, R7, R24 ;  /* 0x0000000700187224 */ /* 0x000fe200078e0218 */
[----:B------:R-:W-:Y:S01]  /*1120*/  IABS R26, R11 ;  /* 0x0000000b001a7213 */ /* 0x000fe20000000000 */
[----:B------:R-:W-:Y:S01]  /*1130*/  IMAD.HI.U32 R7, R3, R25, RZ ;  /* 0x0000001903077227 */ /* 0x000fe200078e00ff */
[----:B------:R-:W-:-:S03]  /*1140*/  LOP3.LUT R183, R213, 0x40, RZ, 0x3c, !PT ;  /* 0x00000040d5b77812 */ /* 0x000fc600078e3cff */
[--C-:B------:R-:W-:Y:S01]  /*1150*/  @!P0 IMAD.IADD R21, R21, 0x1, -R0.reuse ;  /* 0x0000000115158824 */ /* 0x100fe200078e0a00 */
[----:B------:R-:W-:Y:S01]  /*1160*/  ISETP.GE.AND P0, PT, R13, RZ, PT ;  /* 0x000000ff0d00720c */ /* 0x000fe20003f06270 */
[----:B------:R-:W-:Y:S01]  /*1170*/  @!P2 IMAD.IADD R20, R20, 0x1, -R0 ;  /* 0x000000011414a824 */ /* 0x000fe200078e0a00 */
[----:B------:R-:W-:Y:S01]  /*1180*/  ISETP.GE.AND P2, PT, R12, RZ, PT ;  /* 0x000000ff0c00720c */ /* 0x000fe20003f46270 */
[----:B------:R-:W-:Y:S01]  /*1190*/  @!P3 IMAD.MOV R19, RZ, RZ, -R19 ;  /* 0x000000ffff13b224 */ /* 0x000fe200078e0a13 */
[C---:B------:R-:W-:Y:S01]  /*11a0*/  ISETP.GT.U32.AND P3, PT, R0.reuse, R22, PT ;  /* 0x000000160000720c */ /* 0x040fe20003f64070 */
[----:B------:R-:W-:Y:S01]  /*11b0*/  IMAD.MOV R9, RZ, RZ, -R7 ;  /* 0x000000ffff097224 */ /* 0x000fe200078e0a07 */
[C---:B------:R-:W-:Y:S01]  /*11c0*/  ISETP.GT.U32.AND P6, PT, R0.reuse, R21, PT ;  /* 0x000000150000720c */ /* 0x040fe20003fc4070 */
[----:B------:R-:W-:Y:S01]  /*11d0*/  @!P5 IMAD.MOV R20, RZ, RZ, -R20 ;  /* 0x000000ffff14d224 */ /* 0x000fe200078e0a14 */
[C---:B------:R-:W-:Y:S01]  /*11e0*/  ISETP.GT.U32.AND P5, PT, R0.reuse, R24, PT ;  /* 0x000000180000720c */ /* 0x040fe20003fa4070 */
[----:B------:R-:W-:Y:S01]  /*11f0*/  IMAD R25, R0, R9, R25 ;  /* 0x0000000900197224 */ /* 0x000fe200078e0219 */
[C---:B------:R-:W-:Y:S01]  /*1200*/  LOP3.LUT R12, R4.reuse, 0x34, RZ, 0xfc, !PT ;  /* 0x00000034040c7812 */ /* 0x040fe200078efcff */
[----:B------:R-:W-:Y:S01]  /*1210*/  IMAD.HI.U32 R7, R3, R26, RZ ;  /* 0x0000001a03077227 */ /* 0x000fe200078e00ff */
[----:B------:R-:W-:-:S03]  /*1220*/  LOP3.LUT R13, R4, 0x3c, RZ, 0xfc, !PT ;  /* 0x0000003c040d7812 */ /* 0x000fc600078efcff */
[--C-:B------:R-:W-:Y:S01]  /*1230*/  @!P4 IMAD.IADD R23, R23, 0x1, -R0.reuse ;  /* 0x000000011717c824 */ /* 0x100fe200078e0a00 */
[----:B------:R-:W-:Y:S01]  /*1240*/  ISETP.GT.U32.AND P4, PT, R0, R25, PT ;  /* 0x000000190000720c */ /* 0x000fe20003f84070 */
[----:B------:R-:W-:Y:S01]  /*1250*/  IMAD.MOV R7, RZ, RZ, -R7 ;  /* 0x000000ffff077224 */ /* 0x000fe200078e0a07 */
[----:B------:R-:W-:Y:S01]  /*1260*/  IABS R29, R13 ;  /* 0x0000000d001d7213 */ /* 0x000fe20000000000 */
[----:B------:R-:W-:Y:S01]  /*1270*/  @!P3 IMAD.IADD R22, R22, 0x1, -R0 ;  /* 0x000000011616b824 */ /* 0x000fe200078e0a00 */
[----:B------:R-:W-:Y:S01]  /*1280*/  ISETP.GE.AND P3, PT, R28, RZ, PT ;  /* 0x000000ff1c00720c */ /* 0x000fe20003f66270 */
[----:B------:R-:W-:Y:S02]  /*1290*/  IMAD R26, R0, R7, R26 ;  /* 0x00000007001a7224 */ /* 0x000fe400078e021a */
[--C-:B------:R-:W-:Y:S01]  /*12a0*/  @!P6 IMAD.IADD R21, R21, 0x1, -R0.reuse ;  /* 0x000000011515e824 */ /* 0x100fe200078e0a00 */
[----:B------:R-:W-:Y:S01]  /*12b0*/  ISETP.GE.AND P6, PT, R27, RZ, PT ;  /* 0x000000ff1b00720c */ /* 0x000fe20003fc6270 */
[----:B------:R-:W-:Y:S01]  /*12c0*/  @!P5 IMAD.IADD R24, R24, 0x1, -R0 ;  /* 0x000000011818d824 */ /* 0x000fe200078e0a00 */
[----:B------:R-:W-:Y:S01]  /*12d0*/  IABS R27, R12 ;  /* 0x0000000c001b7213 */ /* 0x000fe20000000000 */
[----:B------:R-:W-:Y:S01]  /*12e0*/  @!P0 IMAD.MOV R22, RZ, RZ, -R22 ;  /* 0x000000ffff168224 */ /* 0x000fe200078e0a16 */
[C---:B------:R-:W-:Y:S01]  /*12f0*/  ISETP.GT.U32.AND P0, PT, R0.reuse, R26, PT ;  /* 0x0000001a0000720c */ /* 0x040fe20003f04070 */
[----:B------:R-:W-:Y:S01]  /*1300*/  @!P4 IMAD.IADD R25, R25, 0x1, -R0 ;  /* 0x000000011919c824 */ /* 0x000fe200078e0a00 */
[----:B------:R-:W-:Y:S01]  /*1310*/  ISETP.GT.U32.AND P4, PT, R0, R24, PT ;  /* 0x000000180000720c */ /* 0x000fe20003f84070 */
[----:B------:R-:W-:Y:S01]  /*1320*/  IMAD.HI.U32 R7, R3, R27, RZ ;  /* 0x0000001b03077227 */ /* 0x000fe200078e00ff */
[----:B------:R-:W-:-:S02]  /*1330*/  ISETP.GE.AND P5, PT, R10, RZ, PT ;  /* 0x000000ff0a00720c */ /* 0x000fc40003fa6270 */
[----:B------:R-:W-:Y:S01]  /*1340*/  LOP3.LUT R10, R4, 0x38, RZ, 0xfc, !PT ;  /* 0x00000038040a7812 */ /* 0x000fe200078efcff */
[----:B------:R-:W-:Y:S02]  /*1350*/  IMAD.MOV R7, RZ, RZ, -R7 ;  /* 0x000000ffff077224 */ /* 0x000fe400078e0a07 */
[----:B------:R-:W-:Y:S01]  /*1360*/  @!P2 IMAD.MOV R21, RZ, RZ, -R21 ;  /* 0x000000ffff15a224 */ /* 0x000fe200078e0a15 */
[----:B------:R-:W-:Y:S01]  /*1370*/  IABS R28, R10 ;  /* 0x0000000a001c7213 */ /* 0x000fe20000000000 */
[C---:B------:R-:W-:Y:S01]  /*1380*/  IMAD R27, R0.reuse, R7, R27 ;  /* 0x00000007001b7224 */ /* 0x040fe200078e021b */
[----:B------:R-:W-:Y:S01]  /*1390*/  ISETP.GT.U32.AND P2, PT, R0, R25, PT ;  /* 0x000000190000720c */ /* 0x000fe20003f44070 */
[--C-:B------:R-:W-:Y:S02]  /*13a0*/  @!P0 IMAD.IADD R26, R26, 0x1, -R0.reuse ;  /* 0x000000011a1a8824 */ /* 0x100fe400078e0a00 */
[----:B------:R-:W-:Y:S01]  /*13b0*/  @!P4 IMAD.IADD R24, R24, 0x1, -R0 ;  /* 0x000000011818c824 */ /* 0x000fe200078e0a00 */
[C---:B------:R-:W-:Y:S01]  /*13c0*/  ISETP.GT.U32.AND P4, PT, R0.reuse, R27, PT ;  /* 0x0000001b0000720c */ /* 0x040fe20003f84070 */
[----:B------:R-:W-:Y:S01]  /*13d0*/  IMAD.HI.U32 R7, R3, R28, RZ ;  /* 0x0000001c03077227 */ /* 0x000fe200078e00ff */
[----:B------:R-:W-:-:S03]  /*13e0*/  ISETP.GT.U32.AND P0, PT, R0, R26, PT ;  /* 0x0000001a0000720c */ /* 0x000fc60003f04070 */
[----:B------:R-:W-:-:S04]  /*13f0*/  IMAD.HI.U32 R9, R3, R29, RZ ;  /* 0x0000001d03097227 */ /* 0x000fc800078e00ff */
[----:B------:R-:W-:Y:S01]  /*1400*/  @!P6 IMAD.MOV R23, RZ, RZ, -R23 ;  /* 0x000000ffff17e224 */ /* 0x000fe200078e0a17 */
[----:B------:R-:W-:Y:S01]  /*1410*/  ISETP.GE.AND P6, PT, R11, RZ, PT ;  /* 0x000000ff0b00720c */ /* 0x000fe20003fc6270 */
[----:B------:R-:W-:Y:S02]  /*1420*/  IMAD.MOV R11, RZ, RZ, -R7 ;  /* 0x000000ffff0b7224 */ /* 0x000fe400078e0a07 */
[----:B------:R-:W-:-:S04]  /*1430*/  IMAD.HI.U32 R7, R3, R30, RZ ;  /* 0x0000001e03077227 */ /* 0x000fc800078e00ff */
[----:B------:R-:W-:Y:S02]  /*1440*/  IMAD.MOV R9, RZ, RZ, -R9 ;  /* 0x000000ffff097224 */ /* 0x000fe400078e0a09 */
[----:B------:R-:W-:Y:S01]  /*1450*/  IMAD R28, R0, R11, R28 ;  /* 0x0000000b001c7224 */ /* 0x000fe200078e021c */
[----:B------:R-:W-:Y:S01]  /*1460*/  LOP3.LUT R11, R4, 0x4c, RZ, 0xfc, !PT ;  /* 0x0000004c040b7812 */ /* 0x000fe200078efcff */
[----:B------:R-:W-:Y:S02]  /*1470*/  IMAD.MOV R7, RZ, RZ, -R7 ;  /* 0x000000ffff077224 */ /* 0x000fe400078e0a07 */
[----:B------:R-:W-:Y:S02]  /*1480*/  IMAD R29, R0, R9, R29 ;  /* 0x00000009001d7224 */ /* 0x000fe400078e021d */
[--C-:B------:R-:W-:Y:S01]  /*1490*/  @!P2 IMAD.IADD R25, R25, 0x1, -R0.reuse ;  /* 0x000000011919a824 */ /* 0x100fe200078e0a00 */
[----:B------:R-:W-:Y:S01]  /*14a0*/  ISETP.GE.AND P2, PT, R12, RZ, PT ;  /* 0x000000ff0c00720c */ /* 0x000fe20003f46270 */
[----:B------:R-:W-:Y:S01]  /*14b0*/  @!P4 IMAD.IADD R27, R27, 0x1, -R0 ;  /* 0x000000011b1bc824 */ /* 0x000fe200078e0a00 */
[C---:B------:R-:W-:Y:S01]  /*14c0*/  ISETP.GT.U32.AND P4, PT, R0.reuse, R28, PT ;  /* 0x0000001c0000720c */ /* 0x040fe20003f84070 */
[----:B------:R-:W-:Y:S01]  /*14d0*/  IMAD R30, R0, R7, R30 ;  /* 0x00000007001e7224 */ /* 0x000fe200078e021e */
[----:B------:R-:W-:Y:S01]  /*14e0*/  LOP3.LUT R12, R4, 0x44, RZ, 0xfc, !PT ;  /* 0x00000044040c7812 */ /* 0x000fe200078efcff */
[----:B------:R-:W-:Y:S01]  /*14f0*/  @!P0 IMAD.IADD R26, R26, 0x1, -R0 ;  /* 0x000000011a1a8824 */ /* 0x000fe200078e0a00 */
[C---:B------:R-:W-:Y:S01]  /*1500*/  ISETP.GT.U32.AND P0, PT, R0.reuse, R29, PT ;  /* 0x0000001d0000720c */ /* 0x040fe20003f04070 */
[----:B------:R-:W-:Y:S01]  /*1510*/  @!P5 IMAD.MOV R25, RZ, RZ, -R25 ;  /* 0x000000ffff19d224 */ /* 0x000fe200078e0a19 */
[----:B------:R-:W-:Y:S01]  /*1520*/  IABS R31, R12 ;  /* 0x0000000c001f7213 */ /* 0x000fe20000000000 */
[----:B------:R-:W-:Y:S01]  /*1530*/  @!P6 IMAD.MOV R26, RZ, RZ, -R26 ;  /* 0x000000ffff1ae224 */ /* 0x000fe200078e0a1a */
[----:B------:R-:W-:Y:S01]  /*1540*/  ISETP.GT.U32.AND P6, PT, R0, R30, PT ;  /* 0x0000001e0000720c */ /* 0x000fe20003fc4070 */
[----:B------:R-:W-:Y:S01]  /*1550*/  @!P3 IMAD.MOV R24, RZ, RZ, -R24 ;  /* 0x000000ffff18b224 */ /* 0x000fe200078e0a18 */
[----:B------:R-:W-:Y:S01]  /*1560*/  ISETP.GE.AND P5, PT, R10, RZ, PT ;  /* 0x000000ff0a00720c */ /* 0x000fe20003fa6270 */
[----:B------:R-:W-:Y:S01]  /*1570*/  IMAD.HI.U32 R7, R3, R31, RZ ;  /* 0x0000001f03077227 */ /* 0x000fe200078e00ff */
[----:B------:R-:W-:-:S02]  /*1580*/  LOP3.LUT R10, R4, 0x48, RZ, 0xfc, !PT ;  /* 0x00000048040a7812 */ /* 0x000fc400078efcff */
[----:B------:R-:W-:Y:S01]  /*1590*/  ISETP.GT.U32.AND P3, PT, R0, R27, PT ;  /* 0x0000001b0000720c */ /* 0x000fe20003f64070 */
[--C-:B------:R-:W-:Y:S01]  /*15a0*/  @!P4 IMAD.IADD R28, R28, 0x1, -R0.reuse ;  /* 0x000000011c1cc824 */ /* 0x100fe200078e0a00 */
[----:B------:R-:W-:Y:S01]  /*15b0*/  IABS R32, R10 ;  /* 0x0000000a00207213 */ /* 0x000fe20000000000 */
[--C-:B------:R-:W-:Y:S01]  /*15c0*/  @!P0 IMAD.IADD R29, R29, 0x1, -R0.reuse ;  /* 0x000000011d1d8824 */ /* 0x100fe200078e0a00 */
[----:B------:R-:W-:Y:S01]  /*15d0*/  ISETP.GE.AND P4, PT, R33, RZ, PT ;  /* 0x000000ff2100720c */ /* 0x000fe20003f86270 */
[----:B------:R-:W-:Y:S01]  /*15e0*/  IMAD.MOV R7, RZ, RZ, -R7 ;  /* 0x000000ffff077224 */ /* 0x000fe200078e0a07 */
[----:B------:R-:W-:Y:S01]  /*15f0*/  ISETP.GT.U32.AND P0, PT, R0, R28, PT ;  /* 0x0000001c0000720c */ /* 0x000fe20003f04070 */
[----:B------:R-:W-:Y:S01]  /*1600*/  @!P6 IMAD.IADD R30, R30, 0x1, -R0 ;  /* 0x000000011e1ee824 */ /* 0x000fe200078e0a00 */
[C---:B------:R-:W-:Y:S01]  /*1610*/  ISETP.GT.U32.AND P6, PT, R0.reuse, R29, PT ;  /* 0x0000001d0000720c */ /* 0x040fe20003fc4070 */
[----:B------:R-:W-:Y:S01]  /*1620*/  IMAD R31, R0, R7, R31 ;  /* 0x00000007001f7224 */ /* 0x000fe200078e021f */
[----:B------:R-:W-:Y:S01]  /*1630*/  IABS R33, R11 ;  /* 0x0000000b00217213 */ /* 0x000fe20000000000 */
[----:B------:R-:W-:-:S04]  /*1640*/  IMAD.HI.U32 R7, R3, R32, RZ ;  /* 0x0000002003077227 */ /* 0x000fc800078e00ff */
[----:B------:R-:W-:Y:S02]  /*1650*/  IMAD.MOV R7, RZ, RZ, -R7 ;  /* 0x000000ffff077224 */ /* 0x000fe400078e0a07 */
[----:B------:R-:W-:Y:S01]  /*1660*/  @!P3 IMAD.IADD R27, R27, 0x1, -R0 ;  /* 0x000000011b1bb824 */ /* 0x000fe200078e0a00 */
[----:B------:R-:W-:Y:S01]  /*1670*/  ISETP.GE.AND P3, PT, R13, RZ, PT ;  /* 0x000000ff0d00720c */ /* 0x000fe20003f66270 */
[----:B------:R-:W-:Y:S01]  /*1680*/  IMAD R32, R0, R7, R32 ;  /* 0x0000000700207224 */ /* 0x000fe200078e0220 */
[----:B------:R-:W-:Y:S01]  /*1690*/  LOP3.LUT R13, R4, 0x50, RZ, 0xfc, !PT ;  /* 0x00000050040d7812 */ /* 0x000fe200078efcff */
[--C-:B------:R-:W-:Y:S01]  /*16a0*/  @!P0 IMAD.IADD R28, R28, 0x1, -R0.reuse ;  /* 0x000000011c1c8824 */ /* 0x100fe200078e0a00 */
[C---:B------:R-:W-:Y:S01]  /*16b0*/  ISETP.GT.U32.AND P0, PT, R0.reuse, R31, PT ;  /* 0x0000001f0000720c */ /* 0x040fe20003f04070 */
[----:B------:R-:W-:Y:S01]  /*16c0*/  @!P6 IMAD.IADD R29, R29, 0x1, -R0 ;  /* 0x000000011d1de824 */ /* 0x000fe200078e0a00 */
[----:B------:R-:W-:Y:S01]  /*16d0*/  ISETP.GT.U32.AND P6, PT, R0, R32, PT ;  /* 0x000000200000720c */ /* 0x000fe20003fc4070 */
[----:B------:R-:W-:Y:S01]  /*16e0*/  IMAD.HI.U32 R7, R3, R33, RZ ;  /* 0x0000002103077227 */ /* 0x000fe200078e00ff */
[----:B------:R-:W-:-:S03]  /*16f0*/  IABS R34, R13 ;  /* 0x0000000d00227213 */ /* 0x000fc60000000000 */
[----:B------:R-:W-:Y:S01]  /*1700*/  @!P2 IMAD.MOV R27, RZ, RZ, -R27 ;  /* 0x000000ffff1ba224 */ /* 0x000fe200078e0a1b */
[----:B------:R-:W-:Y:S01]  /*1710*/  ISETP.GT.U32.AND P2, PT, R0, R30, PT ;  /* 0x0000001e0000720c */ /* 0x000fe20003f44070 */
[----:B------:R-:W-:Y:S02]  /*1720*/  IMAD.MOV R9, RZ, RZ, -R7 ;  /* 0x000000ffff097224 */ /* 0x000fe400078e0a07 */
[----:B------:R-:W-:-:S04]  /*1730*/  IMAD.HI.U32 R7, R3, R34, RZ ;  /* 0x0000002203077227 */ /* 0x000fc800078e00ff */
[--C-:B------:R-:W-:Y:S01]  /*1740*/  @!P0 IMAD.IADD R31, R31, 0x1, -R0.reuse ;  /* 0x000000011f1f8824 */ /* 0x100fe200078e0a00 */
[----:B------:R-:W-:Y:S01]  /*1750*/  ISETP.GE.AND P0, PT, R10, RZ, PT ;  /* 0x000000ff0a00720c */ /* 0x000fe20003f06270 */
[----:B------:R-:W-:Y:S01]  /*1760*/  IMAD R33, R0, R9, R33 ;  /* 0x0000000900217224 */ /* 0x000fe200078e0221 */
[----:B------:R-:W-:Y:S01]  /*1770*/  LOP3.LUT R10, R4, 0x58, RZ, 0xfc, !PT ;  /* 0x00000058040a7812 */ /* 0x000fe200078efcff */
[----:B------:R-:W-:Y:S02]  /*1780*/  @!P6 IMAD.IADD R32, R32, 0x1, -R0 ;  /* 0x000000012020e824 */ /* 0x000fe400078e0a00 */
[----:B------:R-:W-:Y:S01]  /*1790*/  @!P5 IMAD.MOV R28, RZ, RZ, -R28 ;  /* 0x000000ffff1cd224 */ /* 0x000fe200078e0a1c */
[C---:B------:R-:W-:Y:S01]  /*17a0*/  ISETP.GT.U32.AND P5, PT, R0.reuse, R31, PT ;  /* 0x0000001f0000720c */ /* 0x040fe20003fa4070 */
[----:B------:R-:W-:Y:S01]  /*17b0*/  @!P3 IMAD.MOV R29, RZ, RZ, -R29 ;  /* 0x000000ffff1db224 */ /* 0x000fe200078e0a1d */
[C---:B------:R-:W-:Y:S01]  /*17c0*/  ISETP.GT.U32.AND P6, PT, R0.reuse, R32, PT ;  /* 0x000000200000720c */ /* 0x040fe20003fc4070 */
[----:B------:R-:W-:Y:S01]  /*17d0*/  IMAD.MOV R7, RZ, RZ, -R7 ;  /* 0x000000ffff077224 */ /* 0x000fe200078e0a07 */
[----:B------:R-:W-:Y:S01]  /*17e0*/  ISETP.GT.U32.AND P3, PT, R0, R33, PT ;  /* 0x000000210000720c */ /* 0x000fe20003f64070 */
[----:B------:R-:W-:Y:S01]  /*17f0*/  IMAD.HI.U32 R9, R3, R35, RZ ;  /* 0x0000002303097227 */ /* 0x000fe200078e00ff */
[----:B------:R-:W-:-:S03]  /*1800*/  IABS R36, R10 ;  /* 0x0000000a00247213 */ /* 0x000fc60000000000 */
[----:B------:R-:W-:Y:S01]  /*1810*/  @!P2 IMAD.IADD R30, R30, 0x1, -R0 ;  /* 0x000000011e1ea824 */ /* 0x000fe200078e0a00 */
[----:B------:R-:W-:Y:S01]  /*1820*/  ISETP.GE.AND P2, PT, R12, RZ, PT ;  /* 0x000000ff0c00720c */ /* 0x000fe20003f46270 */
[----:B------:R-:W-:Y:S01]  /*1830*/  IMAD R34, R0, R7, R34 ;  /* 0x0000000700227224 */ /* 0x000fe200078e0222 */
[----:B------:R-:W-:Y:S01]  /*1840*/  LOP3.LUT R12, R4, 0x5c, RZ, 0xfc, !PT ;  /* 0x0000005c040c7812 */ /* 0x000fe200078efcff */
[----:B------:R-:W-:Y:S02]  /*1850*/  IMAD.MOV R9, RZ, RZ, -R9 ;  /* 0x000000ffff097224 */ /* 0x000fe400078e0a09 */
[----:B------:R-:W-:Y:S01]  /*1860*/  @!P4 IMAD.MOV R30, RZ, RZ, -R30 ;  /* 0x000000ffff1ec224 */ /* 0x000fe200078e0a1e */
[C---:B------:R-:W-:Y:S01]  /*1870*/  ISETP.GT.U32.AND P4, PT, R0.reuse, R34, PT ;  /* 0x000000220000720c */ /* 0x040fe20003f84070 */
[----:B------:R-:W-:Y:S01]  /*1880*/  IMAD R35, R0, R9, R35 ;  /* 0x0000000900237224 */ /* 0x000fe200078e0223 */
[----:B------:R-:W-:Y:S01]  /*1890*/  IABS R37, R12 ;  /* 0x0000000c00257213 */ /* 0x000fe20000000000 */
[--C-:B------:R-:W-:Y:S01]  /*18a0*/  @!P5 IMAD.IADD R31, R31, 0x1, -R0.reuse ;  /* 0x000000011f1fd824 */ /* 0x100fe200078e0a00 */
[----:B------:R-:W-:Y:S01]  /*18b0*/  ISETP.GE.AND P5, PT, R11, RZ, PT ;  /* 0x000000ff0b00720c */ /* 0x000fe20003fa6270 */
[--C-:B------:R-:W-:Y:S01]  /*18c0*/  @!P6 IMAD.IADD R32, R32, 0x1, -R0.reuse ;  /* 0x000000012020e824 */ /* 0x100fe200078e0a00 */
[----:B------:R-:W-:Y:S01]  /*18d0*/  ISETP.GT.U32.AND P6, PT, R0, R35, PT ;  /* 0x000000230000720c */ /* 0x000fe20003fc4070 */
[----:B------:R-:W-:Y:S01]  /*18e0*/  @!P3 IMAD.IADD R33, R33, 0x1, -R0 ;  /* 0x000000012121b824 */ /* 0x000fe200078e0a00 */
[----:B------:R-:W-:Y:S01]  /*18f0*/  LOP3.LUT R11, R4, 0x60, RZ, 0xfc, !PT ;  /* 0x00000060040b7812 */ /* 0x000fe200078efcff */
[----:B------:R-:W-:Y:S01]  /*1900*/  @!P2 IMAD.MOV R31, RZ, RZ, -R31 ;  /* 0x000000ffff1fa224 */ /* 0x000fe200078e0a1f */
[----:B------:R-:W-:Y:S01]  /*1910*/  ISETP.GE.AND P3, PT, R13, RZ, PT ;  /* 0x000000ff0d00720c */ /* 0x000fe20003f66270 */
[----:B------:R-:W-:Y:S01]  /*1920*/  IMAD.HI.U32 R7, R3, R36, RZ ;  /* 0x0000002403077227 */ /* 0x000fe200078e00ff */
[----:B------:R-:W-:-:S02]  /*1930*/  ISETP.GT.U32.AND P2, PT, R0, R33, PT ;  /* 0x000000210000720c */ /* 0x000fc40003f44070 */
[----:B------:R-:W-:Y:S01]  /*1940*/  LOP3.LUT R13, R4, 0x68, RZ, 0xfc, !PT ;  /* 0x00000068040d7812 */ /* 0x000fe200078efcff */
[--C-:B------:R-:W-:Y:S02]  /*1950*/  @!P4 IMAD.IADD R34, R34, 0x1, -R0.reuse ;  /* 0x000000012222c824 */ /* 0x100fe400078e0a00 */
[----:B------:R-:W-:Y:S01]  /*1960*/  IMAD.MOV R9, RZ, RZ, -R7 ;  /* 0x000000ffff097224 */ /* 0x000fe200078e0a07 */
[----:B------:R-:W-:Y:S01]  /*1970*/  IABS R40, R13 ;  /* 0x0000000d00287213 */ /* 0x000fe20000000000 */
[----:B------:R-:W-:Y:S01]  /*1980*/  @!P6 IMAD.IADD R35, R35, 0x1, -R0 ;  /* 0x000000012323e824 */ /* 0x000fe200078e0a00 */
[C---:B------:R-:W-:Y:S01]  /*1990*/  ISETP.GT.U32.AND P4, PT, R0.reuse, R34, PT ;  /* 0x000000220000720c */ /* 0x040fe20003f84070 */
[C---:B------:R-:W-:Y:S02]  /*19a0*/  IMAD R36, R0.reuse, R9, R36 ;  /* 0x0000000900247224 */ /* 0x040fe400078e0224 */
[----:B------:R-:W-:Y:S01]  /*19b0*/  IMAD.HI.U32 R7, R3, R37, RZ ;  /* 0x0000002503077227 */ /* 0x000fe200078e00ff */
[----:B------:R-:W-:-:S03]  /*19c0*/  ISETP.GT.U32.AND P6, PT, R0, R35, PT ;  /* 0x000000230000720c */ /* 0x000fc60003fc4070 */
[----:B------:R-:W-:Y:S01]  /*19d0*/  @!P2 IMAD.IADD R33, R33, 0x1, -R0 ;  /* 0x000000012121a824 */ /* 0x000fe200078e0a00 */
[----:B------:R-:W-:Y:S01]  /*19e0*/  ISETP.GT.U32.AND P2, PT, R0, R36, PT ;  /* 0x000000240000720c */ /* 0x000fe20003f44070 */
[----:B------:R-:W-:Y:S01]  /*19f0*/  @!P0 IMAD.MOV R32, RZ, RZ, -R32 ;  /* 0x000000ffff208224 */ /* 0x000fe200078e0a20 */
[----:B------:R-:W-:Y:S01]  /*1a00*/  ISETP.GE.AND P0, PT, R38, RZ, PT ;  /* 0x000000ff2600720c */ /* 0x000fe20003f06270 */
[----:B------:R-:W-:Y:S01]  /*1a10*/  IMAD.MOV R7, RZ, RZ, -R7 ;  /* 0x000000ffff077224 */ /* 0x000fe200078e0a07 */
[----:B------:R-:W-:Y:S01]  /*1a20*/  IABS R38, R11 ;  /* 0x0000000b00267213 */ /* 0x000fe20000000000 */
[----:B------:R-:W-:Y:S01]  /*1a30*/  @!P4 IMAD.IADD R34, R34, 0x1, -R0 ;  /* 0x000000012222c824 */ /* 0x000fe200078e0a00 */
[----:B------:R-:W-:Y:S01]  /*1a40*/  ISETP.GE.AND P4, PT, R10, RZ, PT ;  /* 0x000000ff0a00720c */ /* 0x000fe20003f86270 */
[----:B------:R-:W-:Y:S01]  /*1a50*/  IMAD R37, R0, R7, R37 ;  /* 0x0000000700257224 */ /* 0x000fe200078e0225 */
[----:B------:R-:W-:Y:S01]  /*1a60*/  LOP3.LUT R10, R4, 0x64, RZ, 0xfc, !PT ;  /* 0x00000064040a7812 */ /* 0x000fe200078efcff */
[----:B------:R-:W-:-:S03]  /*1a70*/  IMAD.HI.U32 R7, R3, R38, RZ ;  /* 0x0000002603077227 */ /* 0x000fc600078e00ff */
[----:B------:R-:W-:Y:S01]  /*1a80*/  IABS R39, R10 ;  /* 0x0000000a00277213 */ /* 0x000fe20000000000 */
[--C-:B------:R-:W-:Y:S01]  /*1a90*/  @!P6 IMAD.IADD R35, R35, 0x1, -R0.reuse ;  /* 0x000000012323e824 */ /* 0x100fe200078e0a00 */
[----:B------:R-:W-:Y:S01]  /*1aa0*/  ISETP.GT.U32.AND P6, PT, R0, R37, PT ;  /* 0x000000250000720c */ /* 0x000fe20003fc4070 */
[----:B------:R-:W-:Y:S01]  /*1ab0*/  @!P2 IMAD.IADD R36, R36, 0x1, -R0 ;  /* 0x000000012424a824 */ /* 0x000fe200078e0a00 */
[----:B------:R-:W-:Y:S01]  /*1ac0*/  ISETP.GE.AND P2, PT, R12, RZ, PT ;  /* 0x000000ff0c00720c */ /* 0x000fe20003f46270 */
[----:B------:R-:W-:Y:S01]  /*1ad0*/  IMAD.MOV R7, RZ, RZ, -R7 ;  /* 0x000000ffff077224 */ /* 0x000fe200078e0a07 */
[----:B------:R-:W-:Y:S01]  /*1ae0*/  LOP3.LUT R12, R4, 0x78, RZ, 0xfc, !PT ;  /* 0x00000078040c7812 */ /* 0x000fe200078efcff */
[----:B------:R-:W-:Y:S01]  /*1af0*/  @!P5 IMAD.MOV R33, RZ, RZ, -R33 ;  /* 0x000000ffff21d224 */ /* 0x000fe200078e0a21 */
[C---:B------:R-:W-:Y:S01]  /*1b00*/  ISETP.GT.U32.AND P5, PT, R0.reuse, R36, PT ;  /* 0x000000240000720c */ /* 0x040fe20003fa4070 */
[----:B------:R-:W-:Y:S01]  /*1b10*/  IMAD R38, R0, R7, R38 ;  /* 0x0000000700267224 */ /* 0x000fe200078e0226 */
[----:B------:R-:W-:Y:S01]  /*1b20*/  IABS R44, R12 ;  /* 0x0000000c002c7213 */ /* 0x000fe20000000000 */
[----:B------:R-:W-:-:S04]  /*1b30*/  IMAD.HI.U32 R7, R3, R39, RZ ;  /* 0x0000002703077227 */ /* 0x000fc800078e00ff */
[----:B------:R-:W-:Y:S02]  /*1b40*/  IMAD.MOV R7, RZ, RZ, -R7 ;  /* 0x000000ffff077224 */ /* 0x000fe400078e0a07 */
[----:B------:R-:W-:Y:S02]  /*1b50*/  @!P6 IMAD.IADD R37, R37, 0x1, -R0 ;  /* 0x000000012525e824 */ /* 0x000fe400078e0a00 */
[C---:B------:R-:W-:Y:S02]  /*1b60*/  IMAD R39, R0.reuse, R7, R39 ;  /* 0x0000000700277224 */ /* 0x040fe400078e0227 */
[----:B------:R-:W-:Y:S01]  /*1b70*/  @!P3 IMAD.MOV R34, RZ, RZ, -R34 ;  /* 0x000000ffff22b224 */ /* 0x000fe200078e0a22 */
[----:B------:R-:W-:Y:S01]  /*1b80*/  ISETP.GT.U32.AND P3, PT, R0, R38, PT ;  /* 0x000000260000720c */ /* 0x000fe20003f64070 */
[----:B------:R-:W-:Y:S01]  /*1b90*/  @!P5 IMAD.IADD R36, R36, 0x1, -R0 ;  /* 0x000000012424d824 */ /* 0x000fe200078e0a00 */
[C---:B------:R-:W-:Y:S01]  /*1ba0*/  ISETP.GT.U32.AND P6, PT, R0.reuse, R37, PT ;  /* 0x000000250000720c */ /* 0x040fe20003fc4070 */
[----:B------:R-:W-:Y:S01]  /*1bb0*/  @!P0 IMAD.MOV R35, RZ, RZ, -R35 ;  /* 0x000000ffff238224 */ /* 0x000fe200078e0a23 */
[----:B------:R-:W-:Y:S01]  /*1bc0*/  ISETP.GT.U32.AND P5, PT, R0, R39, PT ;  /* 0x000000270000720c */ /* 0x000fe20003fa4070 */
[----:B------:R-:W-:Y:S01]  /*1bd0*/  IMAD.HI.U32 R7, R3, R40, RZ ;  /* 0x0000002803077227 */ /* 0x000fe200078e00ff */
[----:B------:R-:W-:-:S02]  /*1be0*/  ISETP.GE.AND P0, PT, R11, RZ, PT ;  /* 0x000000ff0b00720c */ /* 0x000fc40003f06270 */
[----:B------:R-:W-:Y:S01]  /*1bf0*/  LOP3.LUT R11, R4, 0x70, RZ, 0xfc, !PT ;  /* 0x00000070040b7812 */ /* 0x000fe200078efcff */
[----:B------:R-:W-:Y:S02]  /*1c00*/  IMAD.MOV R7, RZ, RZ, -R7 ;  /* 0x000000ffff077224 */ /* 0x000fe400078e0a07 */
[----:B------:R-:W-:Y:S01]  /*1c10*/  @!P4 IMAD.MOV R36, RZ, RZ, -R36 ;  /* 0x000000ffff24c224 */ /* 0x000fe200078e0a24 */
[----:B------:R-:W-:Y:S01]  /*1c20*/  IABS R42, R11 ;  /* 0x0000000b002a7213 */ /* 0x000fe20000000000 */
[--C-:B------:R-:W-:Y:S01]  /*1c30*/  @!P3 IMAD.IADD R38, R38, 0x1, -R0.reuse ;  /* 0x000000012626b824 */ /* 0x100fe200078e0a00 */
[----:B------:R-:W-:Y:S01]  /*1c40*/  ISETP.GE.AND P3, PT, R13, RZ, PT ;  /* 0x000000ff0d00720c */ /* 0x000fe20003f66270 */
[--C-:B------:R-:W-:Y:S01]  /*1c50*/  @!P6 IMAD.IADD R37, R37, 0x1, -R0.reuse ;  /* 0x000000012525e824 */ /* 0x100fe200078e0a00 */
[----:B------:R-:W-:Y:S01]  /*1c60*/  ISETP.GE.AND P6, PT, R10, RZ, PT ;  /* 0x000000ff0a00720c */ /* 0x000fe20003fc6270 */
[----:B------:R-:W-:Y:S01]  /*1c70*/  @!P5 IMAD.IADD R39, R39, 0x1, -R0 ;  /* 0x000000012727d824 */ /* 0x000fe200078e0a00 */
[----:B------:R-:W-:Y:S01]  /*1c80*/  LOP3.LUT R10, R4, 0x74, RZ, 0xfc, !PT ;  /* 0x00000074040a7812 */ /* 0x000fe200078efcff */
[C---:B------:R-:W-:Y:S01]  /*1c90*/  IMAD R40, R0.reuse, R7, R40 ;  /* 0x0000000700287224 */ /* 0x040fe200078e0228 */
[C---:B------:R-:W-:Y:S01]  /*1ca0*/  ISETP.GT.U32.AND P5, PT, R0.reuse, R38, PT ;  /* 0x000000260000720c */ /* 0x040fe20003fa4070 */
[----:B------:R-:W-:Y:S01]  /*1cb0*/  IMAD.HI.U32 R7, R3, R42, RZ ;  /* 0x0000002a03077227 */ /* 0x000fe200078e00ff */
[----:B------:R-:W-:-:S02]  /*1cc0*/  ISETP.GT.U32.AND P4, PT, R0, R39, PT ;  /* 0x000000270000720c */ /* 0x000fc40003f84070 */
[----:B------:R-:W-:Y:S01]  /*1cd0*/  IABS R43, R10 ;  /* 0x0000000a002b7213 */ /* 0x000fe20000000000 */
[----:B------:R-:W-:Y:S01]  /*1ce0*/  IMAD.HI.U32 R9, R3, R41, RZ ;  /* 0x0000002903097227 */ /* 0x000fe200078e00ff */
[----:B------:R-:W-:-:S03]  /*1cf0*/  LOP3.LUT R13, R4, 0x7c, RZ, 0xfc, !PT ;  /* 0x0000007c040d7812 */ /* 0x000fc600078efcff */
[----:B------:R-:W-:Y:S02]  /*1d00*/  IMAD.MOV R7, RZ, RZ, -R7 ;  /* 0x000000ffff077224 */ /* 0x000fe400078e0a07 */
[----:B------:R-:W-:Y:S01]  /*1d10*/  @!P2 IMAD.MOV R37, RZ, RZ, -R37 ;  /* 0x000000ffff25a224 */ /* 0x000fe200078e0a25 */
[C---:B------:R-:W-:Y:S01]  /*1d20*/  ISETP.GT.U32.AND P2, PT, R0.reuse, R40, PT ;  /* 0x000000280000720c */ /* 0x040fe20003f44070 */
[----:B------:R-:W-:Y:S02]  /*1d30*/  IMAD.MOV R9, RZ, RZ, -R9 ;  /* 0x000000ffff097224 */ /* 0x000fe400078e0a09 */
[----:B------:R-:W-:Y:S02]  /*1d40*/  IMAD R42, R0, R7, R42 ;  /* 0x00000007002a7224 */ /* 0x000fe400078e022a */
[----:B------:R-:W-:-:S04]  /*1d50*/  IMAD.HI.U32 R7, R3, R43, RZ ;  /* 0x0000002b03077227 */ /* 0x000fc800078e00ff */
[----:B------:R-:W-:Y:S02]  /*1d60*/  IMAD R41, R0, R9, R41 ;  /* 0x0000000900297224 */ /* 0x000fe400078e0229 */
[----:B------:R-:W-:Y:S02]  /*1d70*/  IMAD.MOV R7, RZ, RZ, -R7 ;  /* 0x000000ffff077224 */ /* 0x000fe400078e0a07 */
[--C-:B------:R-:W-:Y:S01]  /*1d80*/  @!P5 IMAD.IADD R38, R38, 0x1, -R0.reuse ;  /* 0x000000012626d824 */ /* 0x100fe200078e0a00 */
[C---:B------:R-:W-:Y:S01]  /*1d90*/  ISETP.GT.U32.AND P5, PT, R0.reuse, R41, PT ;  /* 0x000000290000720c */ /* 0x040fe20003fa4070 */
[----:B------:R-:W-:Y:S01]  /*1da0*/  @!P4 IMAD.IADD R39, R39, 0x1, -R0 ;  /* 0x000000012727c824 */ /* 0x000fe200078e0a00 */
[C---:B------:R-:W-:Y:S01]  /*1db0*/  ISETP.GT.U32.AND P4, PT, R0.reuse, R42, PT ;  /* 0x0000002a0000720c */ /* 0x040fe20003f84070 */
[----:B------:R-:W-:Y:S02]  /*1dc0*/  IMAD R43, R0, R7, R43 ;  /* 0x00000007002b7224 */ /* 0x000fe400078e022b */
[----:B------:R-:W-:-:S04]  /*1dd0*/  IMAD.HI.U32 R7, R3, R44, RZ ;  /* 0x0000002c03077227 */ /* 0x000fc800078e00ff */
[----:B------:R-:W-:Y:S01]  /*1de0*/  @!P2 IMAD.IADD R40, R40, 0x1, -R0 ;  /* 0x000000012828a824 */ /* 0x000fe200078e0a00 */
[----:B------:R-:W-:Y:S01]  /*1df0*/  ISETP.GE.AND P2, PT, R45, RZ, PT ;  /* 0x000000ff2d00720c */ /* 0x000fe20003f46270 */
[----:B------:R-:W-:Y:S01]  /*1e00*/  IMAD.MOV R7, RZ, RZ, -R7 ;  /* 0x000000ffff077224 */ /* 0x000fe200078e0a07 */
[----:B------:R-:W-:Y:S01]  /*1e10*/  IABS R45, R13 ;  /* 0x0000000d002d7213 */ /* 0x000fe20000000000 */
[----:B------:R-:W-:Y:S01]  /*1e20*/  @!P6 IMAD.MOV R39, RZ, RZ, -R39 ;  /* 0x000000ffff27e224 */ /* 0x000fe200078e0a27 */
[C---:B------:R-:W-:Y:S01]  /*1e30*/  ISETP.GT.U32.AND P6, PT, R0.reuse, R43, PT ;  /* 0x0000002b0000720c */ /* 0x040fe20003fc4070 */
[----:B------:R-:W-:Y:S02]  /*1e40*/  IMAD R44, R0, R7, R44 ;  /* 0x00000007002c7224 */ /* 0x000fe400078e022c */
[----:B------:R-:W-:-:S04]  /*1e50*/  IMAD.HI.U32 R7, R3, R45, RZ ;  /* 0x0000002d03077227 */ /* 0x000fc800078e00ff */
[--C-:B------:R-:W-:Y:S01]  /*1e60*/  @!P5 IMAD.IADD R41, R41, 0x1, -R0.reuse ;  /* 0x000000012929d824 */ /* 0x100fe200078e0a00 */
[----:B------:R-:W-:Y:S01]  /*1e70*/  ISETP.GT.U32.AND P5, PT, R0, R40, PT ;  /* 0x000000280000720c */ /* 0x000fe20003fa4070 */
[----:B------:R-:W-:Y:S02]  /*1e80*/  @!P4 IMAD.IADD R42, R42, 0x1, -R0 ;  /* 0x000000012a2ac824 */ /* 0x000fe400078e0a00 */
[----:B------:R-:W-:Y:S01]  /*1e90*/  IMAD.MOV R7, RZ, RZ, -R7 ;  /* 0x000000ffff077224 */ /* 0x000fe200078e0a07 */
[C---:B------:R-:W-:Y:S01]  /*1ea0*/  ISETP.GT.U32.AND P4, PT, R0.reuse, R41, PT ;  /* 0x000000290000720c */ /* 0x040fe20003f84070 */
[----:B------:R-:W-:Y:S01]  /*1eb0*/  @!P0 IMAD.MOV R38, RZ, RZ, -R38 ;  /* 0x000000ffff268224 */ /* 0x000fe200078e0a26 */
[C---:B------:R-:W-:Y:S01]  /*1ec0*/  ISETP.GT.U32.AND P0, PT, R0.reuse, R42, PT ;  /* 0x0000002a0000720c */ /* 0x040fe20003f04070 */
[----:B------:R-:W-:Y:S02]  /*1ed0*/  IMAD R45, R0, R7, R45 ;  /* 0x00000007002d7224 */ /* 0x000fe400078e022d */
[----:B------:R-:W-:-:S02]  /*1ee0*/  @!P6 IMAD.IADD R43, R43, 0x1, -R0 ;  /* 0x000000012b2be824 */ /* 0x000fc400078e0a00 */
[----:B------:R-:W-:Y:S01]  /*1ef0*/  IMAD.HI.U32 R9, R3, R46, RZ ;  /* 0x0000002e03097227 */ /* 0x000fe200078e00ff */
[----:B------:R-:W-:-:S03]  /*1f00*/  ISETP.GT.U32.AND P6, PT, R0, R45, PT ;  /* 0x0000002d0000720c */ /* 0x000fc60003fc4070 */
[--C-:B------:R-:W-:Y:S01]  /*1f10*/  @!P5 IMAD.IADD R40, R40, 0x1, -R0.reuse ;  /* 0x000000012828d824 */ /* 0x100fe200078e0a00 */
[----:B------:R-:W-:Y:S01]  /*1f20*/  ISETP.GE.AND P5, PT, R11, RZ, PT ;  /* 0x000000ff0b00720c */ /* 0x000fe20003fa6270 */
[--C-:B------:R-:W-:Y:S01]  /*1f30*/  @!P4 IMAD.IADD R41, R41, 0x1, -R0.reuse ;  /* 0x000000012929c824 */ /* 0x100fe200078e0a00 */
[----:B------:R-:W-:Y:S01]  /*1f40*/  ISETP.GT.U32.AND P4, PT, R0, R44, PT ;  /* 0x0000002c0000720c */ /* 0x000fe20003f84070 */
[--C-:B------:R-:W-:Y:S01]  /*1f50*/  @!P0 IMAD.IADD R42, R42, 0x1, -R0.reuse ;  /* 0x000000012a2a8824 */ /* 0x100fe200078e0a00 */
[----:B------:R-:W-:Y:S01]  /*1f60*/  ISETP.GE.AND P0, PT, R10, RZ, PT ;  /* 0x000000ff0a00720c */ /* 0x000fe20003f06270 */
[----:B------:R-:W-:Y:S01]  /*1f70*/  IMAD.MOV R9, RZ, RZ, -R9 ;  /* 0x000000ffff097224 */ /* 0x000fe200078e0a09 */
[C---:B------:R-:W-:Y:S01]  /*1f80*/  LOP3.LUT R10, R4.reuse, 0x84, RZ, 0xfc, !PT ;  /* 0x00000084040a7812 */ /* 0x040fe200078efcff */
[----:B------:R-:W-:Y:S01]  /*1f90*/  @!P2 IMAD.MOV R41, RZ, RZ, -R41 ;  /* 0x000000ffff29a224 */ /* 0x000fe200078e0a29 */
[----:B------:R-:W-:Y:S01]  /*1fa0*/  LOP3.LUT R11, R4, 0x88, RZ, 0xfc, !PT ;  /* 0x00000088040b7812 */ /* 0x000fe200078efcff */
[----:B------:R-:W-:Y:S01]  /*1fb0*/  @!P6 IMAD.IADD R45, R45, 0x1, -R0 ;  /* 0x000000012d2de824 */ /* 0x000fe200078e0a00 */
[----:B------:R-:W-:Y:S01]  /*1fc0*/  IABS R47, R10 ;  /* 0x0000000a002f7213 */ /* 0x000fe20000000000 */
[C---:B------:R-:W-:Y:S01]  /*1fd0*/  IMAD R46, R0.reuse, R9, R46 ;  /* 0x00000009002e7224 */ /* 0x040fe200078e022e */
[----:B------:R-:W-:Y:S01]  /*1fe0*/  IABS R48, R11 ;  /* 0x0000000b00307213 */ /* 0x000fe20000000000 */
[----:B------:R-:W-:Y:S01]  /*1ff0*/  @!P5 IMAD.MOV R42, RZ, RZ, -R42 ;  /* 0x000000ffff2ad224 */ /* 0x000fe200078e0a2a */
[C---:B------:R-:W-:Y:S01]  /*2000*/  ISETP.GT.U32.AND P5, PT, R0.reuse, R45, PT ;  /* 0x0000002d0000720c */ /* 0x040fe20003fa4070 */
[----:B------:R-:W-:Y:S01]  /*2010*/  IMAD.HI.U32 R7, R3, R47, RZ ;  /* 0x0000002f03077227 */ /* 0x000fe200078e00ff */
[----:B------:R-:W-:-:S02]  /*2020*/  ISETP.GT.U32.AND P2, PT, R0, R46, PT ;  /* 0x0000002e0000720c */ /* 0x000fc40003f44070 */
[----:B------:R-:W-:Y:S01]  /*2030*/  ISETP.GE.AND P6, PT, R12, RZ, PT ;  /* 0x000000ff0c00720c */ /* 0x000fe20003fc6270 */
[----:B------:R-:W-:Y:S01]  /*2040*/  IMAD.MOV R7, RZ, RZ, -R7 ;  /* 0x000000ffff077224 */ /* 0x000fe200078e0a07 */
[----:B------:R-:W-:Y:S01]  /*2050*/  LOP3.LUT R12, R4, 0x8c, RZ, 0xfc, !PT ;  /* 0x0000008c040c7812 */ /* 0x000fe200078efcff */
[----:B------:R-:W-:Y:S02]  /*2060*/  @!P4 IMAD.IADD R44, R44, 0x1, -R0 ;  /* 0x000000012c2cc824 */ /* 0x000fe400078e0a00 */
[C---:B------:R-:W-:Y:S02]  /*2070*/  IMAD R47, R0.reuse, R7, R47 ;  /* 0x00000007002f7224 */ /* 0x040fe400078e022f */
[----:B------:R-:W-:Y:S01]  /*2080*/  @!P3 IMAD.MOV R40, RZ, RZ, -R40 ;  /* 0x000000ffff28b224 */ /* 0x000fe200078e0a28 */
[C---:B------:R-:W-:Y:S01]  /*2090*/  ISETP.GT.U32.AND P4, PT, R0.reuse, R44, PT ;  /* 0x0000002c0000720c */ /* 0x040fe20003f84070 */
[--C-:B------:R-:W-:Y:S01]  /*20a0*/  @!P5 IMAD.IADD R45, R45, 0x1, -R0.reuse ;  /* 0x000000012d2dd824 */ /* 0x100fe200078e0a00 */
[----:B------:R-:W-:Y:S01]  /*20b0*/  ISETP.GT.U32.AND P5, PT, R0, R47, PT ;  /* 0x0000002f0000720c */ /* 0x000fe20003fa4070 */
[----:B------:R-:W-:Y:S01]  /*20c0*/  @!P2 IMAD.IADD R46, R46, 0x1, -R0 ;  /* 0x000000012e2ea824 */ /* 0x000fe200078e0a00 */
[----:B------:R-:W-:Y:S01]  /*20d0*/  ISETP.GT.U32.AND P3, PT, R0, R43, PT ;  /* 0x0000002b0000720c */ /* 0x000fe20003f64070 */
[----:B------:R-:W-:-:S03]  /*20e0*/  IMAD.HI.U32 R9, R3, R48, RZ ;  /* 0x0000003003097227 */ /* 0x000fc600078e00ff */
[----:B------:R-:W-:Y:S01]  /*20f0*/  ISETP.GT.U32.AND P2, PT, R0, R46, PT ;  /* 0x0000002e0000720c */ /* 0x000fe20003f44070 */
[----:B------:R-:W-:Y:S02]  /*2100*/  IMAD.MOV R9, RZ, RZ, -R9 ;  /* 0x000000ffff097224 */ /* 0x000fe400078e0a09 */
[----:B------:R-:W-:Y:S02]  /*2110*/  IMAD R74, R8, 0x40, R5 ;  /* 0x00000040084a7824 */ /* 0x000fe400078e0205 */
[--C-:B------:R-:W-:Y:S01]  /*2120*/  @!P4 IMAD.IADD R44, R44, 0x1, -R0.reuse ;  /* 0x000000012c2cc824 */ /* 0x100fe200078e0a00 */
[----:B------:R-:W-:Y:S01]  /*2130*/  ISETP.GE.AND P4, PT, R49, RZ, PT ;  /* 0x000000ff3100720c */ /* 0x000fe20003f86270 */
[----:B------:R-:W-:Y:S01]  /*2140*/  @!P5 IMAD.IADD R47, R47, 0x1, -R0 ;  /* 0x000000012f2fd824 */ /* 0x000fe200078e0a00 */
[----:B------:R-:W-:Y:S01]  /*2150*/  IABS R49, R12 ;  /* 0x0000000c00317213 */ /* 0x000fe20000000000 */
[----:B------:R-:W-:Y:S01]  /*2160*/  IMAD R48, R0, R9, R48 ;  /* 0x0000000900307224 */ /* 0x000fe200078e0230 */
[----:B------:R-:W-:Y:S01]  /*2170*/  LOP3.LUT R9, R4, 0x90, RZ, 0xfc, !PT ;  /* 0x0000009004097812 */ /* 0x000fe200078efcff */
[--C-:B------:R-:W-:Y:S01]  /*2180*/  @!P3 IMAD.IADD R43, R43, 0x1, -R0.reuse ;  /* 0x000000012b2bb824 */ /* 0x100fe200078e0a00 */
[----:B------:R-:W-:Y:S01]  /*2190*/  ISETP.GT.U32.AND P5, PT, R0, R47, PT ;  /* 0x0000002f0000720c */ /* 0x000fe20003fa4070 */
[----:B------:R-:W-:Y:S01]  /*21a0*/  IMAD.HI.U32 R7, R3, R49, RZ ;  /* 0x0000003103077227 */ /* 0x000fe200078e00ff */
[----:B------:R-:W-:Y:S01]  /*21b0*/  IABS R50, R9 ;  /* 0x0000000900327213 */ /* 0x000fe20000000000 */
[----:B------:R-:W-:Y:S01]  /*21c0*/  STL [R1+0x1b0], R74 ;  /* 0x0001b04a01007387 */ /* 0x000fe20000100800 */
[----:B------:R-:W-:Y:S01]  /*21d0*/  ISETP.GE.AND P3, PT, R13, RZ, PT ;  /* 0x000000ff0d00720c */ /* 0x000fe20003f66270 */
[----:B------:R-:W-:Y:S01]  /*21e0*/  IMAD.MOV R7, RZ, RZ, -R7 ;  /* 0x000000ffff077224 */ /* 0x000fe200078e0a07 */
[----:B------:R-:W-:Y:S01]  /*21f0*/  LOP3.LUT R13, R4, 0xa0, RZ, 0xfc, !PT ;  /* 0x000000a0040d7812 */ /* 0x000fe200078efcff */
[----:B------:R-:W-:Y:S01]  /*2200*/  @!P2 IMAD.IADD R46, R46, 0x1, -R0 ;  /* 0x000000012e2ea824 */ /* 0x000fe200078e0a00 */
[----:B------:R-:W-:Y:S01]  /*2210*/  ISETP.GE.AND P2, PT, R12, RZ, PT ;  /* 0x000000ff0c00720c */ /* 0x000fe20003f46270 */
[----:B------:R-:W-:Y:S01]  /*2220*/  IMAD R49, R0, R7, R49 ;  /* 0x0000000700317224 */ /* 0x000fe200078e0231 */
[----:B------:R-:W-:Y:S01]  /*2230*/  LOP3.LUT R12, R4, 0x9c, RZ, 0xfc, !PT ;  /* 0x0000009c040c7812 */ /* 0x000fe200078efcff */
[----:B------:R-:W-:Y:S01]  /*2240*/  @!P0 IMAD.MOV R43, RZ, RZ, -R43 ;  /* 0x000000ffff2b8224 */ /* 0x000fe200078e0a2b */
[----:B------:R-:W-:Y:S01]  /*2250*/  ISETP.GT.U32.AND P0, PT, R0, R48, PT ;  /* 0x000000300000720c */ /* 0x000fe20003f04070 */
[----:B------:R-:W-:Y:S01]  /*2260*/  @!P6 IMAD.MOV R44, RZ, RZ, -R44 ;  /* 0x000000ffff2ce224 */ /* 0x000fe200078e0a2c */
[----:B------:R-:W-:Y:S01]  /*2270*/  ISETP.GE.AND P6, PT, R10, RZ, PT ;  /* 0x000000ff0a00720c */ /* 0x000fe20003fc6270 */
[----:B------:R-:W-:Y:S01]  /*2280*/  IMAD.HI.U32 R7, R3, R50, RZ ;  /* 0x0000003203077227 */ /* 0x000fe200078e00ff */
[----:B------:R-:W-:-:S02]  /*2290*/  LOP3.LUT R10, R4, 0x94, RZ, 0xfc, !PT ;  /* 0x00000094040a7812 */ /* 0x000fc400078efcff */
[----:B------:R-:W-:Y:S01]  /*22a0*/  IABS R53, R12 ;  /* 0x0000000c00357213 */ /* 0x000fe20000000000 */
[----:B------:R-:W-:Y:S01]  /*22b0*/  @!P4 IMAD.MOV R46, RZ, RZ, -R46 ;  /* 0x000000ffff2ec224 */ /* 0x000fe200078e0a2e */
[----:B------:R-:W-:Y:S01]  /*22c0*/  ISETP.GT.U32.AND P4, PT, R0, R49, PT ;  /* 0x000000310000720c */ /* 0x000fe20003f84070 */
[--C-:B------:R-:W-:Y:S01]  /*22d0*/  @!P5 IMAD.IADD R47, R47, 0x1, -R0.reuse ;  /* 0x000000012f2fd824 */ /* 0x100fe200078e0a00 */
[----:B------:R-:W-:Y:S01]  /*22e0*/  ISETP.GE.AND P5, PT, R9, RZ, PT ;  /* 0x000000ff0900720c */ /* 0x000fe20003fa6270 */
[----:B------:R-:W-:Y:S01]  /*22f0*/  IMAD.MOV R9, RZ, RZ, -R7 ;  /* 0x000000ffff097224 */ /* 0x000fe200078e0a07 */
[----:B------:R-:W-:Y:S01]  /*2300*/  IABS R51, R10 ;  /* 0x0000000a00337213 */ /* 0x000fe20000000000 */
[----:B------:R-:W-:Y:S01]  /*2310*/  @!P0 IMAD.IADD R48, R48, 0x1, -R0 ;  /* 0x0000000130308824 */ /* 0x000fe200078e0a00 */
[----:B------:R-:W-:Y:S01]  /*2320*/  IABS R54, R13 ;  /* 0x0000000d00367213 */ /* 0x000fe20000000000 */
[C---:B------:R-:W-:Y:S02]  /*2330*/  IMAD R50, R0.reuse, R9, R50 ;  /* 0x0000000900327224 */ /* 0x040fe400078e0232 */
[----:B------:R-:W-:Y:S01]  /*2340*/  @!P6 IMAD.MOV R47, RZ, RZ, -R47 ;  /* 0x000000ffff2fe224 */ /* 0x000fe200078e0a2f */
[C---:B------:R-:W-:Y:S01]  /*2350*/  ISETP.GT.U32.AND P0, PT, R0.reuse, R48, PT ;  /* 0x000000300000720c */ /* 0x040fe20003f04070 */
[----:B------:R-:W-:Y:S01]  /*2360*/  IMAD.HI.U32 R7, R3, R51, RZ ;  /* 0x0000003303077227 */ /* 0x000fe200078e00ff */
[----:B------:R-:W-:-:S03]  /*2370*/  ISETP.GT.U32.AND P6, PT, R0, R50, PT ;  /* 0x000000320000720c */ /* 0x000fc60003fc4070 */
[--C-:B------:R-:W-:Y:S02]  /*2380*/  @!P4 IMAD.IADD R49, R49, 0x1, -R0.reuse ;  /* 0x000000013131c824 */ /* 0x100fe400078e0a00 */
[----:B------:R-:W-:Y:S02]  /*2390*/  IMAD.MOV R7, RZ, RZ, -R7 ;  /* 0x000000ffff077224 */ /* 0x000fe400078e0a07 */
[----:B------:R-:W-:Y:S01]  /*23a0*/  @!P3 IMAD.MOV R45, RZ, RZ, -R45 ;  /* 0x000000ffff2db224 */ /* 0x000fe200078e0a2d */
[C---:B------:R-:W-:Y:S01]  /*23b0*/  ISETP.GT.U32.AND P4, PT, R0.reuse, R49, PT ;  /* 0x000000310000720c */ /* 0x040fe20003f84070 */
[----:B------:R-:W-:Y:S01]  /*23c0*/  IMAD R51, R0, R7, R51 ;  /* 0x0000000700337224 */ /* 0x000fe200078e0233 */
[----:B------:R-:W-:Y:S01]  /*23d0*/  ISETP.GE.AND P3, PT, R11, RZ, PT ;  /* 0x000000ff0b00720c */ /* 0x000fe20003f66270 */
[--C-:B------:R-:W-:Y:S01]  /*23e0*/  @!P0 IMAD.IADD R48, R48, 0x1, -R0.reuse ;  /* 0x0000000130308824 */ /* 0x100fe200078e0a00 */
[----:B------:R-:W-:Y:S01]  /*23f0*/  ISETP.GE.AND P0, PT, R10, RZ, PT ;  /* 0x000000ff0a00720c */ /* 0x000fe20003f06270 */
[----:B------:R-:W-:Y:S01]  /*2400*/  @!P6 IMAD.IADD R50, R50, 0x1, -R0 ;  /* 0x000000013232e824 */ /* 0x000fe200078e0a00 */
[----:B------:R-:W-:Y:S01]  /*2410*/  LOP3.LUT R11, R4, 0x98, RZ, 0xfc, !PT ;  /* 0x00000098040b7812 */ /* 0x000fe200078efcff */
[----:B------:R-:W-:-:S03]  /*2420*/  IMAD.HI.U32 R10, R3, R53, RZ ;  /* 0x00000035030a7227 */ /* 0x000fc600078e00ff */
[C---:B------:R-:W-:Y:S01]  /*2430*/  ISETP.GT.U32.AND P6, PT, R0.reuse, R50, PT ;  /* 0x000000320000720c */ /* 0x040fe20003fc4070 */
[----:B------:R-:W-:Y:S01]  /*2440*/  IMAD.MOV R10, RZ, RZ, -R10 ;  /* 0x000000ffff0a7224 */ /* 0x000fe200078e0a0a */
[----:B------:R-:W-:Y:S01]  /*2450*/  IABS R52, R11 ;  /* 0x0000000b00347213 */ /* 0x000fe20000000000 */
[----:B------:R-:W-:Y:S01]  /*2460*/  @!P4 IMAD.IADD R49, R49, 0x1, -R0 ;  /* 0x000000013131c824 */ /* 0x000fe200078e0a00 */
[C---:B------:R-:W-:Y:S01]  /*2470*/  ISETP.GT.U32.AND P4, PT, R0.reuse, R51, PT ;  /* 0x000000330000720c */ /* 0x040fe20003f84070 */
[----:B------:R-:W-:Y:S01]  /*2480*/  IMAD R53, R0, R10, R53 ;  /* 0x0000000a00357224 */ /* 0x000fe200078e0235 */
[----:B------:R-:W-:Y:S01]  /*2490*/  IABS R10, R59 ;  /* 0x0000003b000a7213 */ /* 0x000fe20000000000 */
[----:B------:R-:W-:-:S04]  /*24a0*/  IMAD.HI.U32 R9, R3, R52, RZ ;  /* 0x0000003403097227 */ /* 0x000fc800078e00ff */
[----:B------:R-:W-:-:S04]  /*24b0*/  IMAD.HI.U32 R7, R3, R54, RZ ;  /* 0x0000003603077227 */ /* 0x000fc800078e00ff */
[--C-:B------:R-:W-:Y:S01]  /*24c0*/  @!P6 IMAD.IADD R50, R50, 0x1, -R0.reuse ;  /* 0x000000013232e824 */ /* 0x100fe200078e0a00 */
[C---:B------:R-:W-:Y:S01]  /*24d0*/  ISETP.GT.U32.AND P6, PT, R0.reuse, R53, PT ;  /* 0x000000350000720c */ /* 0x040fe20003fc4070 */
[----:B------:R-:W-:Y:S02]  /*24e0*/  @!P4 IMAD.IADD R51, R51, 0x1, -R0 ;  /* 0x000000013333c824 */ /* 0x000fe400078e0a00 */
[----:B------:R-:W-:Y:S01]  /*24f0*/  @!P3 IMAD.MOV R48, RZ, RZ, -R48 ;  /* 0x000000ffff30b224 */ /* 0x000fe200078e0a30 */
[----:B------:R-:W-:Y:S01]  /*2500*/  ISETP.GE.AND P3, PT, R11, RZ, PT ;  /* 0x000000ff0b00720c */ /* 0x000fe20003f66270 */
[----:B------:R-:W-:Y:S01]  /*2510*/  IMAD.MOV R9, RZ, RZ, -R9 ;  /* 0x000000ffff097224 */ /* 0x000fe200078e0a09 */
[C---:B------:R-:W-:Y:S01]  /*2520*/  ISETP.GT.U32.AND P4, PT, R0.reuse, R51, PT ;  /* 0x000000330000720c */ /* 0x040fe20003f84070 */
[----:B------:R-:W-:Y:S02]  /*2530*/  IMAD.MOV R11, RZ, RZ, -R7 ;  /* 0x000000ffff0b7224 */ /* 0x000fe400078e0a07 */
[----:B------:R-:W-:-:S02]  /*2540*/  IMAD R52, R0, R9, R52 ;  /* 0x0000000900347224 */ /* 0x000fc400078e0234 */
[C---:B------:R-:W-:Y:S02]  /*2550*/  IMAD R54, R0.reuse, R11, R54 ;  /* 0x0000000b00367224 */ /* 0x040fe400078e0236 */
[----:B------:R-:W-:Y:S02]  /*2560*/  @!P6 IMAD.IADD R53, R53, 0x1, -R0 ;  /* 0x000000013535e824 */ /* 0x000fe400078e0a00 */
[----:B------:R-:W-:Y:S01]  /*2570*/  @!P2 IMAD.MOV R49, RZ, RZ, -R49 ;  /* 0x000000ffff31a224 */ /* 0x000fe200078e0a31 */
[C---:B------:R-:W-:Y:S01]  /*2580*/  ISETP.GT.U32.AND P2, PT, R0.reuse, R52, PT ;  /* 0x000000340000720c */ /* 0x040fe20003f44070 */
[----:B------:R-:W-:Y:S01]  /*2590*/  IMAD.HI.U32 R7, R3, R56, RZ ;  /* 0x0000003803077227 */ /* 0x000fe200078e00ff */
[----:B------:R-:W-:-:S03]  /*25a0*/  ISETP.GT.U32.AND P6, PT, R0, R53, PT ;  /* 0x000000350000720c */ /* 0x000fc60003fc4070 */
[----:B------:R-:W-:Y:S01]  /*25b0*/  @!P4 IMAD.IADD R51, R51, 0x1, -R0 ;  /* 0x000000013333c824 */ /* 0x000fe200078e0a00 */
[----:B------:R-:W-:Y:S01]  /*25c0*/  ISETP.GT.U32.AND P4, PT, R0, R54, PT ;  /* 0x000000360000720c */ /* 0x000fe20003f84070 */
[----:B------:R-:W-:-:S04]  /*25d0*/  IMAD.HI.U32 R9, R3, R55, RZ ;  /* 0x0000003703097227 */ /* 0x000fc800078e00ff */
[----:B------:R-:W-:Y:S02]  /*25e0*/  IMAD.MOV R7, RZ, RZ, -R7 ;  /* 0x000000ffff077224 */ /* 0x000fe400078e0a07 */
[----:B------:R-:W-:Y:S02]  /*25f0*/  IMAD.MOV R9, RZ, RZ, -R9 ;  /* 0x000000ffff097224 */ /* 0x000fe400078e0a09 */
[C---:B------:R-:W-:Y:S02]  /*2600*/  IMAD R56, R0.reuse, R7, R56 ;  /* 0x0000000700387224 */ /* 0x040fe400078e0238 */
[C---:B------:R-:W-:Y:S02]  /*2610*/  IMAD R55, R0.reuse, R9, R55 ;  /* 0x0000000900377224 */ /* 0x040fe400078e0237 */
[--C-:B------:R-:W-:Y:S01]  /*2620*/  @!P6 IMAD.IADD R53, R53, 0x1, -R0.reuse ;  /* 0x000000013535e824 */ /* 0x100fe200078e0a00 */
[----:B------:R-:W-:Y:S01]  /*2630*/  ISETP.GT.U32.AND P6, PT, R0, R56, PT ;  /* 0x000000380000720c */ /* 0x000fe20003fc4070 */
[----:B------:R-:W-:-:S02]  /*2640*/  @!P2 IMAD.IADD R52, R52, 0x1, -R0 ;  /* 0x000000013434a824 */ /* 0x000fc400078e0a00 */
[----:B------:R-:W-:-:S03]  /*2650*/  IMAD.HI.U32 R9, R3, R10, RZ ;  /* 0x0000000a03097227 */ /* 0x000fc600078e00ff */
[C---:B------:R-:W-:Y:S01]  /*2660*/  ISETP.GT.U32.AND P2, PT, R0.reuse, R52, PT ;  /* 0x000000340000720c */ /* 0x040fe20003f44070 */
[----:B------:R-:W-:Y:S01]  /*2670*/  @!P5 IMAD.MOV R50, RZ, RZ, -R50 ;  /* 0x000000ffff32d224 */ /* 0x000fe200078e0a32 */
[----:B------:R-:W-:Y:S01]  /*2680*/  ISETP.GT.U32.AND P5, PT, R0, R55, PT ;  /* 0x000000370000720c */ /* 0x000fe20003fa4070 */
[--C-:B------:R-:W-:Y:S02]  /*2690*/  @!P4 IMAD.IADD R54, R54, 0x1, -R0.reuse ;  /* 0x000000013636c824 */ /* 0x100fe400078e0a00 */
[----:B------:R-:W-:Y:S02]  /*26a0*/  IMAD.MOV R9, RZ, RZ, -R9 ;  /* 0x000000ffff097224 */ /* 0x000fe400078e0a09 */
[----:B------:R-:W-:Y:S01]  /*26b0*/  @!P6 IMAD.IADD R56, R56, 0x1, -R0 ;  /* 0x000000013838e824 */ /* 0x000fe200078e0a00 */
[C---:B------:R-:W-:Y:S01]  /*26c0*/  ISETP.GT.U32.AND P4, PT, R0.reuse, R54, PT ;  /* 0x000000360000720c */ /* 0x040fe20003f84070 */
[----:B------:R-:W-:Y:S01]  /*26d0*/  IMAD R7, R0, R9, R10 ;  /* 0x0000000900077224 */ /* 0x000fe200078e020a */
[----:B------:R-:W-:Y:S01]  /*26e0*/  LOP3.LUT R10, R4, 0xb0, RZ, 0xfc, !PT ;  /* 0x000000b0040a7812 */ /* 0x000fe200078efcff */
[----:B------:R-:W-:Y:S01]  /*26f0*/  @!P0 IMAD.MOV R51, RZ, RZ, -R51 ;  /* 0x000000ffff338224 */ /* 0x000fe200078e0a33 */
[----:B------:R-:W-:Y:S01]  /*2700*/  ISETP.GT.U32.AND P6, PT, R0, R56, PT ;  /* 0x000000380000720c */ /* 0x000fe20003fc4070 */
[--C-:B------:R-:W-:Y:S01]  /*2710*/  @!P2 IMAD.IADD R52, R52, 0x1, -R0.reuse ;  /* 0x000000013434a824 */ /* 0x100fe200078e0a00 */
[----:B------:R-:W-:Y:S01]  /*2720*/  IABS R11, R10 ;  /* 0x0000000a000b7213 */ /* 0x000fe20000000000 */
[----:B------:R-:W-:Y:S01]  /*2730*/  @!P5 IMAD.IADD R55, R55, 0x1, -R0 ;  /* 0x000000013737d824 */ /* 0x000fe200078e0a00 */
[----:B------:R-:W-:Y:S01]  /*2740*/  ISETP.GE.AND P2, PT, R12, RZ, PT ;  /* 0x000000ff0c00720c */ /* 0x000fe20003f46270 */
[----:B------:R-:W-:Y:S01]  /*2750*/  @!P3 IMAD.MOV R52, RZ, RZ, -R52 ;  /* 0x000000ffff34b224 */ /* 0x000fe200078e0a34 */
[----:B------:R-:W-:Y:S01]  /*2760*/  ISETP.GE.AND P0, PT, R13, RZ, PT ;  /* 0x000000ff0d00720c */ /* 0x000fe20003f06270 */
[----:B------:R-:W-:Y:S01]  /*2770*/  IMAD.HI.U32 R9, R3, R11, RZ ;  /* 0x0000000b03097227 */ /* 0x000fe200078e00ff */
[----:B------:R-:W-:-:S02]  /*2780*/  ISETP.GT.U32.AND P5, PT, R0, R55, PT ;  /* 0x000000370000720c */ /* 0x000fc40003fa4070 */
[----:B------:R-:W-:Y:S01]  /*2790*/  ISETP.GE.AND P3, PT, R57, RZ, PT ;  /* 0x000000ff3900720c */ /* 0x000fe20003f66270 */
[--C-:B------:R-:W-:Y:S01]  /*27a0*/  @!P4 IMAD.IADD R54, R54, 0x1, -R0.reuse ;  /* 0x000000013636c824 */ /* 0x100fe200078e0a00 */
[----:B------:R-:W-:Y:S01]  /*27b0*/  ISETP.GT.U32.AND P4, PT, R0, R7, PT ;  /* 0x000000070000720c */ /* 0x000fe20003f84070 */
[----:B------:R-:W-:Y:S01]  /*27c0*/  IMAD.MOV R9, RZ, RZ, -R9 ;  /* 0x000000ffff097224 */ /* 0x000fe200078e0a09 */
[----:B------:R-:W-:Y:S01]  /*27d0*/  LOP3.LUT R13, R4, 0xb4, RZ, 0xfc, !PT ;  /* 0x000000b4040d7812 */ /* 0x000fe200078efcff */
[--C-:B------:R-:W-:Y:S01]  /*27e0*/  @!P6 IMAD.IADD R56, R56, 0x1, -R0.reuse ;  /* 0x000000013838e824 */ /* 0x100fe200078e0a00 */
[----:B------:R-:W-:Y:S01]  /*27f0*/  IABS R57, R62 ;  /* 0x0000003e00397213 */ /* 0x000fe20000000000 */
[----:B------:R-:W-:Y:S01]  /*2800*/  IMAD R9, R0, R9, R11 ;  /* 0x0000000900097224 */ /* 0x000fe200078e020b */
[----:B------:R-:W-:Y:S01]  /*2810*/  IABS R12, R13 ;  /* 0x0000000d000c7213 */ /* 0x000fe20000000000 */
[----:B------:R-:W-:Y:S01]  /*2820*/  @!P2 IMAD.MOV R53, RZ, RZ, -R53 ;  /* 0x000000ffff35a224 */ /* 0x000fe200078e0a35 */
[----:B------:R-:W-:Y:S01]  /*2830*/  ISETP.GE.AND P2, PT, R58, RZ, PT ;  /* 0x000000ff3a00720c */ /* 0x000fe20003f46270 */
[----:B------:R-:W-:Y:S01]  /*2840*/  @!P5 IMAD.IADD R55, R55, 0x1, -R0 ;  /* 0x000000013737d824 */ /* 0x000fe200078e0a00 */
[----:B------:R-:W-:Y:S01]  /*2850*/  ISETP.GT.U32.AND P6, PT, R0, R9, PT ;  /* 0x000000090000720c */ /* 0x000fe20003fc4070 */
[----:B------:R-:W-:Y:S01]  /*2860*/  @!P0 IMAD.MOV R54, RZ, RZ, -R54 ;  /* 0x000000ffff368224 */ /* 0x000fe200078e0a36 */
[----:B------:R-:W-:Y:S01]  /*2870*/  ISETP.GE.AND P0, PT, R10, RZ, PT ;  /* 0x000000ff0a00720c */ /* 0x000fe20003f06270 */
[----:B------:R-:W-:Y:S01]  /*2880*/  @!P4 IMAD.IADD R7, R7, 0x1, -R0 ;  /* 0x000000010707c824 */ /* 0x000fe200078e0a00 */
[----:B------:R-:W-:Y:S01]  /*2890*/  ISETP.GE.AND P4, PT, R13, RZ, PT ;  /* 0x000000ff0d00720c */ /* 0x000fe20003f86270 */
[----:B------:R-:W-:Y:S01]  /*28a0*/  IMAD.HI.U32 R10, R3, R12, RZ ;  /* 0x0000000c030a7227 */ /* 0x000fe200078e00ff */
[----:B------:R-:W-:-:S02]  /*28b0*/  ISETP.GE.AND P5, PT, R59, RZ, PT ;  /* 0x000000ff3b00720c */ /* 0x000fc40003fa6270 */
[----:B------:R-:W-:Y:S01]  /*28c0*/  IABS R59, R63 ;  /* 0x0000003f003b7213 */ /* 0x000fe20000000000 */
[----:B------:R-:W-:Y:S01]  /*28d0*/  @!P3 IMAD.MOV R55, RZ, RZ, -R55 ;  /* 0x000000ffff37b224 */ /* 0x000fe200078e0a37 */
[----:B------:R-:W-:Y:S01]  /*28e0*/  ISETP.GT.U32.AND P3, PT, R0, R7, PT ;  /* 0x000000070000720c */ /* 0x000fe20003f64070 */
[----:B------:R-:W-:Y:S01]  /*28f0*/  IMAD.MOV R11, RZ, RZ, -R10 ;  /* 0x000000ffff0b7224 */ /* 0x000fe200078e0a0a */
[----:B------:R-:W-:Y:S01]  /*2900*/  LOP3.LUT R10, R4, 0xb8, RZ, 0xfc, !PT ;  /* 0x000000b8040a7812 */ /* 0x000fe200078efcff */
[----:B------:R-:W-:Y:S02]  /*2910*/  @!P6 IMAD.IADD R9, R9, 0x1, -R0 ;  /* 0x000000010909e824 */ /* 0x000fe400078e0a00 */
[----:B------:R-:W-:Y:S01]  /*2920*/  IMAD R11, R0, R11, R12 ;  /* 0x0000000b000b7224 */ /* 0x000fe200078e020c */
[----:B------:R-:W-:Y:S01]  /*2930*/  IABS R13, R10 ;  /* 0x0000000a000d7213 */ /* 0x000fe20000000000 */
[----:B------:R-:W-:Y:S01]  /*2940*/  @!P2 IMAD.MOV R56, RZ, RZ, -R56 ;  /* 0x000000ffff38a224 */ /* 0x000fe200078e0a38 */
[----:B------:R-:W-:Y:S01]  /*2950*/  ISETP.GE.AND P2, PT, R10, RZ, PT ;  /* 0x000000ff0a00720c */ /* 0x000fe20003f46270 */
[----:B------:R-:W-:Y:S01]  /*2960*/  IMAD.HI.U32 R12, R3, R57, RZ ;  /* 0x00000039030c7227 */ /* 0x000fe200078e00ff */
[----:B------:R-:W-:-:S03]  /*2970*/  ISETP.GT.U32.AND P6, PT, R0, R9, PT ;  /* 0x000000090000720c */ /* 0x000fc60003fc4070 */
[----:B------:R-:W-:Y:S01]  /*2980*/  @!P3 IMAD.IADD R7, R7, 0x1, -R0 ;  /* 0x000000010707b824 */ /* 0x000fe200078e0a00 */
[----:B------:R-:W-:Y:S01]  /*2990*/  ISETP.GT.U32.AND P3, PT, R0, R11, PT ;  /* 0x0000000b0000720c */ /* 0x000fe20003f64070 */
[----:B------:R-:W-:-:S04]  /*29a0*/  IMAD.HI.U32 R10, R3, R13, RZ ;  /* 0x0000000d030a7227 */ /* 0x000fc800078e00ff */
[----:B------:R-:W-:Y:S02]  /*29b0*/  IMAD.MOV R10, RZ, RZ, -R10 ;  /* 0x000000ffff0a7224 */ /* 0x000fe400078e0a0a */
[----:B------:R-:W-:Y:S02]  /*29c0*/  IMAD.MOV.U32 R58, RZ, RZ, R7 ;  /* 0x000000ffff3a7224 */ /* 0x000fe400078e0007 */
[C---:B------:R-:W-:Y:S02]  /*29d0*/  IMAD R13, R0.reuse, R10, R13 ;  /* 0x0000000a000d7224 */ /* 0x040fe400078e020d */
[--C-:B------:R-:W-:Y:S02]  /*29e0*/  @!P6 IMAD.IADD R9, R9, 0x1, -R0.reuse ;  /* 0x000000010909e824 */ /* 0x100fe400078e0a00 */
[----:B------:R-:W-:Y:S01]  /*29f0*/  @!P3 IMAD.IADD R11, R11, 0x1, -R0 ;  /* 0x000000010b0bb824 */ /* 0x000fe200078e0a00 */
[----:B------:R-:W-:Y:S01]  /*2a00*/  ISETP.GT.U32.AND P6, PT, R0, R13, PT ;  /* 0x0000000d0000720c */ /* 0x000fe20003fc4070 */
[----:B------:R-:W-:-:S03]  /*2a10*/  IMAD.HI.U32 R10, R3, R59, RZ ;  /* 0x0000003b030a7227 */ /* 0x000fc600078e00ff */
[C---:B------:R-:W-:Y:S01]  /*2a20*/  ISETP.GT.U32.AND P3, PT, R0.reuse, R11, PT ;  /* 0x0000000b0000720c */ /* 0x040fe20003f64070 */
[----:B------:R-:W-:Y:S02]  /*2a30*/  IMAD.MOV R10, RZ, RZ, -R10 ;  /* 0x000000ffff0a7224 */ /* 0x000fe400078e0a0a */
[----:B------:R-:W-:Y:S02]  /*2a40*/  IMAD.MOV R12, RZ, RZ, -R12 ;  /* 0x000000ffff0c7224 */ /* 0x000fe400078e0a0c */
[C---:B------:R-:W-:Y:S02]  /*2a50*/  IMAD R7, R0.reuse, R10, R59 ;  /* 0x0000000a00077224 */ /* 0x040fe400078e023b */
[C---:B------:R-:W-:Y:S02]  /*2a60*/  IMAD R57, R0.reuse, R12, R57 ;  /* 0x0000000c00397224 */ /* 0x040fe400078e0239 */
[----:B------:R-:W-:Y:S01]  /*2a70*/  @!P6 IMAD.IADD R13, R13, 0x1, -R0 ;  /* 0x000000010d0de824 */ /* 0x000fe200078e0a00 */
[----:B------:R-:W-:Y:S01]  /*2a80*/  ISETP.GT.U32.AND P6, PT, R0, R7, PT ;  /* 0x000000070000720c */ /* 0x000fe20003fc4070 */
[----:B------:R-:W-:-:S04]  /*2a90*/  IMAD.HI.U32 R12, R3, R61, RZ ;  /* 0x0000003d030c7227 */ /* 0x000fc800078e00ff */
[----:B------:R-:W-:Y:S01]  /*2aa0*/  @!P3 IMAD.IADD R11, R11, 0x1, -R0 ;  /* 0x000000010b0bb824 */ /* 0x000fe200078e0a00 */
[----:B------:R-:W-:Y:S01]  /*2ab0*/  ISETP.GE.AND P3, PT, R63, RZ, PT ;  /* 0x000000ff3f00720c */ /* 0x000fe20003f66270 */
[----:B------:R-:W-:Y:S01]  /*2ac0*/  @!P5 IMAD.MOV R58, RZ, RZ, -R58 ;  /* 0x000000ffff3ad224 */ /* 0x000fe200078e0a3a */
[----:B------:R-:W-:Y:S01]  /*2ad0*/  LOP3.LUT R63, R4, 0xc8, RZ, 0xfc, !PT ;  /* 0x000000c8043f7812 */ /* 0x000fe200078efcff */
[----:B------:R-:W-:Y:S01]  /*2ae0*/  IMAD.MOV.U32 R240, RZ, RZ, R11 ;  /* 0x000000fffff07224 */ /* 0x000fe200078e000b */
[C---:B------:R-:W-:Y:S01]  /*2af0*/  ISETP.GT.U32.AND P5, PT, R0.reuse, R57, PT ;  /* 0x000000390000720c */ /* 0x040fe20003fa4070 */
[----:B------:R-:W-:Y:S01]  /*2b00*/  IMAD.MOV R12, RZ, RZ, -R12 ;  /* 0x000000ffff0c7224 */ /* 0x000fe200078e0a0c */
[----:B------:R-:W-:Y:S01]  /*2b10*/  IABS R11, R63 ;  /* 0x0000003f000b7213 */ /* 0x000fe20000000000 */
[----:B------:R-:W-:Y:S01]  /*2b20*/  @!P4 IMAD.MOV R240, RZ, RZ, -R240 ;  /* 0x000000fffff0c224 */ /* 0x000fe200078e0af0 */
[----:B------:R-:W-:Y:S01]  /*2b30*/  ISETP.GT.U32.AND P4, PT, R0, R13, PT ;  /* 0x0000000d0000720c */ /* 0x000fe20003f84070 */
[----:B------:R-:W-:-:S02]  /*2b40*/  @!P6 IMAD.IADD R7, R7, 0x1, -R0 ;  /* 0x000000010707e824 */ /* 0x000fc400078e0a00 */
[----:B------:R-:W-:-:S03]  /*2b50*/  IMAD.HI.U32 R10, R3, R11, RZ ;  /* 0x0000000b030a7227 */ /* 0x000fc600078e00ff */
[C---:B------:R-:W-:Y:S01]  /*2b60*/  ISETP.GT.U32.AND P6, PT, R0.reuse, R7, PT ;  /* 0x000000070000720c */ /* 0x040fe20003fc4070 */
[----:B------:R-:W-:Y:S02]  /*2b70*/  IMAD.MOV.U32 R60, RZ, RZ, R9 ;  /* 0x000000ffff3c7224 */ /* 0x000fe400078e0009 */
[C---:B------:R-:W-:Y:S01]  /*2b80*/  IMAD R9, R0.reuse, R12, R61 ;  /* 0x0000000c00097224 */ /* 0x040fe200078e023d */
[----:B------:R-:W-:Y:S01]  /*2b90*/  IABS R61, R67 ;  /* 0x00000043003d7213 */ /* 0x000fe20000000000 */
[----:B------:R-:W-:Y:S02]  /*2ba0*/  IMAD.MOV R12, RZ, RZ, -R10 ;  /* 0x000000ffff0c7224 */ /* 0x000fe400078e0a0a */
[--C-:B------:R-:W-:Y:S01]  /*2bb0*/  @!P4 IMAD.IADD R13, R13, 0x1, -R0.reuse ;  /* 0x000000010d0dc824 */ /* 0x100fe200078e0a00 */
[C---:B------:R-:W-:Y:S01]  /*2bc0*/  ISETP.GT.U32.AND P4, PT, R0.reuse, R9, PT ;  /* 0x000000090000720c */ /* 0x040fe20003f84070 */
[----:B------:R-:W-:Y:S02]  /*2bd0*/  IMAD R11, R0, R12, R11 ;  /* 0x0000000c000b7224 */ /* 0x000fe400078e020b */
[----:B------:R-:W-:-:S02]  /*2be0*/  @!P5 IMAD.IADD R57, R57, 0x1, -R0 ;  /* 0x000000013939d824 */ /* 0x000fc400078e0a00 */
[----:B------:R-:W-:Y:S01]  /*2bf0*/  @!P6 IMAD.IADD R7, R7, 0x1, -R0 ;  /* 0x000000010707e824 */ /* 0x000fe200078e0a00 */
[C---:B------:R-:W-:Y:S01]  /*2c00*/  ISETP.GT.U32.AND P6, PT, R0.reuse, R11, PT ;  /* 0x0000000b0000720c */ /* 0x040fe20003fc4070 */
[----:B------:R-:W-:Y:S01]  /*2c10*/  @!P0 IMAD.MOV R60, RZ, RZ, -R60 ;  /* 0x000000ffff3c8224 */ /* 0x000fe200078e0a3c */
[----:B------:R-:W-:Y:S01]  /*2c20*/  ISETP.GT.U32.AND P5, PT, R0, R57, PT ;  /* 0x000000390000720c */ /* 0x000fe20003fa4070 */
[----:B------:R-:W-:Y:S01]  /*2c30*/  IMAD.MOV.U32 R238, RZ, RZ, R13 ;  /* 0x000000ffffee7224 */ /* 0x000fe200078e000d */
[----:B------:R-:W-:Y:S01]  /*2c40*/  ISETP.GE.AND P0, PT, R62, RZ, PT ;  /* 0x000000ff3e00720c */ /* 0x000fe20003f06270 */
[----:B------:R-:W-:Y:S01]  /*2c50*/  IMAD.HI.U32 R10, R3, R61, RZ ;  /* 0x0000003d030a7227 */ /* 0x000fe200078e00ff */
[----:B------:R-:W-:-:S03]  /*2c60*/  IABS R62, R68 ;  /* 0x00000044003e7213 */ /* 0x000fc60000000000 */
[----:B------:R-:W-:Y:S01]  /*2c70*/  @!P4 IMAD.IADD R9, R9, 0x1, -R0 ;  /* 0x000000010909c824 */ /* 0x000fe200078e0a00 */
[----:B------:R-:W-:Y:S01]  /*2c80*/  ISETP.GE.AND P4, PT, R63, RZ, PT ;  /* 0x000000ff3f00720c */ /* 0x000fe20003f86270 */
[----:B------:R-:W-:-:S04]  /*2c90*/  IMAD.HI.U32 R12, R3, R62, RZ ;  /* 0x0000003e030c7227 */ /* 0x000fc800078e00ff */
[----:B------:R-:W-:-:S04]  /*2ca0*/  IMAD.HI.U32 R59, R3, R64, RZ ;  /* 0x00000040033b7227 */ /* 0x000fc800078e00ff */
[----:B------:R-:W-:Y:S02]  /*2cb0*/  @!P6 IMAD.IADD R11, R11, 0x1, -R0 ;  /* 0x000000010b0be824 */ /* 0x000fe400078e0a00 */
[----:B------:R-:W-:Y:S01]  /*2cc0*/  @!P2 IMAD.MOV R238, RZ, RZ, -R238 ;  /* 0x000000ffffeea224 */ /* 0x000fe200078e0aee */
[C---:B------:R-:W-:Y:S01]  /*2cd0*/  ISETP.GT.U32.AND P2, PT, R0.reuse, R9, PT ;  /* 0x000000090000720c */ /* 0x040fe20003f44070 */
[----:B------:R-:W-:Y:S01]  /*2ce0*/  IMAD.MOV R10, RZ, RZ, -R10 ;  /* 0x000000ffff0a7224 */ /* 0x000fe200078e0a0a */
[----:B------:R-:W-:Y:S01]  /*2cf0*/  ISETP.GT.U32.AND P6, PT, R0, R11, PT ;  /* 0x0000000b0000720c */ /* 0x000fe20003fc4070 */
[----:B------:R-:W-:Y:S02]  /*2d00*/  IMAD.MOV R63, RZ, RZ, -R12 ;  /* 0x000000ffff3f7224 */ /* 0x000fe400078e0a0c */
[----:B------:R-:W-:Y:S01]  /*2d10*/  @!P5 IMAD.IADD R57, R57, 0x1, -R0 ;  /* 0x000000013939d824 */ /* 0x000fe200078e0a00 */
[----:B------:R-:W-:Y:S01]  /*2d20*/  ISETP.GE.AND P5, PT, R65, RZ, PT ;  /* 0x000000ff4100720c */ /* 0x000fe20003fa6270 */
[----:B------:R-:W-:Y:S01]  /*2d30*/  IMAD.MOV.U32 R12, RZ, RZ, R66 ;  /* 0x000000ffff0c7224 */ /* 0x000fe200078e0042 */
[----:B------:R-:W-:Y:S01]  /*2d40*/  LOP3.LUT R66, R4, 0xe4, RZ, 0xfc, !PT ;  /* 0x000000e404427812 */ /* 0x000fe200078efcff */
[----:B------:R-:W-:-:S02]  /*2d50*/  IMAD.MOV R65, RZ, RZ, -R59 ;  /* 0x000000ffff417224 */ /* 0x000fc400078e0a3b */
[----:B------:R-:W-:Y:S02]  /*2d60*/  IMAD R59, R0, R10, R61 ;  /* 0x0000000a003b7224 */ /* 0x000fe400078e023d */
[----:B------:R-:W-:-:S04]  /*2d70*/  IMAD.HI.U32 R10, R3, R12, RZ ;  /* 0x0000000c030a7227 */ /* 0x000fc800078e00ff */
[C---:B------:R-:W-:Y:S01]  /*2d80*/  IMAD R61, R0.reuse, R63, R62 ;  /* 0x0000003f003d7224 */ /* 0x040fe200078e023e */
[----:B------:R-:W-:Y:S01]  /*2d90*/  IABS R62, R71 ;  /* 0x00000047003e7213 */ /* 0x000fe20000000000 */
[----:B------:R-:W-:Y:S01]  /*2da0*/  IMAD R63, R0, R65, R64 ;  /* 0x00000041003f7224 */ /* 0x000fe200078e0240 */
[----:B------:R-:W-:Y:S01]  /*2db0*/  LOP3.LUT R64, R4, 0xe0, RZ, 0xfc, !PT ;  /* 0x000000e004407812 */ /* 0x000fe200078efcff */
[----:B------:R-:W-:Y:S01]  /*2dc0*/  IMAD.MOV R13, RZ, RZ, -R10 ;  /* 0x000000ffff0d7224 */ /* 0x000fe200078e0a0a */
[----:B------:R-:W-:Y:S01]  /*2dd0*/  IABS R65, R72 ;  /* 0x0000004800417213 */ /* 0x000fe20000000000 */
[----:B------:R-:W-:Y:S02]  /*2de0*/  IMAD.MOV.U32 R234, RZ, RZ, R7 ;  /* 0x000000ffffea7224 */ /* 0x000fe400078e0007 */
[C---:B------:R-:W-:Y:S01]  /*2df0*/  IMAD R7, R0.reuse, R13, R12 ;  /* 0x0000000d00077224 */ /* 0x040fe200078e020c */
[----:B------:R-:W-:Y:S01]  /*2e00*/  IABS R12, R64 ;  /* 0x00000040000c7213 */ /* 0x000fe20000000000 */
[--C-:B------:R-:W-:Y:S01]  /*2e10*/  @!P2 IMAD.IADD R9, R9, 0x1, -R0.reuse ;  /* 0x000000010909a824 */ /* 0x100fe200078e0a00 */
[C---:B------:R-:W-:Y:S01]  /*2e20*/  ISETP.GT.U32.AND P2, PT, R0.reuse, R63, PT ;  /* 0x0000003f0000720c */ /* 0x040fe20003f44070 */
[----:B------:R-:W-:Y:S01]  /*2e30*/  @!P6 IMAD.IADD R11, R11, 0x1, -R0 ;  /* 0x000000010b0be824 */ /* 0x000fe200078e0a00 */
[----:B------:R-:W-:Y:S01]  /*2e40*/  ISETP.GT.U32.AND P6, PT, R0, R7, PT ;  /* 0x000000070000720c */ /* 0x000fe20003fc4070 */
[----:B------:R-:W-:-:S02]  /*2e50*/  IMAD.MOV.U32 R236, RZ, RZ, R57 ;  /* 0x000000ffffec7224 */ /* 0x000fc400078e0039 */
[----:B------:R-:W-:Y:S01]  /*2e60*/  IMAD.MOV.U32 R57, RZ, RZ, R62 ;  /* 0x000000ffff397224 */ /* 0x000fe200078e003e */
[----:B------:R-:W-:Y:S01]  /*2e70*/  LOP3.LUT R62, R4, 0xf8, RZ, 0xfc, !PT ;  /* 0x000000f8043e7812 */ /* 0x000fe200078efcff */
[----:B------:R-:W-:Y:S02]  /*2e80*/  IMAD.MOV.U32 R232, RZ, RZ, R9 ;  /* 0x000000ffffe87224 */ /* 0x000fe400078e0009 */
[----:B------:R-:W-:-:S04]  /*2e90*/  IMAD.HI.U32 R10, R3, R57, RZ ;  /* 0x00000039030a7227 */ /* 0x000fc800078e00ff */
[----:B------:R-:W-:Y:S02]  /*2ea0*/  @!P2 IMAD.IADD R63, R63, 0x1, -R0 ;  /* 0x000000013f3fa824 */ /* 0x000fe400078e0a00 */
[----:B------:R-:W-:Y:S02]  /*2eb0*/  IMAD.MOV R10, RZ, RZ, -R10 ;  /* 0x000000ffff0a7224 */ /* 0x000fe400078e0a0a */
[----:B------:R-:W-:Y:S01]  /*2ec0*/  @!P6 IMAD.IADD R7, R7, 0x1, -R0 ;  /* 0x000000010707e824 */ /* 0x000fe200078e0a00 */
[C---:B------:R-:W-:Y:S01]  /*2ed0*/  ISETP.GT.U32.AND P6, PT, R0.reuse, R63, PT ;  /* 0x0000003f0000720c */ /* 0x040fe20003fc4070 */
[----:B------:R-:W-:Y:S01]  /*2ee0*/  IMAD R13, R0, R10, R57 ;  /* 0x0000000a000d7224 */ /* 0x000fe200078e0239 */
[----:B------:R-:W-:Y:S01]  /*2ef0*/  IABS R57, R66 ;  /* 0x0000004200397213 */ /* 0x000fe20000000000 */
[----:B------:R-:W-:-:S04]  /*2f00*/  IMAD.HI.U32 R10, R3, R12, RZ ;  /* 0x0000000c030a7227 */ /* 0x000fc800078e00ff */
[----:B------:R-:W-:Y:S02]  /*2f10*/  IMAD.MOV R9, RZ, RZ, -R10 ;  /* 0x000000ffff097224 */ /* 0x000fe400078e0a0a */
[----:B------:R-:W-:Y:S01]  /*2f20*/  @!P0 IMAD.MOV R236, RZ, RZ, -R236 ;  /* 0x000000ffffec8224 */ /* 0x000fe200078e0aec */
[C---:B------:R-:W-:Y:S01]  /*2f30*/  ISETP.GT.U32.AND P0, PT, R0.reuse, R59, PT ;  /* 0x0000003b0000720c */ /* 0x040fe20003f04070 */
[C---:B------:R-:W-:Y:S02]  /*2f40*/  IMAD R9, R0.reuse, R9, R12 ;  /* 0x0000000900097224 */ /* 0x040fe400078e020c */
[----:B------:R-:W-:Y:S02]  /*2f50*/  IMAD.MOV.U32 R230, RZ, RZ, R11 ;  /* 0x000000ffffe67224 */ /* 0x000fe400078e000b */
[----:B------:R-:W-:Y:S02]  /*2f60*/  IMAD.MOV.U32 R11, RZ, RZ, R57 ;  /* 0x000000ffff0b7224 */ /* 0x000fe400078e0039 */
[----:B------:R-:W-:Y:S01]  /*2f70*/  @!P6 IMAD.IADD R63, R63, 0x1, -R0 ;  /* 0x000000013f3fe824 */ /* 0x000fe200078e0a00 */
[C---:B------:R-:W-:Y:S01]  /*2f80*/  ISETP.GT.U32.AND P6, PT, R0.reuse, R9, PT ;  /* 0x000000090000720c */ /* 0x040fe20003fc4070 */
[----:B------:R-:W-:Y:S01]  /*2f90*/  @!P3 IMAD.MOV R234, RZ, RZ, -R234 ;  /* 0x000000ffffeab224 */ /* 0x000fe200078e0aea */
[----:B------:R-:W-:Y:S01]  /*2fa0*/  ISETP.GT.U32.AND P3, PT, R0, R61, PT ;  /* 0x0000003d0000720c */ /* 0x000fe20003f64070 */
[----:B------:R-:W-:-:S04]  /*2fb0*/  IMAD.HI.U32 R10, R3, R11, RZ ;  /* 0x0000000b030a7227 */ /* 0x000fc800078e00ff */
[----:B------:R-:W-:Y:S01]  /*2fc0*/  @!P4 IMAD.MOV R230, RZ, RZ, -R230 ;  /* 0x000000ffffe6c224 */ /* 0x000fe200078e0ae6 */
[----:B------:R-:W-:Y:S01]  /*2fd0*/  ISETP.GE.AND P4, PT, R68, RZ, PT ;  /* 0x000000ff4400720c */ /* 0x000fe20003f86270 */
[----:B------:R-:W-:Y:S01]  /*2fe0*/  IMAD.MOV R10, RZ, RZ, -R10 ;  /* 0x000000ffff0a7224 */ /* 0x000fe200078e0a0a */
[----:B------:R-:W-:Y:S01]  /*2ff0*/  LOP3.LUT R68, R4, 0xe8, RZ, 0xfc, !PT ;  /* 0x000000e804447812 */ /* 0x000fe200078efcff */
[--C-:B------:R-:W-:Y:S01]  /*3000*/  @!P0 IMAD.IADD R59, R59, 0x1, -R0.reuse ;  /* 0x000000013b3b8824 */ /* 0x100fe200078e0a00 */
[----:B------:R-:W-:Y:S01]  /*3010*/  ISETP.GE.AND P0, PT, R67, RZ, PT ;  /* 0x000000ff4300720c */ /* 0x000fe20003f06270 */
[C---:B------:R-:W-:Y:S01]  /*3020*/  IMAD R5, R0.reuse, R10, R11 ;  /* 0x0000000a00057224 */ /* 0x040fe200078e020b */
[----:B------:R-:W-:Y:S01]  /*3030*/  IABS R12, R68 ;  /* 0x00000044000c7213 */ /* 0x000fe20000000000 */
[--C-:B------:R-:W-:Y:S01]  /*3040*/  @!P6 IMAD.IADD R9, R9, 0x1, -R0.reuse ;  /* 0x000000010909e824 */ /* 0x100fe200078e0a00 */
[----:B------:R-:W-:Y:S01]  /*3050*/  IABS R67, R73 ;  /* 0x0000004900437213 */ /* 0x000fe20000000000 */
[----:B------:R-:W-:Y:S01]  /*3060*/  @!P3 IMAD.IADD R61, R61, 0x1, -R0 ;  /* 0x000000013d3db824 */ /* 0x000fe200078e0a00 */
[C---:B------:R-:W-:Y:S01]  /*3070*/  ISETP.GT.U32.AND P6, PT, R0.reuse, R5, PT ;  /* 0x000000050000720c */ /* 0x040fe20003fc4070 */
[----:B------:R-:W-:Y:S01]  /*3080*/  IMAD.HI.U32 R8, R3, R12, RZ ;  /* 0x0000000c03087227 */ /* 0x000fe200078e00ff */
[----:B------:R-:W-:-:S02]  /*3090*/  ISETP.GT.U32.AND P3, PT, R0, R59, PT ;  /* 0x0000003b0000720c */ /* 0x000fc40003f64070 */
[C---:B------:R-:W-:Y:S01]  /*30a0*/  ISETP.GT.U32.AND P2, PT, R0.reuse, R61, PT ;  /* 0x0000003d0000720c */ /* 0x040fe20003f44070 */
[----:B------:R-:W-:Y:S01]  /*30b0*/  @!P5 IMAD.MOV R232, RZ, RZ, -R232 ;  /* 0x000000ffffe8d224 */ /* 0x000fe200078e0ae8 */
[----:B------:R-:W-:Y:S01]  /*30c0*/  ISETP.GT.U32.AND P5, PT, R0, R7, PT ;  /* 0x000000070000720c */ /* 0x000fe20003fa4070 */
[----:B------:R-:W-:Y:S02]  /*30d0*/  IMAD.MOV R11, RZ, RZ, -R8 ;  /* 0x000000ffff0b7224 */ /* 0x000fe400078e0a08 */
[----:B------:R-:W-:-:S04]  /*30e0*/  IMAD.HI.U32 R8, R3, R65, RZ ;  /* 0x0000004103087227 */ /* 0x000fc800078e00ff */
[C---:B------:R-:W-:Y:S02]  /*30f0*/  IMAD R11, R0.reuse, R11, R12 ;  /* 0x0000000b000b7224 */ /* 0x040fe400078e020c */
[--C-:B------:R-:W-:Y:S02]  /*3100*/  @!P6 IMAD.IADD R5, R5, 0x1, -R0.reuse ;  /* 0x000000010505e824 */ /* 0x100fe400078e0a00 */
[--C-:B------:R-:W-:Y:S01]  /*3110*/  @!P3 IMAD.IADD R59, R59, 0x1, -R0.reuse ;  /* 0x000000013b3bb824 */ /* 0x100fe200078e0a00 */
[C---:B------:R-:W-:Y:S01]  /*3120*/  ISETP.GT.U32.AND P6, PT, R0.reuse, R11, PT ;  /* 0x0000000b0000720c */ /* 0x040fe20003fc4070 */
[--C-:B------:R-:W-:Y:S01]  /*3130*/  @!P5 IMAD.IADD R7, R7, 0x1, -R0.reuse ;  /* 0x000000010707d824 */ /* 0x100fe200078e0a00 */
[----:B------:R-:W-:Y:S01]  /*3140*/  ISETP.GT.U32.AND P3, PT, R0, R13, PT ;  /* 0x0000000d0000720c */ /* 0x000fe20003f64070 */
[----:B------:R-:W-:Y:S01]  /*3150*/  @!P2 IMAD.IADD R61, R61, 0x1, -R0 ;  /* 0x000000013d3da824 */ /* 0x000fe200078e0a00 */
[----:B------:R-:W-:Y:S01]  /*3160*/  ISETP.GE.AND P5, PT, R70, RZ, PT ;  /* 0x000000ff4600720c */ /* 0x000fe20003fa6270 */
[----:B------:R-:W-:Y:S01]  /*3170*/  @!P0 IMAD.MOV R59, RZ, RZ, -R59 ;  /* 0x000000ffff3b8224 */ /* 0x000fe200078e0a3b */
[----:B------:R-:W-:Y:S01]  /*3180*/  LOP3.LUT R70, R4, 0xec, RZ, 0xfc, !PT ;  /* 0x000000ec04467812 */ /* 0x000fe200078efcff */
[----:B------:R-:W-:Y:S01]  /*3190*/  @!P4 IMAD.MOV R61, RZ, RZ, -R61 ;  /* 0x000000ffff3dc224 */ /* 0x000fe200078e0a3d */
[----:B------:R-:W-:Y:S01]  /*31a0*/  ISETP.GE.AND P2, PT, R69, RZ, PT ;  /* 0x000000ff4500720c */ /* 0x000fe20003f46270 */
[----:B------:R-:W-:Y:S01]  /*31b0*/  IMAD.MOV.U32 R222, RZ, RZ, R7 ;  /* 0x000000ffffde7224 */ /* 0x000fe200078e0007 */
[----:B------:R-:W-:Y:S01]  /*31c0*/  IABS R57, R70 ;  /* 0x0000004600397213 */ /* 0x000fe20000000000 */
[----:B------:R-:W-:Y:S01]  /*31d0*/  IMAD.MOV R8, RZ, RZ, -R8 ;  /* 0x000000ffff087224 */ /* 0x000fe200078e0a08 */
[----:B------:R-:W-:Y:S01]  /*31e0*/  IABS R69, R62 ;  /* 0x0000003e00457213 */ /* 0x000fe20000000000 */
[--C-:B------:R-:W-:Y:S01]  /*31f0*/  @!P6 IMAD.IADD R11, R11, 0x1, -R0.reuse ;  /* 0x000000010b0be824 */ /* 0x100fe200078e0a00 */
[C---:B------:R-:W-:Y:S01]  /*3200*/  ISETP.GT.U32.AND P4, PT, R0.reuse, R9, PT ;  /* 0x000000090000720c */ /* 0x040fe20003f84070 */
[----:B------:R-:W-:Y:S01]  /*3210*/  @!P3 IMAD.IADD R13, R13, 0x1, -R0 ;  /* 0x000000010d0db824 */ /* 0x000fe200078e0a00 */
[----:B------:R-:W-:Y:S01]  /*3220*/  ISETP.GE.AND P3, PT, R71, RZ, PT ;  /* 0x000000ff4700720c */ /* 0x000fe20003f66270 */
[----:B------:R-:W-:Y:S01]  /*3230*/  IMAD.HI.U32 R4, R3, R57, RZ ;  /* 0x0000003903047227 */ /* 0x000fe200078e00ff */
[----:B------:R-:W-:-:S02]  /*3240*/  ISETP.GT.U32.AND P6, PT, R0, R11, PT ;  /* 0x0000000b0000720c */ /* 0x000fc40003fc4070 */
[C---:B------:R-:W-:Y:S01]  /*3250*/  ISETP.GT.U32.AND P0, PT, R0.reuse, R13, PT ;  /* 0x0000000d0000720c */ /* 0x040fe20003f04070 */
[----:B------:R-:W-:Y:S01]  /*3260*/  IMAD.MOV R10, RZ, RZ, -R4 ;  /* 0x000000ffff0a7224 */ /* 0x000fe200078e0a04 */
[----:B------:R-:W-:Y:S01]  /*3270*/  IABS R71, R74 ;  /* 0x0000004a00477213 */ /* 0x000fe20000000000 */
[----:B------:R-:W-:Y:S01]  /*3280*/  @!P2 IMAD.MOV R63, RZ, RZ, -R63 ;  /* 0x000000ffff3fa224 */ /* 0x000fe200078e0a3f */
[----:B------:R-:W-:Y:S01]  /*3290*/  ISETP.GT.U32.AND P2, PT, R0, R5, PT ;  /* 0x000000050000720c */ /* 0x000fe20003f44070 */
[----:B------:R-:W-:-:S04]  /*32a0*/  IMAD.HI.U32 R4, R3, R67, RZ ;  /* 0x0000004303047227 */ /* 0x000fc800078e00ff */
[----:B------:R-:W-:Y:S02]  /*32b0*/  IMAD R57, R0, R10, R57 ;  /* 0x0000000a00397224 */ /* 0x000fe400078e0239 */
[----:B------:R-:W-:-:S04]  /*32c0*/  IMAD.HI.U32 R3, R3, R69, RZ ;  /* 0x0000004503037227 */ /* 0x000fc800078e00ff */
[----:B------:R-:W-:Y:S01]  /*32d0*/  @!P5 IMAD.MOV R222, RZ, RZ, -R222 ;  /* 0x000000ffffded224 */ /* 0x000fe200078e0ade */
[C---:B------:R-:W-:Y:S01]  /*32e0*/  ISETP.GT.U32.AND P5, PT, R0.reuse, R57, PT ;  /* 0x000000390000720c */ /* 0x040fe20003fa4070 */
[----:B------:R-:W-:Y:S02]  /*32f0*/  IMAD R65, R0, R8, R65 ;  /* 0x0000000800417224 */ /* 0x000fe400078e0241 */
[----:B------:R-:W-:Y:S02]  /*3300*/  IMAD.MOV R3, RZ, RZ, -R3 ;  /* 0x000000ffff037224 */ /* 0x000fe400078e0a03 */
[----:B------:R-:W-:Y:S02]  /*3310*/  IMAD.MOV R4, RZ, RZ, -R4 ;  /* 0x000000ffff047224 */ /* 0x000fe400078e0a04 */
[----:B------:R-:W-:Y:S01]  /*3320*/  @!P6 IMAD.IADD R11, R11, 0x1, -R0 ;  /* 0x000000010b0be824 */ /* 0x000fe200078e0a00 */
[----:B------:R-:W-:Y:S01]  /*3330*/  ISETP.GE.AND P6, PT, R64, RZ, PT ;  /* 0x000000ff4000720c */ /* 0x000fe20003fc6270 */
[----:B------:R-:W-:-:S04]  /*3340*/  IMAD.HI.U32 R6, R6, R71, RZ ;  /* 0x0000004706067227 */ /* 0x000fc800078e00ff */
[C---:B------:R-:W-:Y:S02]  /*3350*/  IMAD R69, R0.reuse, R3, R69 ;  /* 0x0000000300457224 */ /* 0x040fe400078e0245 */
[----:B------:R-:W-:Y:S01]  /*3360*/  @!P0 IMAD.IADD R13, R13, 0x1, -R0 ;  /* 0x000000010d0d8824 */ /* 0x000fe200078e0a00 */
[C---:B------:R-:W-:Y:S01]  /*3370*/  ISETP.GT.U32.AND P0, PT, R0.reuse, R65, PT ;  /* 0x000000410000720c */ /* 0x040fe20003f04070 */
[C---:B------:R-:W-:Y:S02]  /*3380*/  IMAD R67, R0.reuse, R4, R67 ;  /* 0x0000000400437224 */ /* 0x040fe400078e0243 */
[----:B------:R-:W-:Y:S02]  /*3390*/  IMAD.MOV R6, RZ, RZ, -R6 ;  /* 0x000000ffff067224 */ /* 0x000fe400078e0a06 */
[--C-:B------:R-:W-:Y:S01]  /*33a0*/  @!P2 IMAD.IADD R5, R5, 0x1, -R0.reuse ;  /* 0x000000010505a824 */ /* 0x100fe200078e0a00 */
[C---:B------:R-:W-:Y:S01]  /*33b0*/  ISETP.GT.U32.AND P2, PT, R0.reuse, R69, PT ;  /* 0x000000450000720c */ /* 0x040fe20003f44070 */
[----:B------:R-:W-:Y:S01]  /*33c0*/  @!P4 IMAD.IADD R9, R9, 0x1, -R0 ;  /* 0x000000010909c824 */ /* 0x000fe200078e0a00 */
[----:B------:R-:W-:Y:S01]  /*33d0*/  ISETP.GT.U32.AND P4, PT, R0, R67, PT ;  /* 0x000000430000720c */ /* 0x000fe20003f84070 */
[----:B------:R-:W-:-:S02]  /*33e0*/  IMAD R3, R2, R6, R71 ;  /* 0x0000000602037224 */ /* 0x000fc400078e0247 */
[--C-:B------:R-:W-:Y:S02]  /*33f0*/  @!P5 IMAD.IADD R57, R57, 0x1, -R0.reuse ;  /* 0x000000013939d824 */ /* 0x100fe400078e0a00 */
[----:B------:R-:W-:Y:S01]  /*3400*/  IMAD.MOV.U32 R218, RZ, RZ, R9 ;  /* 0x000000ffffda7224 */ /* 0x000fe200078e0009 */
[----:B------:R-:W-:Y:S01]  /*3410*/  ISETP.GT.U32.AND P5, PT, R2, R3, PT ;  /* 0x000000030200720c */ /* 0x000fe20003fa4070 */
[----:B------:R-:W-:Y:S01]  /*3420*/  @!P0 IMAD.IADD R65, R65, 0x1, -R0 ;  /* 0x0000000141418824 */ /* 0x000fe200078e0a00 */
[----:B------:R-:W-:Y:S01]  /*3430*/  ISETP.GE.AND P0, PT, R68, RZ, PT ;  /* 0x000000ff4400720c */ /* 0x000fe20003f06270 */
[----:B------:R-:W-:Y:S01]  /*3440*/  @!P6 IMAD.MOV R218, RZ, RZ, -R218 ;  /* 0x000000ffffdae224 */ /* 0x000fe200078e0ada */
[C---:B------:R-:W-:Y:S01]  /*3450*/  ISETP.GT.U32.AND P6, PT, R0.reuse, R57, PT ;  /* 0x000000390000720c */ /* 0x040fe20003fc4070 */
[--C-:B------:R-:W-:Y:S01]  /*3460*/  @!P2 IMAD.IADD R69, R69, 0x1, -R0.reuse ;  /* 0x000000014545a824 */ /* 0x100fe200078e0a00 */
[----:B------:R-:W-:Y:S01]  /*3470*/  ISETP.GT.U32.AND P2, PT, R0, R65, PT ;  /* 0x000000410000720c */ /* 0x000fe20003f44070 */
[----:B------:R-:W-:Y:S01]  /*3480*/  @!P4 IMAD.IADD R67, R67, 0x1, -R0 ;  /* 0x000000014343c824 */ /* 0x000fe200078e0a00 */
[----:B------:R-:W-:Y:S01]  /*3490*/  ISETP.GE.AND P4, PT, R180, c[0x0][0x180], PT ;  /* 0x00006000b4007a0c */ /* 0x000fe20003f86270 */
[----:B------:R-:W-:-:S02]  /*34a0*/  IMAD.MOV.U32 R214, RZ, RZ, R11 ;  /* 0x000000ffffd67224 */ /* 0x000fc400078e000b */
[----:B------:R-:W-:Y:S01]  /*34b0*/  IMAD.MOV.U32 R220, RZ, RZ, R13 ;  /* 0x000000ffffdc7224 */ /* 0x000fe200078e000d */
[----:B------:R-:W-:Y:S01]  /*34c0*/  SEL R4, R178, RZ, !P4 ;  /* 0x000000ffb2047207 */ /* 0x000fe20006000000 */
[----:B------:R-:W-:Y:S01]  /*34d0*/  @!P5 IMAD.IADD R3, R3, 0x1, -R2 ;  /* 0x000000010303d824 */ /* 0x000fe200078e0a02 */
[C---:B------:R-:W-:Y:S01]  /*34e0*/  ISETP.GT.U32.AND P4, PT, R0.reuse, R69, PT ;  /* 0x000000450000720c */ /* 0x040fe20003f84070 */
[----:B------:R-:W-:Y:S01]  /*34f0*/  @!P0 IMAD.MOV R214, RZ, RZ, -R214 ;  /* 0x000000ffffd68224 */ /* 0x000fe200078e0ad6 */
[----:B------:R-:W-:Y:S01]  /*3500*/  ISETP.GT.U32.AND P5, PT, R0, R67, PT ;  /* 0x000000430000720c */ /* 0x000fe20003fa4070 */
[--C-:B------:R-:W-:Y:S01]  /*3510*/  @!P6 IMAD.IADD R57, R57, 0x1, -R0.reuse ;  /* 0x000000013939e824 */ /* 0x100fe200078e0a00 */
[----:B------:R-:W-:Y:S01]  /*3520*/  ISETP.GE.AND P6, PT, R70, RZ, PT ;  /* 0x000000ff4600720c */ /* 0x000fe20003fc6270 */
[----:B------:R-:W-:Y:S01]  /*3530*/  @!P2 IMAD.IADD R65, R65, 0x1, -R0 ;  /* 0x000000014141a824 */ /* 0x000fe200078e0a00 */
[----:B------:R-:W-:Y:S01]  /*3540*/  ISETP.GT.U32.AND P0, PT, R2, R3, PT ;  /* 0x000000030200720c */ /* 0x000fe20003f04070 */
[----:B------:R-:W-:Y:S01]  /*3550*/  IMAD.MOV.U32 R212, RZ, RZ, R57 ;  /* 0x000000ffffd47224 */ /* 0x000fe200078e0039 */
[----:B------:R-:W-:Y:S01]  /*3560*/  ISETP.GE.AND P2, PT, R72, RZ, PT ;  /* 0x000000ff4800720c */ /* 0x000fe20003f46270 */
[----:B------:R-:W-:Y:S01]  /*3570*/  IMAD R13, R203, c[0x0][0x188], RZ ;  /* 0x00006200cb0d7a24 */ /* 0x000fe200078e02ff */
[----:B------:R-:W-:Y:S01]  /*3580*/  LOP3.LUT R57, RZ, c[0x0][0x17c], RZ, 0x33, !PT ;  /* 0x00005f00ff397a12 */ /* 0x000fe200078e33ff */
[----:B------:R-:W-:Y:S01]  /*3590*/  @!P3 IMAD.MOV R220, RZ, RZ, -R220 ;  /* 0x000000ffffdcb224 */ /* 0x000fe200078e0adc */
[----:B------:R-:W-:Y:S01]  /*35a0*/  ISETP.GE.AND P3, PT, R66, RZ, PT ;  /* 0x000000ff4200720c */ /* 0x000fe20003f66270 */
[----:B------:R-:W-:Y:S01]  /*35b0*/  @!P4 IMAD.IADD R69, R69, 0x1, -R0 ;  /* 0x000000014545c824 */ /* 0x000fe200078e0a00 */
[----:B------:R-:W-:Y:S01]  /*35c0*/  ISETP.GE.AND P4, PT, R62, RZ, PT ;  /* 0x000000ff3e00720c */ /* 0x000fe20003f86270 */
[----:B------:R-:W-:-:S02]  /*35d0*/  IMAD R12, R177, 0x2, R13 ;  /* 0x00000002b10c7824 */ /* 0x000fc400078e020d */
[----:B------:R-:W-:Y:S01]  /*35e0*/  @!P6 IMAD.MOV R212, RZ, RZ, -R212 ;  /* 0x000000ffffd4e224 */ /* 0x000fe200078e0ad4 */
[----:B------:R-:W-:Y:S01]  /*35f0*/  ISETP.GE.AND P6, PT, R239, c[0x0][0x180], PT ;  /* 0x00006000ef007a0c */ /* 0x000fe20003fc6270 */
[----:B------:R-:W-:Y:S01]  /*3600*/  @!P0 IMAD.IADD R3, R3, 0x1, -R2 ;  /* 0x0000000103038824 */ /* 0x000fe200078e0a02 */
[----:B------:R-:W-:Y:S01]  /*3610*/  ISETP.GE.AND P0, PT, R237, c[0x0][0x180], PT ;  /* 0x00006000ed007a0c */ /* 0x000fe20003f06270 */
[----:B------:R-:W-:Y:S01]  /*3620*/  @!P5 IMAD.IADD R67, R67, 0x1, -R0 ;  /* 0x000000014343d824 */ /* 0x000fe200078e0a00 */
[----:B------:R-:W-:Y:S01]  /*3630*/  SEL R0, R178, RZ, !P6 ;  /* 0x000000ffb2007207 */ /* 0x000fe20007000000 */
[----:B------:R-:W-:Y:S01]  /*3640*/  @!P2 IMAD.MOV R65, RZ, RZ, -R65 ;  /* 0x000000ffff41a224 */ /* 0x000fe200078e0a41 */
[----:B------:R-:W-:Y:S01]  /*3650*/  ISETP.GE.AND P6, PT, R235, c[0x0][0x180], PT ;  /* 0x00006000eb007a0c */ /* 0x000fe20003fc6270 */
[C---:B------:R-:W-:Y:S01]  /*3660*/  IMAD R11, R177.reuse, 0x2, R12 ;  /* 0x00000002b10b7824 */ /* 0x040fe200078e020c */
[----:B------:R-:W-:Y:S01]  /*3670*/  ISETP.GE.AND P2, PT, R74, RZ, PT ;  /* 0x000000ff4a00720c */ /* 0x000fe20003f46270 */
[----:B------:R-:W-:Y:S01]  /*3680*/  @!P4 IMAD.MOV R69, RZ, RZ, -R69 ;  /* 0x000000ffff45c224 */ /* 0x000fe200078e0a45 */
[----:B------:R-:W-:Y:S01]  /*3690*/  SEL R2, R178, RZ, !P0 ;  /* 0x000000ffb2027207 */ /* 0x000fe20004000000 */
[C---:B------:R-:W-:Y:S01]  /*36a0*/  IMAD R10, R177.reuse, 0x2, R11 ;  /* 0x00000002b10a7824 */ /* 0x040fe200078e020b */
[----:B------:R-:W-:Y:S01]  /*36b0*/  ISETP.NE.U32.AND P0, PT, R0, RZ, PT ;  /* 0x000000ff0000720c */ /* 0x000fe20003f05070 */
[----:B------:R-:W-:Y:S01]  /*36c0*/  IMAD.MOV.U32 R216, RZ, RZ, R5 ;  /* 0x000000ffffd87224 */ /* 0x000fe200078e0005 */
[----:B------:R-:W-:Y:S01]  /*36d0*/  SEL R0, R178, RZ, !P6 ;  /* 0x000000ffb2007207 */ /* 0x000fe20007000000 */
[----:B------:R-:W-:Y:S01]  /*36e0*/  IMAD R9, R177, 0x2, R10 ;  /* 0x00000002b1097824 */ /* 0x000fe200078e020a */
[----:B------:R-:W-:Y:S01]  /*36f0*/  ISETP.GE.AND P5, PT, R73, RZ, PT ;  /* 0x000000ff4900720c */ /* 0x000fe20003fa6270 */
[----:B------:R-:W-:Y:S01]  /*3700*/  @!P3 IMAD.MOV R216, RZ, RZ, -R216 ;  /* 0x000000ffffd8b224 */ /* 0x000fe200078e0ad8 */
[----:B------:R-:W-:Y:S01]  /*3710*/  ISETP.NE.U32.AND P4, PT, R0, RZ, PT ;  /* 0x000000ff0000720c */ /* 0x000fe20003f85070 */
[----:B------:R-:W-:Y:S01]  /*3720*/  IMAD.MOV.U32 R0, RZ, RZ, R3 ;  /* 0x000000ffff007224 */ /* 0x000fe200078e0003 */
[----:B------:R-:W-:Y:S01]  /*3730*/  ISETP.NE.AND P6, PT, RZ, c[0x0][0x17c], PT ;  /* 0x00005f00ff007a0c */ /* 0x000fe20003fc5270 */
[C---:B------:R-:W-:Y:S01]  /*3740*/  IMAD R8, R177.reuse, 0x2, R9 ;  /* 0x00000002b1087824 */ /* 0x040fe200078e0209 */
[----:B------:R-:W-:Y:S01]  /*3750*/  ISETP.NE.U32.AND P3, PT, R4, RZ, PT ;  /* 0x000000ff0400720c */ /* 0x000fe20003f65070 */
[----:B------:R-:W-:Y:S01]  /*3760*/  @!P2 IMAD.MOV R0, RZ, RZ, -R0 ;  /* 0x000000ffff00a224 */ /* 0x000fe200078e0a00 */
[----:B------:R-:W-:Y:S01]  /*3770*/  ISETP.NE.AND P2, PT, RZ, c[0x0][0x178], PT ;  /* 0x00005e00ff007a0c */ /* 0x000fe20003f45270 */
[----:B------:R-:W-:Y:S01]  /*3780*/  IMAD R7, R177, 0x2, R8 ;  /* 0x00000002b1077824 */ /* 0x000fe200078e0208 */
[----:B------:R-:W-:-:S02]  /*3790*/  SEL R62, R57, R14, !P6 ;  /* 0x0000000e393e7207 */ /* 0x000fc40007000000 */
[----:B------:R-:W-:Y:S01]  /*37a0*/  SEL R64, R57, R15, !P6 ;  /* 0x0000000f39407207 */ /* 0x000fe20007000000 */
[----:B------:R-:W-:Y:S01]  /*37b0*/  IMAD R6, R177, 0x2, R7 ;  /* 0x00000002b1067824 */ /* 0x000fe200078e0207 */
[----:B------:R-:W-:Y:S01]  /*37c0*/  SEL R66, R57, R16, !P6 ;  /* 0x0000001039427207 */ /* 0x000fe20007000000 */
[----:B------:R-:W-:Y:S01]  /*37d0*/  @!P5 IMAD.MOV R67, RZ, RZ, -R67 ;  /* 0x000000ffff43d224 */ /* 0x000fe200078e0a43 */
[----:B------:R-:W-:Y:S01]  /*37e0*/  ISETP.NE.U32.AND P5, PT, R2, RZ, PT ;  /* 0x000000ff0200720c */ /* 0x000fe20003fa5070 */
[----:B------:R-:W-:Y:S01]  /*37f0*/  IMAD R5, R177, 0x2, R6 ;  /* 0x00000002b1057824 */ /* 0x000fe200078e0206 */
[C---:B------:R-:W-:Y:S02]  /*3800*/  SEL R68, R57.reuse, R17, !P6 ;  /* 0x0000001139447207 */ /* 0x040fe40007000000 */
[----:B------:R-:W-:Y:S01]  /*3810*/  SEL R70, R57, R18, !P6 ;  /* 0x0000001239467207 */ /* 0x000fe20007000000 */
[----:B------:R-:W-:Y:S01]  /*3820*/  IMAD R4, R177, 0x2, R5 ;  /* 0x00000002b1047824 */ /* 0x000fe200078e0205 */
[----:B------:R-:W-:-:S02]  /*3830*/  @!P2 LOP3.LUT R0, RZ, c[0x0][0x178], RZ, 0x33, !PT ;  /* 0x00005e00ff00aa12 */ /* 0x000fc400078e33ff */
[----:B------:R-:W-:Y:S01]  /*3840*/  SEL R19, R57, R19, !P6 ;  /* 0x0000001339137207 */ /* 0x000fe20007000000 */
[----:B------:R-:W-:Y:S01]  /*3850*/  IMAD R3, R177, 0x2, R4 ;  /* 0x00000002b1037824 */ /* 0x000fe200078e0204 */
[C---:B------:R-:W-:Y:S01]  /*3860*/  SEL R20, R57.reuse, R20, !P6 ;  /* 0x0000001439147207 */ /* 0x040fe20007000000 */
[----:B------:R-:W-:Y:S01]  /*3870*/  IMAD R14, R0, c[0x0][0x184], RZ ;  /* 0x00006100000e7a24 */ /* 0x000fe200078e02ff */
[----:B------:R-:W-:Y:S01]  /*3880*/  SEL R21, R57, R21, !P6 ;  /* 0x0000001539157207 */ /* 0x000fe20007000000 */
[----:B------:R-:W-:Y:S01]  /*3890*/  IMAD R2, R177, 0x2, R3 ;  /* 0x00000002b1027824 */ /* 0x000fe200078e0203 */
[C---:B------:R-:W-:Y:S01]  /*38a0*/  SEL R22, R57.reuse, R22, !P6 ;  /* 0x0000001639167207 */ /* 0x040fe20007000000 */
[----:B------:R-:W-:Y:S01]  /*38b0*/  IMAD.SHL.U32 R71, R14, 0x4, RZ ;  /* 0x000000040e477824 */ /* 0x000fe200078e00ff */
[----:B------:R-:W-:Y:S01]  /*38c0*/  SEL R23, R57, R23, !P6 ;  /* 0x0000001739177207 */ /* 0x000fe20007000000 */
[----:B------:R-:W-:Y:S01]  /*38d0*/  IMAD.SHL.U32 R0, R207, 0x4, RZ ;  /* 0x00000004cf007824 */ /* 0x000fe200078e00ff */
[----:B------:R-:W-:Y:S01]  /*38e0*/  SEL R24, R57, R24, !P6 ;  /* 0x0000001839187207 */ /* 0x000fe20007000000 */
[----:B------:R-:W-:Y:S01]  /*38f0*/  IMAD R16, R177, 0x2, R2 ;  /* 0x00000002b1107824 */ /* 0x000fe200078e0202 */
[C---:B------:R-:W-:Y:S01]  /*3900*/  SEL R25, R57.reuse, R25, !P6 ;  /* 0x0000001939197207 */ /* 0x040fe20007000000 */
[----:B------:R-:W-:Y:S01]  /*3910*/  STL [R1+0x58], R71 ;  /* 0x0000584701007387 */ /* 0x000fe20000100800 */
[----:B------:R-:W-:Y:S01]  /*3920*/  SEL R26, R57, R26, !P6 ;  /* 0x0000001a391a7207 */ /* 0x000fe20007000000 */
[----:B------:R-:W-:Y:S01]  /*3930*/  IMAD R18, R177, 0x2, R16 ;  /* 0x00000002b1127824 */ /* 0x000fe200078e0210 */
[----:B------:R-:W-:-:S02]  /*3940*/  SEL R27, R57, R27, !P6 ;  /* 0x0000001b391b7207 */ /* 0x000fc40007000000 */
[C---:B------:R-:W-:Y:S02]  /*3950*/  SEL R28, R57.reuse, R28, !P6 ;  /* 0x0000001c391c7207 */ /* 0x040fe40007000000 */
[C---:B------:R-:W-:Y:S02]  /*3960*/  SEL R29, R57.reuse, R29, !P6 ;  /* 0x0000001d391d7207 */ /* 0x040fe40007000000 */
[C---:B------:R-:W-:Y:S02]  /*3970*/  SEL R30, R57.reuse, R30, !P6 ;  /* 0x0000001e391e7207 */ /* 0x040fe40007000000 */
[C---:B------:R-:W-:Y:S02]  /*3980*/  SEL R31, R57.reuse, R31, !P6 ;  /* 0x0000001f391f7207 */ /* 0x040fe40007000000 */
[C---:B------:R-:W-:Y:S02]  /*3990*/  SEL R32, R57.reuse, R32, !P6 ;  /* 0x0000002039207207 */ /* 0x040fe40007000000 */
[----:B------:R-:W-:-:S02]  /*39a0*/  SEL R33, R57, R33, !P6 ;  /* 0x0000002139217207 */ /* 0x000fc40007000000 */
[C---:B------:R-:W-:Y:S02]  /*39b0*/  SEL R34, R57.reuse, R34, !P6 ;  /* 0x0000002239227207 */ /* 0x040fe40007000000 */
[C---:B------:R-:W-:Y:S02]  /*39c0*/  SEL R35, R57.reuse, R35, !P6 ;  /* 0x0000002339237207 */ /* 0x040fe40007000000 */
[C---:B------:R-:W-:Y:S01]  /*39d0*/  SEL R199, R57.reuse, R36, !P6 ;  /* 0x0000002439c77207 */ /* 0x040fe20007000000 */
[----:B------:R-:W-:Y:S01]  /*39e0*/  IMAD.SHL.U32 R36, R10, 0x4, RZ ;  /* 0x000000040a247824 */ /* 0x000fe200078e00ff */
[----:B------:R-:W-:Y:S01]  /*39f0*/  SEL R198, R57, R37, !P6 ;  /* 0x0000002539c67207 */ /* 0x000fe20007000000 */
[----:B------:R-:W-:Y:S01]  /*3a00*/  IMAD.SHL.U32 R37, R11, 0x4, RZ ;  /* 0x000000040b257824 */ /* 0x000fe200078e00ff */
[----:B------:R-:W-:Y:S01]  /*3a10*/  SEL R197, R57, R38, !P6 ;  /* 0x0000002639c57207 */ /* 0x000fe20007000000 */
[----:B------:R-:W-:Y:S01]  /*3a20*/  IMAD.SHL.U32 R38, R9, 0x4, RZ ;  /* 0x0000000409267824 */ /* 0x000fe200078e00ff */
[C---:B------:R-:W-:Y:S01]  /*3a30*/  SEL R196, R57.reuse, R39, !P6 ;  /* 0x0000002739c47207 */ /* 0x040fe20007000000 */
[----:B------:R-:W-:Y:S01]  /*3a40*/  IMAD.SHL.U32 R39, R12, 0x4, RZ ;  /* 0x000000040c277824 */ /* 0x000fe200078e00ff */
[----:B------:R-:W-:Y:S01]  /*3a50*/  SEL R195, R57, R40, !P6 ;  /* 0x0000002839c37207 */ /* 0x000fe20007000000 */
[----:B------:R-:W-:Y:S01]  /*3a60*/  IMAD.SHL.U32 R40, R13, 0x4, RZ ;  /* 0x000000040d287824 */ /* 0x000fe200078e00ff */
[C---:B------:R-:W-:Y:S01]  /*3a70*/  SEL R194, R57.reuse, R41, !P6 ;  /* 0x0000002939c27207 */ /* 0x040fe20007000000 */
[----:B------:R-:W-:Y:S01]  /*3a80*/  IMAD R41, R70, c[0x0][0x190], RZ ;  /* 0x0000640046297a24 */ /* 0x000fe200078e02ff */
[C---:B------:R-:W-:Y:S01]  /*3a90*/  SEL R193, R57.reuse, R42, !P6 ;  /* 0x0000002a39c17207 */ /* 0x040fe20007000000 */
[----:B------:R1:W-:Y:S01]  /*3aa0*/  STL [R1+0x17c], R39 ;  /* 0x00017c2701007387 */ /* 0x0003e20000100800 */
[C---:B------:R-:W-:Y:S01]  /*3ab0*/  SEL R192, R57.reuse, R43, !P6 ;  /* 0x0000002b39c07207 */ /* 0x040fe20007000000 */
[----:B------:R-:W-:Y:S01]  /*3ac0*/  IMAD R43, R68, c[0x0][0x190], RZ ;  /* 0x00006400442b7a24 */ /* 0x000fe200078e02ff */
[C---:B------:R-:W-:Y:S01]  /*3ad0*/  SEL R191, R57.reuse, R44, !P6 ;  /* 0x0000002c39bf7207 */ /* 0x040fe20007000000 */
[----:B------:R-:W-:Y:S01]  /*3ae0*/  IMAD.SHL.U32 R44, R8, 0x4, RZ ;  /* 0x00000004082c7824 */ /* 0x000fe200078e00ff */
[C---:B------:R-:W-:Y:S01]  /*3af0*/  SEL R190, R57.reuse, R45, !P6 ;  /* 0x0000002d39be7207 */ /* 0x040fe20007000000 */
[----:B------:R2:W-:Y:S01]  /*3b00*/  STL [R1+0x178], R37 ;  /* 0x0001782501007387 */ /* 0x0005e20000100800 */
[C---:B------:R-:W-:Y:S01]  /*3b10*/  SEL R189, R57.reuse, R46, !P6 ;  /* 0x0000002e39bd7207 */ /* 0x040fe20007000000 */
[----:B------:R-:W-:Y:S01]  /*3b20*/  IMAD R45, R66, c[0x0][0x190], RZ ;  /* 0x00006400422d7a24 */ /* 0x000fe200078e02ff */
[C---:B------:R-:W-:Y:S01]  /*3b30*/  SEL R188, R57.reuse, R47, !P6 ;  /* 0x0000002f39bc7207 */ /* 0x040fe20007000000 */
[----:B------:R3:W-:Y:S01]  /*3b40*/  STL [R1+0x174], R36 ;  /* 0x0001742401007387 */ /* 0x0007e20000100800 */
[C---:B------:R-:W-:Y:S01]  /*3b50*/  SEL R187, R57.reuse, R48, !P6 ;  /* 0x0000003039bb7207 */ /* 0x040fe20007000000 */
[----:B------:R-:W-:Y:S01]  /*3b60*/  IMAD R47, R64, c[0x0][0x190], RZ ;  /* 0x00006400402f7a24 */ /* 0x000fe200078e02ff */
[C---:B------:R-:W-:Y:S01]  /*3b70*/  SEL R186, R57.reuse, R49, !P6 ;  /* 0x0000003139ba7207 */ /* 0x040fe20007000000 */
[----:B------:R4:W-:Y:S01]  /*3b80*/  STL [R1+0x170], R38 ;  /* 0x0001702601007387 */ /* 0x0009e20000100800 */
[----:B------:R-:W-:Y:S01]  /*3b90*/  SEL R185, R57, R50, !P6 ;  /* 0x0000003239b97207 */ /* 0x000fe20007000000 */
[----:B------:R-:W-:Y:S01]  /*3ba0*/  IMAD.SHL.U32 R50, R7, 0x4, RZ ;  /* 0x0000000407327824 */ /* 0x000fe200078e00ff */
        /* <DEDUP_REMOVED lines=12> */
[----:B------:R-:W-:Y:S01]  /*3c70*/  SEL R244, R57, R58, !P6 ;  /* 0x0000003a39f47207 */ /* 0x000fe20007000000 */
[----:B------:R-:W-:Y:S01]  /*3c80*/  IMAD R42, R25, c[0x0][0x190], RZ ;  /* 0x00006400192a7a24 */ /* 0x000fe200078e02ff */
[C---:B------:R-:W-:Y:S01]  /*3c90*/  SEL R242, R57.reuse, R60, !P6 ;  /* 0x0000003c39f27207 */ /* 0x040fe20007000000 */
[----:B------:R-:W-:Y:S01]  /*3ca0*/  IMAD R48, R28, c[0x0][0x190], RZ ;  /* 0x000064001c307a24 */ /* 0x000fe200078e02ff */
[C---:B------:R-:W-:Y:S01]  /*3cb0*/  SEL R240, R57.reuse, R240, !P6 ;  /* 0x000000f039f07207 */ /* 0x040fe20007000000 */
[----:B------:R1:W-:Y:S01]  /*3cc0*/  STL [R1+0x160], R56 ;  /* 0x0001603801007387 */ /* 0x0003e20000100800 */
[----:B------:R-:W-:Y:S01]  /*3cd0*/  SEL R238, R57, R238, !P6 ;  /* 0x000000ee39ee7207 */ /* 0x000fe20007000000 */
[----:B------:R-:W-:Y:S01]  /*3ce0*/  IMAD R46, R27, c[0x0][0x190], RZ ;  /* 0x000064001b2e7a24 */ /* 0x000fe200078e02ff */
[C---:B------:R-:W-:Y:S01]  /*3cf0*/  SEL R236, R57.reuse, R236, !P6 ;  /* 0x000000ec39ec7207 */ /* 0x040fe20007000000 */
[----:B------:R-:W-:Y:S01]  /*3d00*/  STL [R1+0x15c], R55 ;  /* 0x00015c3701007387 */ /* 0x000fe20000100800 */
[C---:B------:R-:W-:Y:S01]  /*3d10*/  SEL R234, R57.reuse, R234, !P6 ;  /* 0x000000ea39ea7207 */ /* 0x040fe20007000000 */
[----:B------:R-:W-:Y:S01]  /*3d20*/  IMAD R53, R30, c[0x0][0x190], RZ ;  /* 0x000064001e357a24 */ /* 0x000fe200078e02ff */
[C---:B------:R-:W-:Y:S01]  /*3d30*/  SEL R232, R57.reuse, R232, !P6 ;  /* 0x000000e839e87207 */ /* 0x040fe20007000000 */
[----:B------:R-:W-:Y:S01]  /*3d40*/  STL [R1+0x158], R51 ;  /* 0x0001583301007387 */ /* 0x000fe20000100800 */
[----:B------:R-:W-:Y:S01]  /*3d50*/  SEL R230, R57, R230, !P6 ;  /* 0x000000e639e67207 */ /* 0x000fe20007000000 */
[----:B------:R-:W-:Y:S01]  /*3d60*/  IMAD R54, R31, c[0x0][0x190], RZ ;  /* 0x000064001f367a24 */ /* 0x000fe200078e02ff */
[----:B------:R-:W-:Y:S01]  /*3d70*/  SEL R228, R57, R59, !P6 ;  /* 0x0000003b39e47207 */ /* 0x000fe20007000000 */
[----:B------:R-:W-:Y:S01]  /*3d80*/  IMAD R58, R33, c[0x0][0x190], RZ ;  /* 0x00006400213a7a24 */ /* 0x000fe200078e02ff */
[C---:B------:R-:W-:Y:S01]  /*3d90*/  SEL R226, R57.reuse, R61, !P6 ;  /* 0x0000003d39e27207 */ /* 0x040fe20007000000 */
[----:B------:R-:W-:Y:S01]  /*3da0*/  IMAD R60, R34, c[0x0][0x190], RZ ;  /* 0x00006400223c7a24 */ /* 0x000fe200078e02ff */
        /* <DEDUP_REMOVED lines=22> */
[----:B------:R-:W-:Y:S01]  /*3f10*/  IADD3 R151, P6, R71, c[0x0][0x160], RZ ;  /* 0x0000580047977a10 */ /* 0x000fe20007fde0ff */
[----:B------:R-:W-:Y:S01]  /*3f20*/  IMAD R189, R189, c[0x0][0x190], RZ ;  /* 0x00006400bdbd7a24 */ /* 0x000fe200078e02ff */
[----:B------:R-:W-:Y:S01]  /*3f30*/  IADD3 R142, P2, R0, c[0x0][0x168], RZ ;  /* 0x00005a00008e7a10 */ /* 0x000fe20007f5e0ff */
[----:B------:R-:W-:Y:S01]  /*3f40*/  IMAD R188, R188, c[0x0][0x190], RZ ;  /* 0x00006400bcbc7a24 */ /* 0x000fe200078e02ff */
[----:B------:R-:W-:Y:S01]  /*3f50*/  LEA.HI.X.SX32 R17, R14, c[0x0][0x164], 0x2, P6 ;  /* 0x000059000e117a11 */ /* 0x000fe200030f16ff */
[----:B------:R-:W-:Y:S01]  /*3f60*/  IMAD R187, R187, c[0x0][0x190], RZ ;  /* 0x00006400bbbb7a24 */ /* 0x000fe200078e02ff */
[----:B------:R-:W-:Y:S01]  /*3f70*/  LEA R168, P6, R16, R151, 0x2 ;  /* 0x0000009710a87211 */ /* 0x000fe200078c10ff */
[----:B------:R-:W-:Y:S01]  /*3f80*/  IMAD R186, R186, c[0x0][0x190], RZ ;  /* 0x00006400baba7a24 */ /* 0x000fe200078e02ff */
[----:B------:R-:W-:Y:S01]  /*3f90*/  LEA.HI.X.SX32 R143, R207, c[0x0][0x16c], 0x2, P2 ;  /* 0x00005b00cf8f7a11 */ /* 0x000fe200010f16ff */
[----:B------:R-:W-:Y:S01]  /*3fa0*/  IMAD R185, R185, c[0x0][0x190], RZ ;  /* 0x00006400b9b97a24 */ /* 0x000fe200078e02ff */
[----:B------:R-:W-:Y:S01]  /*3fb0*/  LEA.HI.X.SX32 R169, R16, R17, 0x2, P6 ;  /* 0x0000001110a97211 */ /* 0x000fe200030f16ff */
[----:B------:R-:W-:Y:S01]  /*3fc0*/  IMAD R16, R177, 0x2, R18 ;  /* 0x00000002b1107824 */ /* 0x000fe200078e0212 */
[----:B------:R-:W-:Y:S01]  /*3fd0*/  LEA R146, P2, R18, R151, 0x2 ;  /* 0x0000009712927211 */ /* 0x000fe200078410ff */
[----:B------:R-:W-:-:S02]  /*3fe0*/  IMAD R184, R184, c[0x0][0x190], RZ ;  /* 0x00006400b8b87a24 */ /* 0x000fc400078e02ff */
[----:B------:R-:W-:Y:S01]  /*3ff0*/  IMAD R15, R177, 0x2, R16 ;  /* 0x00000002b10f7824 */ /* 0x000fe200078e0210 */
[----:B------:R-:W-:Y:S01]  /*4000*/  LEA.HI.X.SX32 R147, R18, R17, 0x2, P2 ;  /* 0x0000001112937211 */ /* 0x000fe200010f16ff */
[----:B------:R-:W-:Y:S01]  /*4010*/  IMAD.SHL.U32 R18, R3, 0x4, RZ ;  /* 0x0000000403127824 */ /* 0x000fe200078e00ff */
[----:B------:R-:W-:Y:S01]  /*4020*/  LEA R164, P2, R16, R151, 0x2 ;  /* 0x0000009710a47211 */ /* 0x000fe200078410ff */
[----:B------:R-:W-:Y:S02]  /*4030*/  IMAD R252, R252, c[0x0][0x190], RZ ;  /* 0x00006400fcfc7a24 */ /* 0x000fe400078e02ff */
[----:B------:R-:W-:Y:S01]  /*4040*/  IMAD R250, R250, c[0x0][0x190], RZ ;  /* 0x00006400fafa7a24 */ /* 0x000fe200078e02ff */
[----:B------:R-:W-:Y:S01]  /*4050*/  LEA.HI.X.SX32 R165, R16, R17, 0x2, P2 ;  /* 0x0000001110a57211 */ /* 0x000fe200010f16ff */
[----:B------:R-:W-:Y:S01]  /*4060*/  IMAD.SHL.U32 R16, R2, 0x4, RZ ;  /* 0x0000000402107824 */ /* 0x000fe200078e00ff */
[----:B------:R-:W-:Y:S01]  /*4070*/  LEA R144, P2, R15, R151, 0x2 ;  /* 0x000000970f907211 */ /* 0x000fe200078410ff */
[----:B------:R-:W-:Y:S01]  /*4080*/  STL [R1+0x154], R18 ;  /* 0x0001541201007387 */ /* 0x000fe20000100800 */
[----:B------:R-:W-:-:S02]  /*4090*/  IMAD R248, R248, c[0x0][0x190], RZ ;  /* 0x00006400f8f87a24 */ /* 0x000fc400078e02ff */
[----:B------:R-:W-:Y:S01]  /*40a0*/  LEA.HI.X.SX32 R145, R15, R17, 0x2, P2 ;  /* 0x000000110f917211 */ /* 0x000fe200010f16ff */
[----:B------:R2:W-:Y:S01]  /*40b0*/  STL [R1+0x150], R16 ;  /* 0x0001501001007387 */ /* 0x0005e20000100800 */
[----:B------:R-:W-:Y:S01]  /*40c0*/  IADD3 R174, P2, R40, R151, RZ ;  /* 0x0000009728ae7210 */ /* 0x000fe20007f5e0ff */
[----:B------:R-:W-:Y:S02]  /*40d0*/  IMAD R15, R20, c[0x0][0x190], RZ ;  /* 0x00006400140f7a24 */ /* 0x000fe400078e02ff */
[----:B------:R-:W-:Y:S01]  /*40e0*/  IMAD R40, R24, c[0x0][0x190], RZ ;  /* 0x0000640018287a24 */ /* 0x000fe200078e02ff */
[----:B------:R-:W-:Y:S01]  /*40f0*/  LEA.HI.X.SX32 R175, R13, R17, 0x2, P2 ;  /* 0x000000110daf7211 */ /* 0x000fe200010f16ff */
[----:B------:R-:W-:Y:S01]  /*4100*/  STL [R1+0x54], R49 ;  /* 0x0000543101007387 */ /* 0x000fe20000100800 */
[----:B------:R-:W-:Y:S01]  /*4110*/  IADD3 R160, P2, R39, R151, RZ ;  /* 0x0000009727a07210 */ /* 0x000fe20007f5e0ff */
[----:B-1----:R-:W-:Y:S02]  /*4120*/  IMAD R39, R19, c[0x0][0x190], RZ ;  /* 0x0000640013277a24 */ /* 0x002fe400078e02ff */
[----:B------:R-:W-:Y:S01]  /*4130*/  STL [R1+0x50], R47 ;  /* 0x0000502f01007387 */ /* 0x000fe20000100800 */
[----:B------:R-:W-:Y:S01]  /*4140*/  LEA.HI.X.SX32 R161, R12, R17, 0x2, P2 ;  /* 0x000000110ca17211 */ /* 0x000fe200010f16ff */
[----:B------:R-:W-:Y:S01]  /*4150*/  IMAD R246, R246, c[0x0][0x190], RZ ;  /* 0x00006400f6f67a24 */ /* 0x000fe200078e02ff */
[----:B------:R-:W-:Y:S01]  /*4160*/  IADD3 R172, P2, R37, R151, RZ ;  /* 0x0000009725ac7210 */ /* 0x000fe20007f5e0ff */
[----:B--2---:R-:W-:Y:S01]  /*4170*/  IMAD R37, R21, c[0x0][0x190], RZ ;  /* 0x0000640015257a24 */ /* 0x004fe200078e02ff */
[----:B------:R-:W-:Y:S01]  /*4180*/  STL [R1+0x4c], R45 ;  /* 0x00004c2d01007387 */ /* 0x000fe20000100800 */
[----:B------:R-:W-:Y:S01]  /*4190*/  IMAD R244, R244, c[0x0][0x190], RZ ;  /* 0x00006400f4f47a24 */ /* 0x000fe200078e02ff */
[----:B------:R-:W-:Y:S01]  /*41a0*/  LEA.HI.X.SX32 R173, R11, R17, 0x2, P2 ;  /* 0x000000110bad7211 */ /* 0x000fe200010f16ff */
[----:B------:R-:W-:Y:S01]  /*41b0*/  IMAD R242, R242, c[0x0][0x190], RZ ;  /* 0x00006400f2f27a24 */ /* 0x000fe200078e02ff */
[----:B------:R-:W-:Y:S01]  /*41c0*/  IADD3 R156, P2, R36, R151, RZ ;  /* 0x00000097249c7210 */ /* 0x000fe20007f5e0ff */
[----:B---3--:R-:W-:Y:S01]  /*41d0*/  IMAD R36, R22, c[0x0][0x190], RZ ;  /* 0x0000640016247a24 */ /* 0x008fe200078e02ff */
[----:B------:R-:W-:Y:S01]  /*41e0*/  STL [R1+0x48], R43 ;  /* 0x0000482b01007387 */ /* 0x000fe20000100800 */
[----:B------:R-:W-:Y:S01]  /*41f0*/  IMAD R240, R240, c[0x0][0x190], RZ ;  /* 0x00006400f0f07a24 */ /* 0x000fe200078e02ff */
[----:B------:R-:W-:Y:S01]  /*4200*/  LEA.HI.X.SX32 R157, R10, R17, 0x2, P2 ;  /* 0x000000110a9d7211 */ /* 0x000fe200010f16ff */
[----:B------:R-:W-:Y:S01]  /*4210*/  IMAD R238, R238, c[0x0][0x190], RZ ;  /* 0x00006400eeee7a24 */ /* 0x000fe200078e02ff */
[----:B------:R-:W-:Y:S01]  /*4220*/  IADD3 R170, P2, R38, R151, RZ ;  /* 0x0000009726aa7210 */ /* 0x000fe20007f5e0ff */
[----:B----4-:R-:W-:Y:S01]  /*4230*/  IMAD R38, R23, c[0x0][0x190], RZ ;  /* 0x0000640017267a24 */ /* 0x010fe200078e02ff */
[----:B------:R-:W-:Y:S01]  /*4240*/  STL [R1+0x44], R41 ;  /* 0x0000442901007387 */ /* 0x000fe20000100800 */
[----:B------:R-:W-:Y:S01]  /*4250*/  IMAD R236, R236, c[0x0][0x190], RZ ;  /* 0x00006400ecec7a24 */ /* 0x000fe200078e02ff */
[----:B------:R-:W-:Y:S01]  /*4260*/  LEA.HI.X.SX32 R171, R9, R17, 0x2, P2 ;  /* 0x0000001109ab7211 */ /* 0x000fe200010f16ff */
[----:B------:R-:W-:Y:S01]  /*4270*/  IMAD R234, R234, c[0x0][0x190], RZ ;  /* 0x00006400eaea7a24 */ /* 0x000fe200078e02ff */
[----:B------:R-:W-:Y:S01]  /*4280*/  IADD3 R154, P2, R44, R151, RZ ;  /* 0x000000972c9a7210 */ /* 0x000fe20007f5e0ff */
[----:B-----5:R-:W-:Y:S01]  /*4290*/  IMAD R44, R26, c[0x0][0x190], RZ ;  /* 0x000064001a2c7a24 */ /* 0x020fe200078e02ff */
[----:B------:R-:W-:Y:S01]  /*42a0*/  STL [R1+0x40], R39 ;  /* 0x0000402701007387 */ /* 0x000fe20000100800 */
[----:B------:R-:W-:Y:S01]  /*42b0*/  IMAD R232, R232, c[0x0][0x190], RZ ;  /* 0x00006400e8e87a24 */ /* 0x000fe200078e02ff */
[----:B------:R-:W-:Y:S01]  /*42c0*/  LEA.HI.X.SX32 R155, R8, R17, 0x2, P2 ;  /* 0x00000011089b7211 */ /* 0x000fe200010f16ff */
[----:B------:R-:W-:Y:S01]  /*42d0*/  IMAD R230, R230, c[0x0][0x190], RZ ;  /* 0x00006400e6e67a24 */ /* 0x000fe200078e02ff */
[----:B------:R-:W-:Y:S01]  /*42e0*/  IADD3 R162, P2, R50, R151, RZ ;  /* 0x0000009732a27210 */ /* 0x000fe20007f5e0ff */
[----:B------:R-:W-:Y:S01]  /*42f0*/  IMAD R50, R29, c[0x0][0x190], RZ ;  /* 0x000064001d327a24 */ /* 0x000fe200078e02ff */
[----:B------:R1:W-:Y:S01]  /*4300*/  STL [R1+0x3c], R15 ;  /* 0x00003c0f01007387 */ /* 0x0003e20000100800 */
[----:B------:R-:W-:Y:S01]  /*4310*/  IMAD R228, R228, c[0x0][0x190], RZ ;  /* 0x00006400e4e47a24 */ /* 0x000fe200078e02ff */
[----:B------:R-:W-:Y:S01]  /*4320*/  LEA.HI.X.SX32 R163, R7, R17, 0x2, P2 ;  /* 0x0000001107a37211 */ /* 0x000fe200010f16ff */
[----:B------:R-:W-:Y:S01]  /*4330*/  IMAD R226, R226, c[0x0][0x190], RZ ;  /* 0x00006400e2e27a24 */ /* 0x000fe200078e02ff */
[----:B------:R-:W-:Y:S01]  /*4340*/  IADD3 R152, P2, R56, R151, RZ ;  /* 0x0000009738987210 */ /* 0x000fe20007f5e0ff */
[----:B------:R-:W-:Y:S01]  /*4350*/  IMAD R56, R32, c[0x0][0x190], RZ ;  /* 0x0000640020387a24 */ /* 0x000fe200078e02ff */
[----:B------:R-:W-:Y:S01]  /*4360*/  STL [R1+0x38], R37 ;  /* 0x0000382501007387 */ /* 0x000fe20000100800 */
[----:B------:R-:W-:Y:S01]  /*4370*/  IMAD R224, R224, c[0x0][0x190], RZ ;  /* 0x00006400e0e07a24 */ /* 0x000fe200078e02ff */
[----:B------:R-:W-:Y:S01]  /*4380*/  LEA.HI.X.SX32 R153, R6, R17, 0x2, P2 ;  /* 0x0000001106997211 */ /* 0x000fe200010f16ff */
[----:B------:R-:W-:Y:S01]  /*4390*/  IMAD R222, R222, c[0x0][0x190], RZ ;  /* 0x00006400dede7a24 */ /* 0x000fe200078e02ff */
[----:B------:R-:W-:Y:S01]  /*43a0*/  IADD3 R158, P2, R55, R151, RZ ;  /* 0x00000097379e7210 */ /* 0x000fe20007f5e0ff */
[----:B------:R2:W-:Y:S01]  /*43b0*/  STL [R1+0x34], R36 ;  /* 0x0000342401007387 */ /* 0x0005e20000100800 */
[----:B------:R-:W-:-:S02]  /*43c0*/  IMAD R220, R220, c[0x0][0x190], RZ ;  /* 0x00006400dcdc7a24 */ /* 0x000fc400078e02ff */
[----:B------:R-:W-:Y:S01]  /*43d0*/  LEA.HI.X.SX32 R159, R5, R17, 0x2, P2 ;  /* 0x00000011059f7211 */ /* 0x000fe200010f16ff */
[----:B------:R3:W-:Y:S01]  /*43e0*/  STL [R1+0x30], R38 ;  /* 0x0000302601007387 */ /* 0x0007e20000100800 */
[----:B------:R-:W-:Y:S01]  /*43f0*/  IADD3 R148, P2, R51, R151, RZ ;  /* 0x0000009733947210 */ /* 0x000fe20007f5e0ff */
[----:B------:R-:W-:Y:S02]  /*4400*/  IMAD R218, R218, c[0x0][0x190], RZ ;  /* 0x00006400dada7a24 */ /* 0x000fe400078e02ff */
[----:B------:R4:W-:Y:S01]  /*4410*/  STL [R1+0x2c], R40 ;  /* 0x00002c2801007387 */ /* 0x0009e20000100800 */
        /* <DEDUP_REMOVED lines=8> */
[----:B------:R-:W-:Y:S01]  /*44a0*/  IMAD R212, R212, c[0x0][0x190], RZ ;  /* 0x00006400d4d47a24 */ /* 0x000fe200078e02ff */
[CC--:B------:R-:W-:Y:S01]  /*44b0*/  LEA R16, P6, R49.reuse, R142.reuse, 0x2 ;  /* 0x0000008e31107211 */ /* 0x0c0fe200078c10ff */
[----:B------:R1:W-:Y:S01]  /*44c0*/  STL [R1+0x20], R46 ;  /* 0x0000202e01007387 */ /* 0x0003e20000100800 */
[----:B------:R-:W-:Y:S01]  /*44d0*/  LEA.HI.X.SX32 R151, R2, R17, 0x2, P2 ;  /* 0x0000001102977211 */ /* 0x000fe200010f16ff */
[----:B------:R-:W-:Y:S01]  /*44e0*/  IMAD R210, R210, c[0x0][0x190], RZ ;  /* 0x00006400d2d27a24 */ /* 0x000fe200078e02ff */
[-C--:B------:R-:W-:Y:S01]  /*44f0*/  LEA.HI.X.SX32 R17, R49, R143.reuse, 0x2, P6 ;  /* 0x0000008f31117211 */ /* 0x080fe200030f16ff */
[----:B------:R1:W-:Y:S01]  /*4500*/  STL [R1+0x1c], R48 ;  /* 0x00001c3001007387 */ /* 0x0003e20000100800 */
[-C--:B------:R-:W-:Y:S01]  /*4510*/  LEA R18, P2, R47, R142.reuse, 0x2 ;  /* 0x0000008e2f127211 */ /* 0x080fe200078410ff */
[----:B------:R-:W-:Y:S01]  /*4520*/  IMAD R208, R208, c[0x0][0x190], RZ ;  /* 0x00006400d0d07a24 */ /* 0x000fe200078e02ff */
[-C--:B------:R-:W-:Y:S01]  /*4530*/  LEA R20, P6, R45, R142.reuse, 0x2 ;  /* 0x0000008e2d147211 */ /* 0x080fe200078c10ff */
[----:B------:R1:W-:Y:S01]  /*4540*/  STL [R1+0x18], R50 ;  /* 0x0000183201007387 */ /* 0x0003e20000100800 */
[-C--:B------:R-:W-:Y:S01]  /*4550*/  LEA.HI.X.SX32 R19, R47, R143.reuse, 0x2, P2 ;  /* 0x0000008f2f137211 */ /* 0x080fe200010f16ff */
        /* <DEDUP_REMOVED lines=8> */
[----:B------:R-:W-:Y:S01]  /*45e0*/  IMAD.SHL.U32 R177, R177, 0x20, RZ ;  /* 0x00000020b1b17824 */ /* 0x000fe200078e00ff */
[----:B------:R-:W-:Y:S01]  /*45f0*/  LEA.HI.X.SX32 R25, R41, R143, 0x2, P6 ;  /* 0x0000008f29197211 */ /* 0x000fe200030f16ff */
[----:B------:R2:W-:Y:S01]  /*4600*/  STL [R1+0xc], R56 ;  /* 0x00000c3801007387 */ /* 0x0005e20000100800 */
[----:B------:R-:W-:-:S02]  /*4610*/  LEA R26, P2, R39, R142, 0x2 ;  /* 0x0000008e271a7211 */ /* 0x000fc400078410ff */
[-C--:B------:R-:W-:Y:S01]  /*4620*/  LEA R28, P6, R15, R142.reuse, 0x2 ;  /* 0x0000008e0f1c7211 */ /* 0x080fe200078c10ff */
[----:B------:R2:W-:Y:S01]  /*4630*/  STL [R1+0x8], R58 ;  /* 0x0000083a01007387 */ /* 0x0005e20000100800 */
[-C--:B------:R-:W-:Y:S02]  /*4640*/  LEA.HI.X.SX32 R27, R39, R143.reuse, 0x2, P2 ;  /* 0x0000008f271b7211 */ /* 0x080fe400010f16ff */
[-C--:B------:R-:W-:Y:S01]  /*4650*/  LEA.HI.X.SX32 R29, R15, R143.reuse, 0x2, P6 ;  /* 0x0000008f0f1d7211 */ /* 0x080fe200030f16ff */
[----:B-1----:R-:W-:Y:S01]  /*4660*/  IMAD R15, R52, c[0x0][0x190], RZ ;  /* 0x00006400340f7a24 */ /* 0x002fe200078e02ff */
[CC--:B------:R-:W-:Y:S01]  /*4670*/  LEA R30, P2, R37.reuse, R142.reuse, 0x2 ;  /* 0x0000008e251e7211 */ /* 0x0c0fe200078410ff */
[----:B------:R1:W-:Y:S01]  /*4680*/  STL [R1+0x4], R60 ;  /* 0x0000043c01007387 */ /* 0x0003e20000100800 */
[C---:B------:R-:W-:Y:S02]  /*4690*/  LEA R32, P6, R36.reuse, R142, 0x2 ;  /* 0x0000008e24207211 */ /* 0x040fe400078c10ff */
[-C--:B------:R-:W-:Y:S01]  /*46a0*/  LEA.HI.X.SX32 R31, R37, R143.reuse, 0x2, P2 ;  /* 0x0000008f251f7211 */ /* 0x080fe200010f16ff */
[----:B------:R1:W-:Y:S01]  /*46b0*/  STL [R1], R62 ;  /* 0x0000003e01007387 */ /* 0x0003e20000100800 */
[----:B------:R-:W-:-:S02]  /*46c0*/  LEA.HI.X.SX32 R33, R36, R143, 0x2, P6 ;  /* 0x0000008f24217211 */ /* 0x000fc400030f16ff */
[-C--:B------:R-:W-:Y:S01]  /*46d0*/  LEA R34, P2, R38, R142.reuse, 0x2 ;  /* 0x0000008e26227211 */ /* 0x080fe200078410ff */
[----:B------:R1:W-:Y:S01]  /*46e0*/  LDGSTS.E [R213+0x10000], [R174.64], P1 ;  /* 0x10000000aed57fae */ /* 0x0003e20008921846 */
[-C--:B--2---:R-:W-:Y:S02]  /*46f0*/  LEA R36, P6, R40, R142.reuse, 0x2 ;  /* 0x0000008e28247211 */ /* 0x084fe400078c10ff */
[-C--:B------:R-:W-:Y:S01]  /*4700*/  LEA.HI.X.SX32 R35, R38, R143.reuse, 0x2, P2 ;  /* 0x0000008f26237211 */ /* 0x080fe200010f16ff */
[----:B------:R2:W-:Y:S01]  /*4710*/  LDGSTS.E [R213+0x10400], [R172.64], P3 ;  /* 0x10400000acd57fae */ /* 0x0005e20009921846 */
[----:B------:R-:W-:Y:S02]  /*4720*/  LEA.HI.X.SX32 R37, R40, R143, 0x2, P6 ;  /* 0x0000008f28257211 */ /* 0x000fe400030f16ff */
[-C--:B---3--:R-:W-:Y:S01]  /*4730*/  LEA R38, P2, R42, R142.reuse, 0x2 ;  /* 0x0000008e2a267211 */ /* 0x088fe200078410ff */
[----:B------:R3:W-:Y:S01]  /*4740*/  LDGSTS.E [R213+0x10800], [R170.64], P0 ;  /* 0x10800000aad57fae */ /* 0x0007e20008121846 */
[----:B----4-:R-:W-:-:S02]  /*4750*/  LEA R40, P6, R44, R142, 0x2 ;  /* 0x0000008e2c287211 */ /* 0x010fc400078c10ff */
[-C--:B------:R-:W-:Y:S01]  /*4760*/  LEA.HI.X.SX32 R39, R42, R143.reuse, 0x2, P2 ;  /* 0x0000008f2a277211 */ /* 0x080fe200010f16ff */
[----:B------:R4:W-:Y:S01]  /*4770*/  LDGSTS.E [R213+0x10c00], [R162.64], P5 ;  /* 0x10c00000a2d57fae */ /* 0x0009e2000a921846 */
[-C--:B------:R-:W-:Y:S01]  /*4780*/  LEA.HI.X.SX32 R41, R44, R143.reuse, 0x2, P6 ;  /* 0x0000008f2c297211 */ /* 0x080fe200030f16ff */
[C---:B-1----:R-:W-:Y:S01]  /*4790*/  IMAD.WIDE R174, R177.reuse, 0x4, R174 ;  /* 0x00000004b1ae7825 */ /* 0x042fe200078e02ae */
[-C--:B-----5:R-:W-:Y:S01]  /*47a0*/  LEA R42, P2, R46, R142.reuse, 0x2 ;  /* 0x0000008e2e2a7211 */ /* 0x0a0fe200078410ff */
[----:B------:R1:W-:Y:S01]  /*47b0*/  LDGSTS.E [R213+0x11000], [R158.64], P4 ;  /* 0x110000009ed57fae */ /* 0x0003e2000a121846 */
[-C--:B------:R-:W-:Y:S01]  /*47c0*/  LEA R44, P6, R48, R142.reuse, 0x2 ;  /* 0x0000008e302c7211 */ /* 0x080fe200078c10ff */
[C---:B--2---:R-:W-:Y:S01]  /*47d0*/  IMAD.WIDE R172, R177.reuse, 0x4, R172 ;  /* 0x00000004b1ac7825 */ /* 0x044fe200078e02ac */
[-C--:B------:R-:W-:Y:S02]  /*47e0*/  LEA.HI.X.SX32 R43, R46, R143.reuse, 0x2, P2 ;  /* 0x0000008f2e2b7211 */ /* 0x080fe400010f16ff */
[----:B------:R-:W-:Y:S01]  /*47f0*/  LEA.HI.X.SX32 R45, R48, R143, 0x2, P6 ;  /* 0x0000008f302d7211 */ /* 0x000fe200030f16ff */
[----:B---3--:R-:W-:Y:S01]  /*4800*/  IMAD.WIDE R170, R177, 0x4, R170 ;  /* 0x00000004b1aa7825 */ /* 0x008fe200078e02aa */
[----:B------:R-:W-:-:S02]  /*4810*/  LEA R46, P2, R50, R142, 0x2 ;  /* 0x0000008e322e7211 */ /* 0x000fc400078410ff */
[-C--:B------:R-:W-:Y:S01]  /*4820*/  LEA R48, P6, R53, R142.reuse, 0x2 ;  /* 0x0000008e35307211 */ /* 0x080fe200078c10ff */
[----:B----4-:R-:W-:Y:S01]  /*4830*/  IMAD.WIDE R162, R177, 0x4, R162 ;  /* 0x00000004b1a27825 */ /* 0x010fe200078e02a2 */
[-C--:B------:R-:W-:Y:S02]  /*4840*/  LEA.HI.X.SX32 R47, R50, R143.reuse, 0x2, P2 ;  /* 0x0000008f322f7211 */ /* 0x080fe400010f16ff */
[-C--:B------:R-:W-:Y:S01]  /*4850*/  LEA.HI.X.SX32 R49, R53, R143.reuse, 0x2, P6 ;  /* 0x0000008f35317211 */ /* 0x080fe200030f16ff */
[----:B-1----:R-:W-:Y:S01]  /*4860*/  IMAD.WIDE R158, R177, 0x4, R158 ;  /* 0x00000004b19e7825 */ /* 0x002fe200078e029e */
[-C--:B------:R-:W-:Y:S02]  /*4870*/  LEA R50, P2, R54, R142.reuse, 0x2 ;  /* 0x0000008e36327211 */ /* 0x080fe400078410ff */
[----:B------:R-:W-:Y:S02]  /*4880*/  LEA R52, P6, R56, R142, 0x2 ;  /* 0x0000008e38347211 */ /* 0x000fe400078c10ff */
[----:B------:R-:W-:-:S02]  /*4890*/  LEA.HI.X.SX32 R51, R54, R143, 0x2, P2 ;  /* 0x0000008f36337211 */ /* 0x000fc400010f16ff */
[-C--:B------:R-:W-:Y:S02]  /*48a0*/  LEA.HI.X.SX32 R53, R56, R143.reuse, 0x2, P6 ;  /* 0x0000008f38357211 */ /* 0x080fe400030f16ff */
[-C--:B------:R-:W-:Y:S02]  /*48b0*/  LEA R54, P2, R58, R142.reuse, 0x2 ;  /* 0x0000008e3a367211 */ /* 0x080fe400078410ff */
[-C--:B------:R-:W-:Y:S02]  /*48c0*/  LEA R56, P6, R60, R142.reuse, 0x2 ;  /* 0x0000008e3c387211 */ /* 0x080fe400078c10ff */
[-C--:B------:R-:W-:Y:S02]  /*48d0*/  LEA.HI.X.SX32 R55, R58, R143.reuse, 0x2, P2 ;  /* 0x0000008f3a377211 */ /* 0x080fe400010f16ff */
[----:B------:R-:W-:Y:S02]  /*48e0*/  LEA.HI.X.SX32 R57, R60, R143, 0x2, P6 ;  /* 0x0000008f3c397211 */ /* 0x000fe400030f16ff */
[----:B------:R-:W-:-:S02]  /*48f0*/  LEA R58, P2, R62, R142, 0x2 ;  /* 0x0000008e3e3a7211 */ /* 0x000fc400078410ff */
[CC--:B------:R-:W-:Y:S02]  /*4900*/  LEA R60, P6, R199.reuse, R142.reuse, 0x2 ;  /* 0x0000008ec73c7211 */ /* 0x0c0fe400078c10ff */
[-C--:B------:R-:W-:Y:S02]  /*4910*/  LEA.HI.X.SX32 R59, R62, R143.reuse, 0x2, P2 ;  /* 0x0000008f3e3b7211 */ /* 0x080fe400010f16ff */
[-C--:B------:R-:W-:Y:S02]  /*4920*/  LEA.HI.X.SX32 R61, R199, R143.reuse, 0x2, P6 ;  /* 0x0000008fc73d7211 */ /* 0x080fe400030f16ff */
[CC--:B------:R-:W-:Y:S02]  /*4930*/  LEA R62, P2, R198.reuse, R142.reuse, 0x2 ;  /* 0x0000008ec63e7211 */ /* 0x0c0fe400078410ff */
[----:B------:R-:W-:Y:S02]  /*4940*/  LEA R64, P6, R197, R142, 0x2 ;  /* 0x0000008ec5407211 */ /* 0x000fe400078c10ff */
[----:B------:R-:W-:-:S02]  /*4950*/  LEA.HI.X.SX32 R63, R198, R143, 0x2, P2 ;  /* 0x0000008fc63f7211 */ /* 0x000fc400010f16ff */
[-C--:B------:R-:W-:Y:S02]  /*4960*/  LEA.HI.X.SX32 R65, R197, R143.reuse, 0x2, P6 ;  /* 0x0000008fc5417211 */ /* 0x080fe400030f16ff */
[CC--:B------:R-:W-:Y:S02]  /*4970*/  LEA R66, P2, R196.reuse, R142.reuse, 0x2 ;  /* 0x0000008ec4427211 */ /* 0x0c0fe400078410ff */
[CC--:B------:R-:W-:Y:S02]  /*4980*/  LEA R68, P6, R195.reuse, R142.reuse, 0x2 ;  /* 0x0000008ec3447211 */ /* 0x0c0fe400078c10ff */
        /* <DEDUP_REMOVED lines=27> */
[-C--:B------:R-:W-:Y:S02]  /*4b40*/  LEA R96, P6, R250, R142.reuse, 0x2 ;  /* 0x0000008efa607211 */ /* 0x080fe400078c10ff */
[-C--:B------:R-:W-:Y:S02]  /*4b50*/  LEA.HI.X.SX32 R95, R252, R143.reuse, 0x2, P2 ;  /* 0x0000008ffc5f7211 */ /* 0x080fe400010f16ff */
[-C--:B------:R-:W-:Y:S02]  /*4b60*/  LEA.HI.X.SX32 R97, R250, R143.reuse, 0x2, P6 ;  /* 0x0000008ffa617211 */ /* 0x080fe400030f16ff */
        /* <DEDUP_REMOVED lines=41> */
[----:B------:R-:W-:Y:S02]  /*4e00*/  LEA R140, P6, R206, R142, 0x2 ;  /* 0x0000008ece8c7211 */ /* 0x000fe400078c10ff */
[-C--:B------:R-:W-:Y:S02]  /*4e10*/  LEA.HI.X.SX32 R139, R208, R143.reuse, 0x2, P2 ;  /* 0x0000008fd08b7211 */ /* 0x080fe400010f16ff */
[----:B------:R-:W-:Y:S02]  /*4e20*/  LEA.HI.X.SX32 R141, R206, R143, 0x2, P6 ;  /* 0x0000008fce8d7211 */ /* 0x000fe400030f16ff */
[----:B------:R-:W-:-:S02]  /*4e30*/  ISETP.GE.AND P2, PT, R233, c[0x0][0x180], PT ;  /* 0x00006000e9007a0c */ /* 0x000fc40003f46270 */
[----:B------:R-:W-:Y:S02]  /*4e40*/  LEA R142, P6, R204, R142, 0x2 ;  /* 0x0000008ecc8e7211 */ /* 0x000fe400078c10ff */
[----:B------:R-:W-:Y:S02]  /*4e50*/  SEL R176, R178, RZ, !P2 ;  /* 0x000000ffb2b07207 */ /* 0x000fe40005000000 */
[----:B------:R-:W-:Y:S02]  /*4e60*/  LEA.HI.X.SX32 R143, R204, R143, 0x2, P6 ;  /* 0x0000008fcc8f7211 */ /* 0x000fe400030f16ff */
[----:B------:R-:W-:Y:S02]  /*4e70*/  ISETP.GE.AND P6, PT, R182, c[0x0][0x180], PT ;  /* 0x00006000b6007a0c */ /* 0x000fe40003fc6270 */
[----:B------:R-:W-:Y:S02]  /*4e80*/  ISETP.NE.U32.AND P2, PT, R176, RZ, PT ;  /* 0x000000ffb000720c */ /* 0x000fe40003f45070 */
[----:B------:R-:W-:-:S02]  /*4e90*/  SEL R176, R178, RZ, !P6 ;  /* 0x000000ffb2b07207 */ /* 0x000fc40007000000 */
[----:B------:R-:W-:Y:S02]  /*4ea0*/  ISETP.GE.AND P1, PT, R231, c[0x0][0x180], PT ;  /* 0x00006000e7007a0c */ /* 0x000fe40003f26270 */
[----:B------:R-:W-:Y:S02]  /*4eb0*/  ISETP.NE.U32.AND P6, PT, R176, RZ, PT ;  /* 0x000000ffb000720c */ /* 0x000fe40003fc5070 */
[----:B------:R-:W-:Y:S02]  /*4ec0*/  SEL R176, R178, RZ, !P1 ;  /* 0x000000ffb2b07207 */ /* 0x000fe40004800000 */
[----:B------:R-:W-:Y:S02]  /*4ed0*/  ISETP.GE.AND P3, PT, R229, c[0x0][0x180], PT ;  /* 0x00006000e5007a0c */ /* 0x000fe40003f66270 */
[----:B------:R-:W-:Y:S01]  /*4ee0*/  ISETP.NE.U32.AND P1, PT, R176, RZ, PT ;  /* 0x000000ffb000720c */ /* 0x000fe20003f25070 */
[----:B------:R1:W-:Y:S01]  /*4ef0*/  LDGSTS.E [R213+0x11400], [R166.64], P2 ;  /* 0x11400000a6d57fae */ /* 0x0003e20009121846 */
[----:B------:R-:W-:-:S02]  /*4f00*/  SEL R176, R178, RZ, !P3 ;  /* 0x000000ffb2b07207 */ /* 0x000fc40005800000 */
[----:B------:R-:W-:Y:S02]  /*4f10*/  ISETP.GE.AND P0, PT, R227, c[0x0][0x180], PT ;  /* 0x00006000e3007a0c */ /* 0x000fe40003f06270 */
[----:B------:R-:W-:Y:S01]  /*4f20*/  ISETP.NE.U32.AND P3, PT, R176, RZ, PT ;  /* 0x000000ffb000720c */ /* 0x000fe20003f65070 */
[----:B------:R2:W-:Y:S01]  /*4f30*/  LDGSTS.E [R213+0x11800], [R168.64], P6 ;  /* 0x11800000a8d57fae */ /* 0x0005e2000b121846 */
[----:B------:R-:W-:Y:S02]  /*4f40*/  SEL R176, R178, RZ, !P0 ;  /* 0x000000ffb2b07207 */ /* 0x000fe40004000000 */
[----:B------:R-:W-:Y:S02]  /*4f50*/  ISETP.GE.AND P5, PT, R225, c[0x0][0x180], PT ;  /* 0x00006000e1007a0c */ /* 0x000fe40003fa6270 */
[----:B------:R-:W-:Y:S01]  /*4f60*/  ISETP.NE.U32.AND P0, PT, R176, RZ, PT ;  /* 0x000000ffb000720c */ /* 0x000fe20003f05070 */
[----:B------:R3:W-:Y:S01]  /*4f70*/  LDGSTS.E [R213+0x11c00], [R164.64], P1 ;  /* 0x11c00000a4d57fae */ /* 0x0007e20008921846 */
[----:B------:R-:W-:Y:S01]  /*4f80*/  SEL R176, R178, RZ, !P5 ;  /* 0x000000ffb2b07207 */ /* 0x000fe20006800000 */
[----:B-1----:R-:W-:Y:S01]  /*4f90*/  IMAD.WIDE R166, R177, 0x4, R166 ;  /* 0x00000004b1a67825 */ /* 0x002fe200078e02a6 */
[----:B------:R-:W-:-:S02]  /*4fa0*/  ISETP.GE.AND P4, PT, R223, c[0x0][0x180], PT ;  /* 0x00006000df007a0c */ /* 0x000fc40003f86270 */
[----:B------:R-:W-:Y:S01]  /*4fb0*/  ISETP.NE.U32.AND P5, PT, R176, RZ, PT ;  /* 0x000000ffb000720c */ /* 0x000fe20003fa5070 */
[----:B------:R1:W-:Y:S01]  /*4fc0*/  LDGSTS.E [R183+0x10200], [R160.64], P3 ;  /* 0x10200000a0b77fae */ /* 0x0003e20009921846 */
[----:B------:R-:W-:Y:S01]  /*4fd0*/  SEL R176, R178, RZ, !P4 ;  /* 0x000000ffb2b07207 */ /* 0x000fe20006000000 */
[----:B--2---:R-:W-:Y:S01]  /*4fe0*/  IMAD.WIDE R168, R177, 0x4, R168 ;  /* 0x00000004b1a87825 */ /* 0x004fe200078e02a8 */
[----:B------:R-:W-:Y:S02]  /*4ff0*/  ISETP.GE.AND P2, PT, R221, c[0x0][0x180], PT ;  /* 0x00006000dd007a0c */ /* 0x000fe40003f46270 */
[----:B------:R-:W-:Y:S01]  /*5000*/  ISETP.GE.AND P1, PT, R217, c[0x0][0x180], PT ;  /* 0x00006000d9007a0c */ /* 0x000fe20003f26270 */
[----:B------:R2:W-:Y:S01]  /*5010*/  LDGSTS.E [R183+0x10600], [R156.64], P0 ;  /* 0x106000009cb77fae */ /* 0x0005e20008121846 */
[----:B------:R-:W-:Y:S01]  /*5020*/  ISETP.NE.U32.AND P4, PT, R176, RZ, PT ;  /* 0x000000ffb000720c */ /* 0x000fe20003f85070 */
[----:B---3--:R-:W-:Y:S01]  /*5030*/  IMAD.WIDE R164, R177, 0x4, R164 ;  /* 0x00000004b1a47825 */ /* 0x008fe200078e02a4 */
[----:B------:R-:W-:-:S02]  /*5040*/  SEL R176, R178, RZ, !P2 ;  /* 0x000000ffb2b07207 */ /* 0x000fc40005000000 */
[----:B------:R-:W-:Y:S01]  /*5050*/  SEL R179, R178, RZ, !P1 ;  /* 0x000000ffb2b37207 */ /* 0x000fe20004800000 */
[----:B------:R3:W-:Y:S01]  /*5060*/  LDGSTS.E [R183+0x10a00], [R154.64], P5 ;  /* 0x10a000009ab77fae */ /* 0x0007e2000a921846 */
[----:B------:R-:W-:Y:S01]  /*5070*/  ISETP.GE.AND P6, PT, R219, c[0x0][0x180], PT ;  /* 0x00006000db007a0c */ /* 0x000fe20003fc6270 */
[----:B-1----:R-:W-:Y:S01]  /*5080*/  IMAD.WIDE R160, R177, 0x4, R160 ;  /* 0x00000004b1a07825 */ /* 0x002fe200078e02a0 */
[----:B------:R-:W-:Y:S02]  /*5090*/  ISETP.GE.AND P3, PT, R215, c[0x0][0x180], PT ;  /* 0x00006000d7007a0c */ /* 0x000fe40003f66270 */
[----:B------:R-:W-:Y:S01]  /*50a0*/  ISETP.GE.AND P0, PT, R211, c[0x0][0x180], PT ;  /* 0x00006000d3007a0c */ /* 0x000fe20003f06270 */
[----:B--2---:R-:W-:Y:S01]  /*50b0*/  IMAD.WIDE R156, R177, 0x4, R156 ;  /* 0x00000004b19c7825 */ /* 0x004fe200078e029c */
[----:B------:R-:W-:Y:S01]  /*50c0*/  ISETP.NE.U32.AND P2, PT, R176, RZ, PT ;  /* 0x000000ffb000720c */ /* 0x000fe20003f45070 */
[----:B------:R1:W-:Y:S01]  /*50d0*/  LDGSTS.E [R183+0x10e00], [R152.64], P4 ;  /* 0x10e0000098b77fae */ /* 0x0003e2000a121846 */
[----:B------:R-:W-:-:S02]  /*50e0*/  ISETP.NE.U32.AND P1, PT, R179, RZ, PT ;  /* 0x000000ffb300720c */ /* 0x000fc40003f25070 */
[C---:B------:R-:W-:Y:S01]  /*50f0*/  SEL R176, R178.reuse, RZ, !P6 ;  /* 0x000000ffb2b07207 */ /* 0x040fe20007000000 */
[----:B---3--:R-:W-:Y:S01]  /*5100*/  IMAD.WIDE R154, R177, 0x4, R154 ;  /* 0x00000004b19a7825 */ /* 0x008fe200078e029a */
[C---:B------:R-:W-:Y:S02]  /*5110*/  SEL R179, R178.reuse, RZ, !P3 ;  /* 0x000000ffb2b37207 */ /* 0x040fe40005800000 */
[----:B------:R-:W-:Y:S02]  /*5120*/  SEL R178, R178, RZ, !P0 ;  /* 0x000000ffb2b27207 */ /* 0x000fe40004000000 */
[----:B------:R-:W-:Y:S02]  /*5130*/  ISETP.GE.AND P3, PT, R203, UR4, PT ;  /* 0x00000004cb007c0c */ /* 0x000fe4000bf66270 */
[----:B------:R-:W-:Y:S01]  /*5140*/  ISETP.NE.U32.AND P0, PT, R178, RZ, PT ;  /* 0x000000ffb200720c */ /* 0x000fe20003f05070 */
[----:B------:R-:W-:Y:S01]  /*5150*/  IMAD.SHL.U32 R178, R181, 0x4, RZ ;  /* 0x00000004b5b27824 */ /* 0x000fe200078e00ff */
[----:B------:R-:W-:Y:S01]  /*5160*/  ISETP.GE.AND P6, PT, R180, UR4, PT ;  /* 0x00000004b4007c0c */ /* 0x000fe2000bfc6270 */
[----:B------:R2:W-:Y:S01]  /*5170*/  LDGSTS.E [R183+0x11200], [R148.64], P2 ;  /* 0x1120000094b77fae */ /* 0x0005e20009121846 */
[----:B-1----:R-:W-:-:S02]  /*5180*/  IMAD.WIDE R152, R177, 0x4, R152 ;  /* 0x00000004b1987825 */ /* 0x002fc400078e0298 */
[----:B------:R-:W-:Y:S02]  /*5190*/  LOP3.LUT R202, R178, R202, RZ, 0x3c, !PT ;  /* 0x000000cab2ca7212 */ /* 0x000fe400078e3cff */
[----:B------:R-:W-:Y:S02]  /*51a0*/  SEL R178, RZ, 0x4, P3 ;  /* 0x00000004ffb27807 */ /* 0x000fe40001800000 */
[----:B------:R-:W-:Y:S02]  /*51b0*/  ISETP.GT.AND P3, PT, R209, 0x3f, PT ;  /* 0x0000003fd100780c */ /* 0x000fe40003f64270 */
[----:B------:R-:W-:Y:S02]  /*51c0*/  SEL R180, RZ, 0x4, P6 ;  /* 0x00000004ffb47807 */ /* 0x000fe40003000000 */
[----:B------:R-:W-:Y:S01]  /*51d0*/  ISETP.GE.AND P6, PT, R239, UR4, PT ;  /* 0x00000004ef007c0c */ /* 0x000fe2000bfc6270 */
[----:B--2---:R-:W-:Y:S01]  /*51e0*/  IMAD.WIDE R148, R177, 0x4, R148 ;  /* 0x00000004b1947825 */ /* 0x004fe200078e0294 */
[----:B------:R-:W-:-:S02]  /*51f0*/  SEL R180, R180, RZ, P3 ;  /* 0x000000ffb4b47207 */ /* 0x000fc40001800000 */
[----:B------:R-:W-:Y:S02]  /*5200*/  SEL R178, R178, RZ, P3 ;  /* 0x000000ffb2b27207 */ /* 0x000fe40001800000 */
[----:B------:R-:W-:Y:S02]  /*5210*/  ISETP.NE.U32.AND P5, PT, R180, RZ, PT ;  /* 0x000000ffb400720c */ /* 0x000fe40003fa5070 */
[----:B------:R-:W-:Y:S02]  /*5220*/  SEL R180, RZ, 0x4, P6 ;  /* 0x00000004ffb47807 */ /* 0x000fe40003000000 */
[----:B------:R-:W-:Y:S02]  /*5230*/  ISETP.GE.AND P6, PT, R237, UR4, PT ;  /* 0x00000004ed007c0c */ /* 0x000fe4000bfc6270 */
[----:B------:R-:W-:-:S04]  /*5240*/  SEL R180, R180, RZ, P3 ;  /* 0x000000ffb4b47207 */ /* 0x000fc80001800000 */
[----:B------:R-:W-:Y:S02]  /*5250*/  ISETP.NE.U32.AND P4, PT, R180, RZ, PT ;  /* 0x000000ffb400720c */ /* 0x000fe40003f85070 */
[----:B------:R-:W-:Y:S02]  /*5260*/  SEL R180, RZ, 0x4, P6 ;  /* 0x00000004ffb47807 */ /* 0x000fe40003000000 */
[----:B------:R-:W-:Y:S02]  /*5270*/  ISETP.GE.AND P6, PT, R235, UR4, PT ;  /* 0x00000004eb007c0c */ /* 0x000fe4000bfc6270 */
[----:B------:R-:W-:-:S04]  /*5280*/  SEL R180, R180, RZ, P3 ;  /* 0x000000ffb4b47207 */ /* 0x000fc80001800000 */
[----:B------:R-:W-:Y:S02]  /*5290*/  ISETP.NE.U32.AND P2, PT, R180, RZ, PT ;  /* 0x000000ffb400720c */ /* 0x000fe40003f45070 */
[----:B------:R-:W-:Y:S02]  /*52a0*/  SEL R180, RZ, 0x4, P6 ;  /* 0x00000004ffb47807 */ /* 0x000fe40003000000 */
[----:B------:R-:W-:Y:S02]  /*52b0*/  ISETP.NE.U32.AND P6, PT, R176, RZ, PT ;  /* 0x000000ffb000720c */ /* 0x000fe40003fc5070 */
[----:B------:R-:W-:-:S11]  /*52c0*/  SEL R176, R180, RZ, P3 ;  /* 0x000000ffb4b07207 */ /* 0x000fd60001800000 */
[----:B------:R1:W-:Y:S01]  /*52d0*/  LDGSTS.E [R183+0x11600], [R150.64], P6 ;  /* 0x1160000096b77fae */ /* 0x0003e2000b121846 */
[----:B------:R-:W-:-:S03]  /*52e0*/  ISETP.GE.AND P6, PT, R233, UR4, PT ;  /* 0x00000004e9007c0c */ /* 0x000fc6000bfc6270 */
[----:B------:R2:W-:Y:S01]  /*52f0*/  LDGSTS.E [R183+0x11a00], [R146.64], P1 ;  /* 0x11a0000092b77fae */ /* 0x0005e20008921846 */
[----:B------:R-:W-:Y:S02]  /*5300*/  SEL R180, RZ, 0x4, P6 ;  /* 0x00000004ffb47807 */ /* 0x000fe40003000000 */
[----:B------:R-:W-:Y:S02]  /*5310*/  ISETP.GE.AND P6, PT, R182, UR4, PT ;  /* 0x00000004b6007c0c */ /* 0x000fe4000bfc6270 */
[----:B------:R-:W-:Y:S02]  /*5320*/  SEL R180, R180, RZ, P3 ;  /* 0x000000ffb4b47207 */ /* 0x000fe40001800000 */
[----:B------:R-:W-:Y:S01]  /*5330*/  LOP3.LUT R182, R202, 0x40, RZ, 0x3c, !PT ;  /* 0x00000040cab67812 */ /* 0x000fe200078e3cff */
[C---:B-1----:R-:W-:Y:S01]  /*5340*/  IMAD.WIDE R150, R177.reuse, 0x4, R150 ;  /* 0x00000004b1967825 */ /* 0x042fe200078e0296 */
[----:B------:R-:W-:Y:S02]  /*5350*/  ISETP.NE.U32.AND P1, PT, R180, RZ, PT ;  /* 0x000000ffb400720c */ /* 0x000fe40003f25070 */
[----:B------:R-:W-:Y:S01]  /*5360*/  SEL R180, RZ, 0x4, P6 ;  /* 0x00000004ffb47807 */ /* 0x000fe20003000000 */
[----:B--2---:R-:W-:Y:S01]  /*5370*/  IMAD.WIDE R146, R177, 0x4, R146 ;  /* 0x00000004b1927825 */ /* 0x004fe200078e0292 */
[----:B------:R-:W-:-:S02]  /*5380*/  ISETP.NE.U32.AND P6, PT, R179, RZ, PT ;  /* 0x000000ffb300720c */ /* 0x000fc40003fc5070 */
[----:B------:R-:W-:-:S11]  /*5390*/  SEL R180, R180, RZ, P3 ;  /* 0x000000ffb4b47207 */ /* 0x000fd60001800000 */
[----:B------:R1:W-:Y:S01]  /*53a0*/  LDGSTS.E [R183+0x11e00], [R144.64], P6 ;  /* 0x11e0000090b77fae */ /* 0x0003e2000b121846 */
[----:B------:R-:W-:-:S03]  /*53b0*/  ISETP.NE.U32.AND P6, PT, R180, RZ, PT ;  /* 0x000000ffb400720c */ /* 0x000fc60003fc5070 */
[----:B------:R-:W0:Y:S04]  /*53c0*/  LDGDEPBAR ;  /* 0x00000000000079af */ /* 0x000e280000000000 */
[----:B------:R2:W-:Y:S04]  /*53d0*/  LDGSTS.E [R202], [R16.64], P0 ;  /* 0x0000000010ca7fae */ /* 0x0005e80008121846 */
[----:B------:R3:W-:Y:S01]  /*53e0*/  LDGSTS.E [R202+0x400], [R20.64], P0 ;  /* 0x0040000014ca7fae */ /* 0x0007e20008121846 */
[----:B-1----:R-:W-:-:S03]  /*53f0*/  IMAD.WIDE R144, R177, 0x4, R144 ;  /* 0x00000004b1907825 */ /* 0x002fc600078e0290 */
[----:B------:R1:W-:Y:S04]  /*5400*/  LDGSTS.E [R202+0x800], [R24.64], P0 ;  /* 0x0080000018ca7fae */ /* 0x0003e80008121846 */
        /* <DEDUP_REMOVED lines=60> */
[----:B------:R1:W-:Y:S01]  /*57d0*/  LDGSTS.E [R182+0x7e00], [R142.64], P0 ;  /* 0x07e000008eb67fae */ /* 0x0003e20008121846 */
[----:B------:R-:W-:-:S02]  /*57e0*/  ISETP.NE.U32.AND P0, PT, R178, RZ, PT ;  /* 0x000000ffb200720c */ /* 0x000fc40003f05070 */
[----:B------:R-:W-:Y:S01]  /*57f0*/  CS2R R178, SRZ ;  /* 0x0000000000b27805 */ /* 0x000fe2000001ff00 */
[----:B------:R-:W0:Y:S04]  /*5800*/  LDGDEPBAR ;  /* 0x00000000000079af */ /* 0x000e280000000000 */
[----:B------:R-:W-:Y:S06]  /*5810*/  BAR.SYNC.DEFER_BLOCKING 0x0 ;  /* 0x0000000000007b1d */ /* 0x000fec0000010000 */
[----:B------:R-:W-:Y:S01]  /*5820*/  @!PT LDS RZ, [RZ] ;  /* 0x00000000fffff984 */ /* 0x000fe20000000800 */
[----:B------:R-:W-:Y:S01]  /*5830*/  @!PT LDS RZ, [RZ] ;  /* 0x00000000fffff984 */ /* 0x000fe20000000800 */
[----:B------:R-:W-:Y:S01]  /*5840*/  @!PT LDS RZ, [RZ] ;  /* 0x00000000fffff984 */ /* 0x000fe20000000800 */
[----:B------:R1:W-:Y:S01]  /*5850*/  LDGSTS.E [R213+0x12000], [R174.64], P0 ;  /* 0x12000000aed57fae */ /* 0x0003e20008121846 */
[----:B------:R-:W-:-:S03]  /*5860*/  ISETP.GE.AND P0, PT, R231, UR4, PT ;  /* 0x00000004e7007c0c */ /* 0x000fc6000bf06270 */
[----:B------:R2:W-:Y:S01]  /*5870*/  LDGSTS.E [R213+0x12400], [R172.64], P5 ;  /* 0x12400000acd57fae */ /* 0x0005e2000a921846 */
[----:B------:R-:W-:-:S03]  /*5880*/  ISETP.GE.AND P5, PT, R229, UR4, PT ;  /* 0x00000004e5007c0c */ /* 0x000fc6000bfa6270 */
[----:B------:R3:W-:Y:S01]  /*5890*/  LDGSTS.E [R213+0x12800], [R170.64], P4 ;  /* 0x12800000aad57fae */ /* 0x0007e2000a121846 */
[----:B-1----:R-:W-:-:S03]  /*58a0*/  SEL R174, RZ, 0x4, P0 ;  /* 0x00000004ffae7807 */ /* 0x002fc60000000000 */
[----:B------:R1:W-:Y:S01]  /*58b0*/  LDGSTS.E [R213+0x12c00], [R162.64], P2 ;  /* 0x12c00000a2d57fae */ /* 0x0003e20009121846 */
[----:B------:R-:W-:Y:S02]  /*58c0*/  SEL R174, R174, RZ, P3 ;  /* 0x000000ffaeae7207 */ /* 0x000fe40001800000 */
[----:B--2---:R-:W-:Y:S02]  /*58d0*/  SEL R173, RZ, 0x4, P5 ;  /* 0x00000004ffad7807 */ /* 0x004fe40002800000 */
[----:B------:R-:W-:Y:S02]  /*58e0*/  ISETP.GE.AND P5, PT, R227, UR4, PT ;  /* 0x00000004e3007c0c */ /* 0x000fe4000bfa6270 */
[----:B------:R-:W-:Y:S02]  /*58f0*/  ISETP.NE.U32.AND P0, PT, R174, RZ, PT ;  /* 0x000000ffae00720c */ /* 0x000fe40003f05070 */
[----:B------:R-:W-:Y:S02]  /*5900*/  SEL R174, RZ, 0x4, P5 ;  /* 0x00000004ffae7807 */ /* 0x000fe40002800000 */
[----:B------:R-:W-:-:S02]  /*5910*/  ISETP.GE.AND P5, PT, R225, UR4, PT ;  /* 0x00000004e1007c0c */ /* 0x000fc4000bfa6270 */
[----:B------:R-:W-:Y:S02]  /*5920*/  SEL R173, R173, RZ, P3 ;  /* 0x000000ffadad7207 */ /* 0x000fe40001800000 */
[----:B------:R-:W-:Y:S02]  /*5930*/  SEL R172, RZ, 0x4, P5 ;  /* 0x00000004ffac7807 */ /* 0x000fe40002800000 */
[----:B------:R-:W-:Y:S02]  /*5940*/  ISETP.GE.AND P5, PT, R223, UR4, PT ;  /* 0x00000004df007c0c */ /* 0x000fe4000bfa6270 */
[----:B------:R-:W-:Y:S02]  /*5950*/  ISETP.NE.U32.AND P4, PT, R173, RZ, PT ;  /* 0x000000ffad00720c */ /* 0x000fe40003f85070 */
[----:B------:R-:W-:Y:S02]  /*5960*/  SEL R173, RZ, 0x4, P5 ;  /* 0x00000004ffad7807 */ /* 0x000fe40002800000 */
[----:B------:R-:W-:-:S02]  /*5970*/  ISETP.GE.AND P5, PT, R221, UR4, PT ;  /* 0x00000004dd007c0c */ /* 0x000fc4000bfa6270 */
[----:B------:R-:W-:Y:S02]  /*5980*/  SEL R174, R174, RZ, P3 ;  /* 0x000000ffaeae7207 */ /* 0x000fe40001800000 */
[----:B---3--:R-:W-:Y:S02]  /*5990*/  SEL R171, RZ, 0x4, P5 ;  /* 0x00000004ffab7807 */ /* 0x008fe40002800000 */
[----:B------:R-:W-:Y:S02]  /*59a0*/  ISETP.GE.AND P5, PT, R219, UR4, PT ;  /* 0x00000004db007c0c */ /* 0x000fe4000bfa6270 */
[----:B------:R-:W-:Y:S02]  /*59b0*/  SEL R172, R172, RZ, P3 ;  /* 0x000000ffacac7207 */ /* 0x000fe40001800000 */
[----:B------:R-:W-:Y:S02]  /*59c0*/  SEL R170, RZ, 0x4, P5 ;  /* 0x00000004ffaa7807 */ /* 0x000fe40002800000 */
[----:B------:R-:W-:-:S02]  /*59d0*/  ISETP.GE.AND P5, PT, R217, UR4, PT ;  /* 0x00000004d9007c0c */ /* 0x000fc4000bfa6270 */
[----:B------:R-:W-:Y:S02]  /*59e0*/  ISETP.NE.U32.AND P2, PT, R174, RZ, PT ;  /* 0x000000ffae00720c */ /* 0x000fe40003f45070 */
[----:B-1----:R-:W-:Y:S02]  /*59f0*/  SEL R163, RZ, 0x4, P5 ;  /* 0x00000004ffa37807 */ /* 0x002fe40002800000 */
[----:B------:R-:W-:Y:S02]  /*5a00*/  ISETP.GE.AND P5, PT, R215, UR4, PT ;  /* 0x00000004d7007c0c */ /* 0x000fe4000bfa6270 */
[----:B------:R-:W-:Y:S02]  /*5a10*/  SEL R173, R173, RZ, P3 ;  /* 0x000000ffadad7207 */ /* 0x000fe40001800000 */
[----:B------:R-:W-:Y:S02]  /*5a20*/  SEL R162, RZ, 0x4, P5 ;  /* 0x00000004ffa27807 */ /* 0x000fe40002800000 */
[----:B------:R-:W-:-:S02]  /*5a30*/  ISETP.NE.U32.AND P5, PT, R176, RZ, PT ;  /* 0x000000ffb000720c */ /* 0x000fc40003fa5070 */
[----:B------:R-:W-:Y:S01]  /*5a40*/  SEL R171, R171, RZ, P3 ;  /* 0x000000ffabab7207 */ /* 0x000fe20001800000 */
[----:B------:R-:W-:Y:S01]  /*5a50*/  CS2R R176, SRZ ;  /* 0x0000000000b07805 */ /* 0x000fe2000001ff00 */
[----:B------:R-:W-:Y:S02]  /*5a60*/  SEL R170, R170, RZ, P3 ;  /* 0x000000ffaaaa7207 */ /* 0x000fe40001800000 */
[----:B------:R-:W-:Y:S02]  /*5a70*/  SEL R163, R163, RZ, P3 ;  /* 0x000000ffa3a37207 */ /* 0x000fe40001800000 */
[----:B------:R-:W-:-:S05]  /*5a80*/  SEL R162, R162, RZ, P3 ;  /* 0x000000ffa2a27207 */ /* 0x000fca0001800000 */
[----:B------:R1:W-:Y:S01]  /*5a90*/  LDGSTS.E [R213+0x13000], [R158.64], P5 ;  /* 0x130000009ed57fae */ /* 0x0003e2000a921846 */
[----:B------:R-:W-:-:S03]  /*5aa0*/  ISETP.NE.U32.AND P5, PT, R172, RZ, PT ;  /* 0x000000ffac00720c */ /* 0x000fc60003fa5070 */
[----:B------:R2:W-:Y:S01]  /*5ab0*/  LDGSTS.E [R213+0x13400], [R166.64], P1 ;  /* 0x13400000a6d57fae */ /* 0x0005e20008921846 */
[----:B------:R-:W-:-:S03]  /*5ac0*/  ISETP.NE.U32.AND P1, PT, R173, RZ, PT ;  /* 0x000000ffad00720c */ /* 0x000fc60003f25070 */
[----:B------:R3:W-:Y:S01]  /*5ad0*/  LDGSTS.E [R213+0x13800], [R168.64], P6 ;  /* 0x13800000a8d57fae */ /* 0x0007e2000b121846 */
[----:B------:R-:W-:-:S03]  /*5ae0*/  ISETP.NE.U32.AND P6, PT, R171, RZ, PT ;  /* 0x000000ffab00720c */ /* 0x000fc60003fc5070 */
[----:B------:R2:W-:Y:S01]  /*5af0*/  LDGSTS.E [R213+0x13c00], [R164.64], P0 ;  /* 0x13c00000a4d57fae */ /* 0x0005e20008121846 */
[----:B------:R-:W-:Y:S01]  /*5b00*/  ISETP.NE.U32.AND P0, PT, R170, RZ, PT ;  /* 0x000000ffaa00720c */ /* 0x000fe20003f05070 */
[----:B-1----:R-:W-:Y:S01]  /*5b10*/  CS2R R158, SRZ ;  /* 0x00000000009e7805 */ /* 0x002fe2000001ff00 */
[----:B------:R-:W-:Y:S01]  /*5b20*/  CS2R R170, SRZ ;  /* 0x0000000000aa7805 */ /* 0x000fe2000001ff00 */
[----:B------:R1:W-:Y:S01]  /*5b30*/  LDGSTS.E [R183+0x12200], [R160.64], P4 ;  /* 0x12200000a0b77fae */ /* 0x0003e2000a121846 */
[----:B------:R-:W-:-:S03]  /*5b40*/  ISETP.NE.U32.AND P4, PT, R163, RZ, PT ;  /* 0x000000ffa300720c */ /* 0x000fc60003f85070 */
[----:B------:R2:W-:Y:S01]  /*5b50*/  LDGSTS.E [R183+0x12600], [R156.64], P2 ;  /* 0x126000009cb77fae */ /* 0x0005e20009121846 */
[----:B------:R-:W-:Y:S01]  /*5b60*/  ISETP.NE.U32.AND P2, PT, R162, RZ, PT ;  /* 0x000000ffa200720c */ /* 0x000fe20003f45070 */
[----:B---3--:R-:W-:Y:S01]  /*5b70*/  CS2R R168, SRZ ;  /* 0x0000000000a87805 */ /* 0x008fe2000001ff00 */
[----:B------:R-:W-:Y:S01]  /*5b80*/  CS2R R162, SRZ ;  /* 0x0000000000a27805 */ /* 0x000fe2000001ff00 */
[----:B------:R3:W-:Y:S01]  /*5b90*/  LDGSTS.E [R183+0x12a00], [R154.64], P5 ;  /* 0x12a000009ab77fae */ /* 0x0007e2000a921846 */
[----:B------:R-:W-:-:S03]  /*5ba0*/  ISETP.GE.AND P5, PT, R211, UR4, PT ;  /* 0x00000004d3007c0c */ /* 0x000fc6000bfa6270 */
[----:B------:R4:W-:Y:S01]  /*5bb0*/  LDGSTS.E [R183+0x12e00], [R152.64], P1 ;  /* 0x12e0000098b77fae */ /* 0x0009e20008921846 */
[----:B-1----:R-:W-:Y:S01]  /*5bc0*/  CS2R R160, SRZ ;  /* 0x0000000000a07805 */ /* 0x002fe2000001ff00 */
[C---:B--2---:R-:W-:Y:S02]  /*5bd0*/  IMAD.SHL.U32 R156, R205.reuse, 0x400, RZ ;  /* 0x00000400cd9c7824 */ /* 0x044fe400078e00ff */
[----:B------:R1:W-:Y:S01]  /*5be0*/  LDGSTS.E [R183+0x13200], [R148.64], P6 ;  /* 0x1320000094b77fae */ /* 0x0003e2000b121846 */
[C---:B---3--:R-:W-:Y:S02]  /*5bf0*/  IMAD.SHL.U32 R154, R205.reuse, 0x1000, RZ ;  /* 0x00001000cd9a7824 */ /* 0x048fe400078e00ff */
[----:B------:R-:W-:Y:S01]  /*5c00*/  LOP3.LUT R156, R156, 0x6000, RZ, 0xc0, !PT ;  /* 0x000060009c9c7812 */ /* 0x000fe200078ec0ff */
[----:B------:R-:W-:Y:S01]  /*5c10*/  IMAD.SHL.U32 R155, R205, 0x20, RZ ;  /* 0x00000020cd9b7824 */ /* 0x000fe200078e00ff */
[----:B------:R1:W-:Y:S01]  /*5c20*/  LDGSTS.E [R183+0x13600], [R150.64], P0 ;  /* 0x1360000096b77fae */ /* 0x0003e20008121846 */
[----:B------:R-:W-:-:S02]  /*5c30*/  ISETP.GE.AND P0, PT, R209, 0x20, PT ;  /* 0x00000020d100780c */ /* 0x000fc40003f06270 */
[----:B------:R-:W-:Y:S01]  /*5c40*/  LOP3.LUT R154, R154, 0x6000, RZ, 0xc0, !PT ;  /* 0x000060009a9a7812 */ /* 0x000fe200078ec0ff */
[----:B------:R-:W-:Y:S01]  /*5c50*/  IMAD R156, R201, 0x40, R156 ;  /* 0x00000040c99c7824 */ /* 0x000fe200078e029c */
[----:B------:R-:W-:Y:S01]  /*5c60*/  LOP3.LUT R155, R155, 0x60, RZ, 0xc0, !PT ;  /* 0x000000609b9b7812 */ /* 0x000fe200078ec0ff */
[----:B------:R-:W-:Y:S01]  /*5c70*/  IMAD.MOV.U32 R201, RZ, RZ, c[0x0][0x18c] ;  /* 0x00006300ffc97624 */ /* 0x000fe200078e00ff */
[----:B------:R1:W-:Y:S01]  /*5c80*/  LDGSTS.E [R183+0x13a00], [R146.64], P4 ;  /* 0x13a0000092b77fae */ /* 0x0003e2000a121846 */
[----:B------:R-:W-:Y:S02]  /*5c90*/  IMAD R154, R181, 0x10, R154 ;  /* 0x00000010b59a7824 */ /* 0x000fe400078e029a */
[----:B------:R-:W-:Y:S01]  /*5ca0*/  IMAD.SHL.U32 R201, R201, 0x20, RZ ;  /* 0x00000020c9c97824 */ /* 0x000fe200078e00ff */
[----:B------:R1:W-:Y:S01]  /*5cb0*/  LDGSTS.E [R183+0x13e00], [R144.64], P2 ;  /* 0x13e0000090b77fae */ /* 0x0003e20009121846 */
[----:B------:R-:W-:Y:S02]  /*5cc0*/  CS2R R180, SRZ ;  /* 0x0000000000b47805 */ /* 0x000fe4000001ff00 */
[C---:B------:R-:W-:Y:S01]  /*5cd0*/  IMAD.WIDE R16, R201.reuse, 0x4, R16 ;  /* 0x00000004c9107825 */ /* 0x040fe200078e0210 */
[----:B------:R2:W-:Y:S03]  /*5ce0*/  STL [R1+0x16c], R154 ;  /* 0x00016c9a01007387 */ /* 0x0005e60000100800 */
[C---:B------:R-:W-:Y:S01]  /*5cf0*/  IMAD.WIDE R20, R201.reuse, 0x4, R20 ;  /* 0x00000004c9147825 */ /* 0x040fe200078e0214 */
[----:B------:R-:W0:Y:S03]  /*5d00*/  LDGDEPBAR ;  /* 0x00000000000079af */ /* 0x000e260000000000 */
[----:B------:R-:W-:-:S04]  /*5d10*/  IMAD.WIDE R24, R201, 0x4, R24 ;  /* 0x00000004c9187825 */ /* 0x000fc800078e0218 */
[----:B--2---:R-:W-:Y:S02]  /*5d20*/  IMAD.SHL.U32 R154, R205, 0x4, RZ ;  /* 0x00000004cd9a7824 */ /* 0x004fe400078e00ff */
[----:B----4-:R-:W-:-:S03]  /*5d30*/  IMAD.WIDE R28, R201, 0x4, R28 ;  /* 0x00000004c91c7825 */ /* 0x010fc600078e021c */
[----:B------:R-:W-:Y:S01]  /*5d40*/  LOP3.LUT R155, R155, 0x70, R154, 0x78, !PT ;  /* 0x000000709b9b7812 */ /* 0x000fe200078e789a */
[----:B-----5:R-:W-:Y:S01]  /*5d50*/  IMAD.WIDE R32, R201, 0x4, R32 ;  /* 0x00000004c9207825 */ /* 0x020fe200078e0220 */
[----:B------:R-:W-:-:S03]  /*5d60*/  SEL R154, RZ, 0x4, P5 ;  /* 0x00000004ff9a7807 */ /* 0x000fc60002800000 */
[----:B------:R-:W-:Y:S01]  /*5d70*/  IMAD.WIDE R36, R201, 0x4, R36 ;  /* 0x00000004c9247825 */ /* 0x000fe200078e0224 */
[----:B------:R-:W-:-:S03]  /*5d80*/  SEL R154, R154, RZ, P3 ;  /* 0x000000ff9a9a7207 */ /* 0x000fc60001800000 */
[----:B------:R-:W-:Y:S01]  /*5d90*/  IMAD.WIDE R40, R201, 0x4, R40 ;  /* 0x00000004c9287825 */ /* 0x000fe200078e0228 */
[----:B------:R-:W-:-:S03]  /*5da0*/  ISETP.NE.U32.AND P3, PT, R154, RZ, PT ;  /* 0x000000ff9a00720c */ /* 0x000fc60003f65070 */
[----:B------:R-:W-:-:S04]  /*5db0*/  IMAD.WIDE R44, R201, 0x4, R44 ;  /* 0x00000004c92c7825 */ /* 0x000fc800078e022c */
[----:B------:R-:W-:-:S04]  /*5dc0*/  IMAD.WIDE R48, R201, 0x4, R48 ;  /* 0x00000004c9307825 */ /* 0x000fc800078e0230 */
[C---:B------:R-:W-:Y:S02]  /*5dd0*/  IMAD.WIDE R52, R201.reuse, 0x4, R52 ;  /* 0x00000004c9347825 */ /* 0x040fe400078e0234 */
[----:B------:R2:W-:Y:S02]  /*5de0*/  LDGSTS.E [R202+0x8000], [R16.64], P3 ;  /* 0x0800000010ca7fae */ /* 0x0005e40009921846 */
[C---:B------:R-:W-:Y:S02]  /*5df0*/  IMAD.WIDE R56, R201.reuse, 0x4, R56 ;  /* 0x00000004c9387825 */ /* 0x040fe400078e0238 */
[----:B------:R3:W-:Y:S02]  /*5e00*/  LDGSTS.E [R202+0x8400], [R20.64], P3 ;  /* 0x0840000014ca7fae */ /* 0x0007e40009921846 */
[C---:B------:R-:W-:Y:S02]  /*5e10*/  IMAD.WIDE R60, R201.reuse, 0x4, R60 ;  /* 0x00000004c93c7825 */ /* 0x040fe400078e023c */
[----:B------:R4:W-:Y:S02]  /*5e20*/  LDGSTS.E [R202+0x8800], [R24.64], P3 ;  /* 0x0880000018ca7fae */ /* 0x0009e40009921846 */
[----:B------:R-:W-:-:S02]  /*5e30*/  IMAD.WIDE R64, R201, 0x4, R64 ;  /* 0x00000004c9407825 */ /* 0x000fc400078e0240 */
[----:B------:R5:W-:Y:S02]  /*5e40*/  LDGSTS.E [R202+0x8c00], [R28.64], P3 ;  /* 0x08c000001cca7fae */ /* 0x000be40009921846 */
[C---:B------:R-:W-:Y:S02]  /*5e50*/  IMAD.WIDE R68, R201.reuse, 0x4, R68 ;  /* 0x00000004c9447825 */ /* 0x040fe400078e0244 */
[----:B------:R1:W-:Y:S01]  /*5e60*/  LDGSTS.E [R202+0x9000], [R32.64], P3 ;  /* 0x0900000020ca7fae */ /* 0x0003e20009921846 */
[----:B---3--:R-:W-:Y:S01]  /*5e70*/  CS2R R20, SRZ ;  /* 0x0000000000147805 */ /* 0x008fe2000001ff00 */
[C---:B------:R-:W-:Y:S02]  /*5e80*/  IMAD.WIDE R72, R201.reuse, 0x4, R72 ;  /* 0x00000004c9487825 */ /* 0x040fe400078e0248 */
[----:B------:R3:W-:Y:S01]  /*5e90*/  LDGSTS.E [R202+0x9400], [R36.64], P3 ;  /* 0x0940000024ca7fae */ /* 0x0007e20009921846 */
[----:B----4-:R-:W-:Y:S01]  /*5ea0*/  CS2R R24, SRZ ;  /* 0x0000000000187805 */ /* 0x010fe2000001ff00 */
[----:B------:R-:W-:-:S02]  /*5eb0*/  IMAD.WIDE R76, R201, 0x4, R76 ;  /* 0x00000004c94c7825 */ /* 0x000fc400078e024c */
[----:B------:R4:W-:Y:S01]  /*5ec0*/  LDGSTS.E [R202+0x9800], [R40.64], P3 ;  /* 0x0980000028ca7fae */ /* 0x0009e20009921846 */
[----:B-----5:R-:W-:Y:S01]  /*5ed0*/  CS2R R28, SRZ ;  /* 0x00000000001c7805 */ /* 0x020fe2000001ff00 */
[C---:B------:R-:W-:Y:S02]  /*5ee0*/  IMAD.WIDE R80, R201.reuse, 0x4, R80 ;  /* 0x00000004c9507825 */ /* 0x040fe400078e0250 */
[----:B------:R5:W-:Y:S01]  /*5ef0*/  LDGSTS.E [R202+0x9c00], [R44.64], P3 ;  /* 0x09c000002cca7fae */ /* 0x000be20009921846 */
[----:B-1----:R-:W-:Y:S01]  /*5f00*/  CS2R R32, SRZ ;  /* 0x0000000000207805 */ /* 0x002fe2000001ff00 */
[C---:B------:R-:W-:Y:S02]  /*5f10*/  IMAD.WIDE R84, R201.reuse, 0x4, R84 ;  /* 0x00000004c9547825 */ /* 0x040fe400078e0254 */
[----:B------:R2:W-:Y:S01]  /*5f20*/  LDGSTS.E [R202+0xa000], [R48.64], P3 ;  /* 0x0a00000030ca7fae */ /* 0x0005e20009921846 */
[----:B---3--:R-:W-:Y:S01]  /*5f30*/  CS2R R36, SRZ ;  /* 0x0000000000247805 */ /* 0x008fe2000001ff00 */
[----:B------:R-:W-:-:S02]  /*5f40*/  IMAD.WIDE R88, R201, 0x4, R88 ;  /* 0x00000004c9587825 */ /* 0x000fc400078e0258 */
[----:B------:R1:W-:Y:S01]  /*5f50*/  LDGSTS.E [R202+0xa400], [R52.64], P3 ;  /* 0x0a40000034ca7fae */ /* 0x0003e20009921846 */
[----:B----4-:R-:W-:Y:S01]  /*5f60*/  CS2R R40, SRZ ;  /* 0x0000000000287805 */ /* 0x010fe2000001ff00 */
[C---:B------:R-:W-:Y:S02]  /*5f70*/  IMAD.WIDE R92, R201.reuse, 0x4, R92 ;  /* 0x00000004c95c7825 */ /* 0x040fe400078e025c */
[----:B------:R3:W-:Y:S01]  /*5f80*/  LDGSTS.E [R202+0xa800], [R56.64], P3 ;  /* 0x0a80000038ca7fae */ /* 0x0007e20009921846 */
[----:B-----5:R-:W-:Y:S01]  /*5f90*/  CS2R R44, SRZ ;  /* 0x00000000002c7805 */ /* 0x020fe2000001ff00 */
[C---:B------:R-:W-:Y:S02]  /*5fa0*/  IMAD.WIDE R96, R201.reuse, 0x4, R96 ;  /* 0x00000004c9607825 */ /* 0x040fe400078e0260 */
[----:B------:R2:W-:Y:S02]  /*5fb0*/  LDGSTS.E [R202+0xac00], [R60.64], P3 ;  /* 0x0ac000003cca7fae */ /* 0x0005e40009921846 */
[----:B------:R-:W-:-:S02]  /*5fc0*/  IMAD.WIDE R100, R201, 0x4, R100 ;  /* 0x00000004c9647825 */ /* 0x000fc400078e0264 */
[----:B------:R4:W-:Y:S01]  /*5fd0*/  LDGSTS.E [R202+0xb000], [R64.64], P3 ;  /* 0x0b00000040ca7fae */ /* 0x0009e20009921846 */
[----:B-1----:R-:W-:Y:S01]  /*5fe0*/  CS2R R52, SRZ ;  /* 0x0000000000347805 */ /* 0x002fe2000001ff00 */
[C---:B------:R-:W-:Y:S02]  /*5ff0*/  IMAD.WIDE R104, R201.reuse, 0x4, R104 ;  /* 0x00000004c9687825 */ /* 0x040fe400078e0268 */
[----:B------:R1:W-:Y:S01]  /*6000*/  LDGSTS.E [R202+0xb400], [R68.64], P3 ;  /* 0x0b40000044ca7fae */ /* 0x0003e20009921846 */
[----:B---3--:R-:W-:Y:S01]  /*6010*/  CS2R R56, SRZ ;  /* 0x0000000000387805 */ /* 0x008fe2000001ff00 */
[C---:B------:R-:W-:Y:S02]  /*6020*/  IMAD.WIDE R108, R201.reuse, 0x4, R108 ;  /* 0x00000004c96c7825 */ /* 0x040fe400078e026c */
[----:B------:R3:W-:Y:S02]  /*6030*/  LDGSTS.E [R202+0xb800], [R72.64], P3 ;  /* 0x0b80000048ca7fae */ /* 0x0007e40009921846 */
[----:B------:R-:W-:-:S02]  /*6040*/  IMAD.WIDE R112, R201, 0x4, R112 ;  /* 0x00000004c9707825 */ /* 0x000fc400078e0270 */
[----:B------:R5:W-:Y:S01]  /*6050*/  LDGSTS.E [R202+0xbc00], [R76.64], P3 ;  /* 0x0bc000004cca7fae */ /* 0x000be20009921846 */
[----:B----4-:R-:W-:Y:S01]  /*6060*/  CS2R R64, SRZ ;  /* 0x0000000000407805 */ /* 0x010fe2000001ff00 */
        /* <DEDUP_REMOVED lines=8> */
[----:B-----5:R-:W-:Y:S01]  /*60f0*/  CS2R R76, SRZ ;  /* 0x00000000004c7805 */ /* 0x020fe2000001ff00 */
[C---:B------:R-:W-:Y:S02]  /*6100*/  IMAD.WIDE R128, R201.reuse, 0x4, R128 ;  /* 0x00000004c9807825 */ /* 0x040fe400078e0280 */
[----:B------:R5:W-:Y:S01]  /*6110*/  LDGSTS.E [R202+0xcc00], [R92.64], P3 ;  /* 0x0cc000005cca7fae */ /* 0x000be20009921846 */
[----:B----4-:R-:W-:Y:S01]  /*6120*/  CS2R R80, SRZ ;  /* 0x0000000000507805 */ /* 0x010fe2000001ff00 */
[C---:B------:R-:W-:Y:S02]  /*6130*/  IMAD.WIDE R132, R201.reuse, 0x4, R132 ;  /* 0x00000004c9847825 */ /* 0x040fe400078e0284 */
[----:B------:R4:W-:Y:S01]  /*6140*/  LDGSTS.E [R202+0xd000], [R96.64], P3 ;  /* 0x0d00000060ca7fae */ /* 0x0009e20009921846 */
[----:B-1----:R-:W-:Y:S01]  /*6150*/  CS2R R84, SRZ ;  /* 0x0000000000547805 */ /* 0x002fe2000001ff00 */
[----:B------:R-:W-:-:S02]  /*6160*/  IMAD.WIDE R136, R201, 0x4, R136 ;  /* 0x00000004c9887825 */ /* 0x000fc400078e0288 */
[----:B------:R1:W-:Y:S01]  /*6170*/  LDGSTS.E [R202+0xd400], [R100.64], P3 ;  /* 0x0d40000064ca7fae */ /* 0x0003e20009921846 */
[----:B---3--:R-:W-:Y:S01]  /*6180*/  CS2R R88, SRZ ;  /* 0x0000000000587805 */ /* 0x008fe2000001ff00 */
[C---:B------:R-:W-:Y:S02]  /*6190*/  IMAD.WIDE R140, R201.reuse, 0x4, R140 ;  /* 0x00000004c98c7825 */ /* 0x040fe400078e028c */
[----:B------:R3:W-:Y:S01]  /*61a0*/  LDGSTS.E [R202+0xd800], [R104.64], P3 ;  /* 0x0d80000068ca7fae */ /* 0x0007e20009921846 */
[----:B-----5:R-:W-:Y:S01]  /*61b0*/  CS2R R92, SRZ ;  /* 0x00000000005c7805 */ /* 0x020fe2000001ff00 */
[C---:B------:R-:W-:Y:S02]  /*61c0*/  IMAD.WIDE R18, R201.reuse, 0x4, R18 ;  /* 0x00000004c9127825 */ /* 0x040fe400078e0212 */
[----:B------:R5:W-:Y:S01]  /*61d0*/  LDGSTS.E [R202+0xdc00], [R108.64], P3 ;  /* 0x0dc000006cca7fae */ /* 0x000be20009921846 */
[----:B----4-:R-:W-:Y:S01]  /*61e0*/  CS2R R96, SRZ ;  /* 0x0000000000607805 */ /* 0x010fe2000001ff00 */
[----:B------:R-:W-:-:S02]  /*61f0*/  IMAD.WIDE R22, R201, 0x4, R22 ;  /* 0x00000004c9167825 */ /* 0x000fc400078e0216 */
[----:B------:R4:W-:Y:S01]  /*6200*/  LDGSTS.E [R202+0xe000], [R112.64], P3 ;  /* 0x0e00000070ca7fae */ /* 0x0009e20009921846 */
[----:B-1----:R-:W-:Y:S01]  /*6210*/  CS2R R100, SRZ ;  /* 0x0000000000647805 */ /* 0x002fe2000001ff00 */
[C---:B------:R-:W-:Y:S02]  /*6220*/  IMAD.WIDE R26, R201.reuse, 0x4, R26 ;  /* 0x00000004c91a7825 */ /* 0x040fe400078e021a */
[----:B------:R1:W-:Y:S01]  /*6230*/  LDGSTS.E [R202+0xe400], [R116.64], P3 ;  /* 0x0e40000074ca7fae */ /* 0x0003e20009921846 */
[----:B---3--:R-:W-:Y:S01]  /*6240*/  CS2R R104, SRZ ;  /* 0x0000000000687805 */ /* 0x008fe2000001ff00 */
[C---:B------:R-:W-:Y:S02]  /*6250*/  IMAD.WIDE R30, R201.reuse, 0x4, R30 ;  /* 0x00000004c91e7825 */ /* 0x040fe400078e021e */
[----:B------:R3:W-:Y:S01]  /*6260*/  LDGSTS.E [R202+0xe800], [R120.64], P3 ;  /* 0x0e80000078ca7fae */ /* 0x0007e20009921846 */
[----:B-----5:R-:W-:Y:S01]  /*6270*/  CS2R R108, SRZ ;  /* 0x00000000006c7805 */ /* 0x020fe2000001ff00 */
        /* <DEDUP_REMOVED lines=19> */
[----:B------:R1:W-:Y:S02]  /*63b0*/  LDGSTS.E [R182+0x8600], [R22.64], P3 ;  /* 0x0860000016b67fae */ /* 0x0003e40009921846 */
[C---:B------:R-:W-:Y:S02]  /*63c0*/  IMAD.WIDE R62, R201.reuse, 0x4, R62 ;  /* 0x00000004c93e7825 */ /* 0x040fe400078e023e */
[----:B------:R4:W-:Y:S02]  /*63d0*/  LDGSTS.E [R182+0x8a00], [R26.64], P3 ;  /* 0x08a000001ab67fae */ /* 0x0009e40009921846 */
[C---:B------:R-:W-:Y:S02]  /*63e0*/  IMAD.WIDE R66, R201.reuse, 0x4, R66 ;  /* 0x00000004c9427825 */ /* 0x040fe400078e0242 */
[----:B------:R5:W-:Y:S02]  /*63f0*/  LDGSTS.E [R182+0x8e00], [R30.64], P3 ;  /* 0x08e000001eb67fae */ /* 0x000be40009921846 */
[----:B------:R-:W-:-:S02]  /*6400*/  IMAD.WIDE R70, R201, 0x4, R70 ;  /* 0x00000004c9467825 */ /* 0x000fc400078e0246 */
[----:B------:R2:W-:Y:S01]  /*6410*/  LDGSTS.E [R182+0x9200], [R34.64], P3 ;  /* 0x0920000022b67fae */ /* 0x0005e20009921846 */
[----:B-1----:R-:W-:Y:S01]  /*6420*/  CS2R R22, SRZ ;  /* 0x0000000000167805 */ /* 0x002fe2000001ff00 */
[----:B------:R-:W-:Y:S02]  /*6430*/  IMAD.WIDE R74, R201, 0x4, R74 ;  /* 0x00000004c94a7825 */ /* 0x000fe400078e024a */
[----:B------:R1:W-:Y:S01]  /*6440*/  LDGSTS.E [R182+0x9600], [R38.64], P3 ;  /* 0x0960000026b67fae */ /* 0x0003e20009921846 */
[----:B----4-:R-:W-:Y:S01]  /*6450*/  CS2R R26, SRZ ;  /* 0x00000000001a7805 */ /* 0x010fe2000001ff00 */
[----:B------:R-:W-:Y:S02]  /*6460*/  IMAD.IADD R155, R155, 0x1, R156 ;  /* 0x000000019b9b7824 */ /* 0x000fe400078e029c */
[----:B------:R4:W-:Y:S01]  /*6470*/  LDGSTS.E [R182+0x9a00], [R42.64], P3 ;  /* 0x09a000002ab67fae */ /* 0x0009e20009921846 */
[C---:B------:R-:W-:Y:S01]  /*6480*/  IMAD.WIDE R78, R201.reuse, 0x4, R78 ;  /* 0x00000004c94e7825 */ /* 0x040fe200078e024e */
[----:B------:R-:W-:Y:S01]  /*6490*/  CS2R R156, SRZ ;  /* 0x00000000009c7805 */ /* 0x000fe2000001ff00 */
[----:B-----5:R-:W-:Y:S01]  /*64a0*/  CS2R R30, SRZ ;  /* 0x00000000001e7805 */ /* 0x020fe2000001ff00 */
[----:B------:R5:W-:Y:S01]  /*64b0*/  LDGSTS.E [R182+0x9e00], [R46.64], P3 ;  /* 0x09e000002eb67fae */ /* 0x000be20009921846 */
[----:B------:R-:W-:Y:S01]  /*64c0*/  IMAD.WIDE R82, R201, 0x4, R82 ;  /* 0x00000004c9527825 */ /* 0x000fe200078e0252 */
[----:B--2---:R-:W-:-:S02]  /*64d0*/  CS2R R34, SRZ ;  /* 0x0000000000227805 */ /* 0x004fc4000001ff00 */
[----:B------:R3:W-:Y:S01]  /*64e0*/  LDGSTS.E [R182+0xa200], [R50.64], P3 ;  /* 0x0a20000032b67fae */ /* 0x0007e20009921846 */
[C---:B------:R-:W-:Y:S01]  /*64f0*/  IMAD.WIDE R86, R201.reuse, 0x4, R86 ;  /* 0x00000004c9567825 */ /* 0x040fe200078e0256 */
[----:B-1----:R-:W-:Y:S02]  /*6500*/  CS2R R38, SRZ ;  /* 0x0000000000267805 */ /* 0x002fe4000001ff00 */
[----:B------:R1:W-:Y:S01]  /*6510*/  LDGSTS.E [R182+0xa600], [R54.64], P3 ;  /* 0x0a60000036b67fae */ /* 0x0003e20009921846 */
[C---:B------:R-:W-:Y:S01]  /*6520*/  IMAD.WIDE R90, R201.reuse, 0x4, R90 ;  /* 0x00000004c95a7825 */ /* 0x040fe200078e025a */
[----:B----4-:R-:W-:Y:S02]  /*6530*/  CS2R R42, SRZ ;  /* 0x00000000002a7805 */ /* 0x010fe4000001ff00 */
[----:B------:R2:W-:Y:S01]  /*6540*/  LDGSTS.E [R182+0xaa00], [R58.64], P3 ;  /* 0x0aa000003ab67fae */ /* 0x0005e20009921846 */
[----:B------:R-:W-:Y:S01]  /*6550*/  IMAD.WIDE R94, R201, 0x4, R94 ;  /* 0x00000004c95e7825 */ /* 0x000fe200078e025e */
[----:B-----5:R-:W-:-:S02]  /*6560*/  CS2R R46, SRZ ;  /* 0x00000000002e7805 */ /* 0x020fc4000001ff00 */
[----:B------:R3:W-:Y:S01]  /*6570*/  LDGSTS.E [R182+0xae00], [R62.64], P3 ;  /* 0x0ae000003eb67fae */ /* 0x0007e20009921846 */
[----:B------:R-:W-:-:S03]  /*6580*/  IMAD.WIDE R98, R201, 0x4, R98 ;  /* 0x00000004c9627825 */ /* 0x000fc600078e0262 */
[----:B------:R4:W-:Y:S01]  /*6590*/  LDGSTS.E [R182+0xb200], [R66.64], P3 ;  /* 0x0b20000042b67fae */ /* 0x0009e20009921846 */
[C---:B------:R-:W-:Y:S01]  /*65a0*/  IMAD.WIDE R102, R201.reuse, 0x4, R102 ;  /* 0x00000004c9667825 */ /* 0x040fe200078e0266 */
[----:B-1----:R-:W-:Y:S02]  /*65b0*/  CS2R R54, SRZ ;  /* 0x0000000000367805 */ /* 0x002fe4000001ff00 */
[----:B------:R1:W-:Y:S01]  /*65c0*/  LDGSTS.E [R182+0xb600], [R70.64], P3 ;  /* 0x0b60000046b67fae */ /* 0x0003e20009921846 */
[C---:B------:R-:W-:Y:S01]  /*65d0*/  IMAD.WIDE R106, R201.reuse, 0x4, R106 ;  /* 0x00000004c96a7825 */ /* 0x040fe200078e026a */
[----:B--2---:R-:W-:Y:S02]  /*65e0*/  CS2R R58, SRZ ;  /* 0x00000000003a7805 */ /* 0x004fe4000001ff00 */
[----:B------:R2:W-:Y:S01]  /*65f0*/  LDGSTS.E [R182+0xba00], [R74.64], P3 ;  /* 0x0ba000004ab67fae */ /* 0x0005e20009921846 */
[----:B------:R-:W-:-:S03]  /*6600*/  IMAD.WIDE R110, R201, 0x4, R110 ;  /* 0x00000004c96e7825 */ /* 0x000fc600078e026e */
[----:B------:R2:W-:Y:S01]  /*6610*/  STL [R1+0x140], R155 ;  /* 0x0001409b01007387 */ /* 0x0005e20000100800 */
[C---:B------:R-:W-:Y:S01]  /*6620*/  IMAD.WIDE R114, R201.reuse, 0x4, R114 ;  /* 0x00000004c9727825 */ /* 0x040fe200078e0272 */
[----:B----4-:R-:W-:Y:S02]  /*6630*/  CS2R R66, SRZ ;  /* 0x0000000000427805 */ /* 0x010fe4000001ff00 */
[----:B------:R4:W-:Y:S01]  /*6640*/  LDGSTS.E [R182+0xbe00], [R78.64], P3 ;  /* 0x0be000004eb67fae */ /* 0x0009e20009921846 */
[C---:B------:R-:W-:Y:S01]  /*6650*/  IMAD.WIDE R118, R201.reuse, 0x4, R118 ;  /* 0x00000004c9767825 */ /* 0x040fe200078e0276 */
[----:B-1----:R-:W-:Y:S02]  /*6660*/  CS2R R70, SRZ ;  /* 0x0000000000467805 */ /* 0x002fe4000001ff00 */
[----:B------:R1:W-:Y:S01]  /*6670*/  LDGSTS.E [R182+0xc200], [R82.64], P3 ;  /* 0x0c20000052b67fae */ /* 0x0003e20009921846 */
[----:B------:R-:W-:Y:S01]  /*6680*/  IMAD.WIDE R122, R201, 0x4, R122 ;  /* 0x00000004c97a7825 */ /* 0x000fe200078e027a */
[----:B--2---:R-:W-:-:S02]  /*6690*/  CS2R R74, SRZ ;  /* 0x00000000004a7805 */ /* 0x004fc4000001ff00 */
[----:B------:R2:W-:Y:S01]  /*66a0*/  LDGSTS.E [R182+0xc600], [R86.64], P3 ;  /* 0x0c60000056b67fae */ /* 0x0005e20009921846 */
[----:B------:R-:W-:-:S03]  /*66b0*/  IMAD.WIDE R126, R201, 0x4, R126 ;  /* 0x00000004c97e7825 */ /* 0x000fc600078e027e */
[----:B------:R5:W-:Y:S01]  /*66c0*/  LDGSTS.E [R182+0xca00], [R90.64], P3 ;  /* 0x0ca000005ab67fae */ /* 0x000be20009921846 */
        /* <DEDUP_REMOVED lines=9> */
[----:B------:R-:W-:Y:S01]  /*6760*/  IMAD.WIDE R142, R201, 0x4, R142 ;  /* 0x00000004c98e7825 */ /* 0x000fe200078e028e */
[----:B-----5:R-:W-:Y:S02]  /*6770*/  CS2R R90, SRZ ;  /* 0x00000000005a7805 */ /* 0x020fe4000001ff00 */
[----:B------:R5:W-:Y:S01]  /*6780*/  LDGSTS.E [R182+0xda00], [R106.64], P3 ;  /* 0x0da000006ab67fae */ /* 0x000be20009921846 */
[----:B----4-:R-:W-:-:S03]  /*6790*/  CS2R R94, SRZ ;  /* 0x00000000005e7805 */ /* 0x010fc6000001ff00 */
[----:B------:R4:W-:Y:S01]  /*67a0*/  LDGSTS.E [R182+0xde00], [R110.64], P3 ;  /* 0x0de000006eb67fae */ /* 0x0009e20009921846 */
[----:B-1----:R-:W-:-:S03]  /*67b0*/  CS2R R98, SRZ ;  /* 0x0000000000627805 */ /* 0x002fc6000001ff00 */
[----:B------:R1:W-:Y:S01]  /*67c0*/  LDGSTS.E [R182+0xe200], [R114.64], P3 ;  /* 0x0e20000072b67fae */ /* 0x0003e20009921846 */
[----:B--2---:R-:W-:-:S03]  /*67d0*/  CS2R R102, SRZ ;  /* 0x0000000000667805 */ /* 0x004fc6000001ff00 */
[----:B------:R2:W-:Y:S01]  /*67e0*/  LDGSTS.E [R182+0xe600], [R118.64], P3 ;  /* 0x0e60000076b67fae */ /* 0x0005e20009921846 */
[----:B-----5:R-:W-:-:S03]  /*67f0*/  CS2R R106, SRZ ;  /* 0x00000000006a7805 */ /* 0x020fc6000001ff00 */
        /* <DEDUP_REMOVED lines=12> */
[----:B------:R-:W0:Y:S01]  /*68c0*/  LDGDEPBAR ;  /* 0x00000000000079af */ /* 0x000e220000000000 */
[----:B--2---:R-:W-:Y:S01]  /*68d0*/  CS2R R134, SRZ ;  /* 0x0000000000867805 */ /* 0x004fe2000001ff00 */
[----:B---3--:R-:W-:Y:S01]  /*68e0*/  CS2R R182, SRZ ;  /* 0x0000000000b67805 */ /* 0x008fe2000001ff00 */
[----:B------:R-:W-:Y:S05]  /*68f0*/  @!P0 BRA `(.L_x_0) ;  /* 0x0000638000008947 */ /* 0x000fea0003800000 */
[----:B------:R-:W-:Y:S01]  /*6900*/  SHF.R.S32.HI R77, RZ, 0x1f, R14 ;  /* 0x0000001fff4d7819 */ /* 0x000fe2000001140e */
[----:B------:R-:W1:Y:S01]  /*6910*/  S2R R182, SR_TID.X ;  /* 0x0000000000b67919 */ /* 0x000e620000002100 */
[----:B------:R-:W-:Y:S01]  /*6920*/  SHF.R.S32.HI R16, RZ, 0x1f, R13 ;  /* 0x0000001fff107819 */ /* 0x000fe2000001140d */
[----:B------:R-:W-:Y:S01]  /*6930*/  IMAD.SHL.U32 R21, R201, 0x8, RZ ;  /* 0x00000008c9157824 */ /* 0x000fe200078e00ff */
[----:B------:R-:W-:Y:S02]  /*6940*/  SHF.R.S32.HI R17, RZ, 0x1f, R12 ;  /* 0x0000001fff117819 */ /* 0x000fe4000001140c */
[----:B------:R-:W-:Y:S02]  /*6950*/  SHF.L.U64.HI R77, R14, 0x2, R77 ;  /* 0x000000020e4d7819 */ /* 0x000fe4000001024d */
[----:B------:R-:W-:-:S02]  /*6960*/  SHF.R.S32.HI R14, RZ, 0x1f, R11 ;  /* 0x0000001fff0e7819 */ /* 0x000fc4000001140b */
[----:B------:R-:W-:Y:S02]  /*6970*/  SHF.R.S32.HI R19, RZ, 0x1f, R10 ;  /* 0x0000001fff137819 */ /* 0x000fe4000001140a */
[----:B------:R-:W-:Y:S02]  /*6980*/  SHF.L.U64.HI R16, R13, 0x2, R16 ;  /* 0x000000020d107819 */ /* 0x000fe40000010210 */
[----:B------:R-:W-:Y:S02]  /*6990*/  SHF.L.U64.HI R13, R12, 0x2, R17 ;  /* 0x000000020c0d7819 */ /* 0x000fe40000010211 */
[----:B------:R-:W-:Y:S01]  /*69a0*/  SHF.L.U64.HI R11, R11, 0x2, R14 ;  /* 0x000000020b0b7819 */ /* 0x000fe2000001020e */
[----:B------:R-:W-:Y:S01]  /*69b0*/  STL [R1+0x1ac], R16 ;  /* 0x0001ac1001007387 */ /* 0x000fe20000100800 */
[----:B------:R-:W-:Y:S02]  /*69c0*/  SHF.L.U64.HI R12, R10, 0x2, R19 ;  /* 0x000000020a0c7819 */ /* 0x000fe40000010213 */
[----:B------:R-:W-:Y:S01]  /*69d0*/  SHF.R.S32.HI R10, RZ, 0x1f, R9 ;  /* 0x0000001fff0a7819 */ /* 0x000fe20000011409 */
[----:B------:R2:W-:Y:S01]  /*69e0*/  STL [R1+0x1a8], R13 ;  /* 0x0001a80d01007387 */ /* 0x0005e20000100800 */
[----:B------:R-:W-:-:S02]  /*69f0*/  SHF.R.S32.HI R76, RZ, 0x1f, R209 ;  /* 0x0000001fff4c7819 */ /* 0x000fc400000114d1 */
[----:B------:R-:W-:Y:S01]  /*6a00*/  SHF.L.U64.HI R10, R9, 0x2, R10 ;  /* 0x00000002090a7819 */ /* 0x000fe2000001020a */
[----:B------:R3:W-:Y:S01]  /*6a10*/  STL [R1+0x1a4], R11 ;  /* 0x0001a40b01007387 */ /* 0x0007e20000100800 */
[----:B------:R-:W-:Y:S02]  /*6a20*/  LEA R205, P0, R204, R21, 0x2 ;  /* 0x00000015cccd7211 */ /* 0x000fe400078010ff */
[----:B------:R-:W-:Y:S01]  /*6a30*/  LEA.HI R76, R76, R209, RZ, 0x5 ;  /* 0x000000d14c4c7211 */ /* 0x000fe200078f28ff */
[----:B------:R4:W-:Y:S01]  /*6a40*/  STL [R1+0x1a0], R12 ;  /* 0x0001a00c01007387 */ /* 0x0009e20000100800 */
[----:B--2---:R-:W-:-:S03]  /*6a50*/  SHF.R.S32.HI R13, RZ, 0x1f, R6 ;  /* 0x0000001fff0d7819 */ /* 0x004fc60000011406 */
[----:B------:R-:W-:Y:S01]  /*6a60*/  STL [R1+0x19c], R10 ;  /* 0x00019c0a01007387 */ /* 0x000fe20000100800 */
[----:B---3--:R-:W-:Y:S02]  /*6a70*/  SHF.R.S32.HI R11, RZ, 0x1f, R8 ;  /* 0x0000001fff0b7819 */ /* 0x008fe40000011408 */
[----:B----4-:R-:W-:Y:S02]  /*6a80*/  SHF.R.S32.HI R12, RZ, 0x1f, R7 ;  /* 0x0000001fff0c7819 */ /* 0x010fe40000011407 */
[----:B------:R-:W-:Y:S02]  /*6a90*/  SHF.L.U64.HI R9, R8, 0x2, R11 ;  /* 0x0000000208097819 */ /* 0x000fe4000001020b */
[----:B------:R-:W-:Y:S02]  /*6aa0*/  SHF.L.U64.HI R7, R7, 0x2, R12 ;  /* 0x0000000207077819 */ /* 0x000fe4000001020c */
[----:B------:R-:W-:Y:S01]  /*6ab0*/  SHF.L.U64.HI R8, R6, 0x2, R13 ;  /* 0x0000000206087819 */ /* 0x000fe2000001020d */
[----:B------:R2:W-:Y:S01]  /*6ac0*/  STL [R1+0x198], R9 ;  /* 0x0001980901007387 */ /* 0x0005e20000100800 */
[----:B------:R-:W-:-:S03]  /*6ad0*/  SHF.R.S32.HI R6, RZ, 0x1f, R5 ;  /* 0x0000001fff067819 */ /* 0x000fc60000011405 */
[----:B------:R3:W-:Y:S01]  /*6ae0*/  STL [R1+0x194], R7 ;  /* 0x0001940701007387 */ /* 0x0007e20000100800 */
[----:B------:R-:W-:-:S03]  /*6af0*/  SHF.L.U64.HI R6, R5, 0x2, R6 ;  /* 0x0000000205067819 */ /* 0x000fc60000010206 */
[----:B------:R4:W-:Y:S01]  /*6b00*/  STL [R1+0x190], R8 ;  /* 0x0001900801007387 */ /* 0x0009e20000100800 */
[----:B--2---:R-:W-:-:S03]  /*6b10*/  SHF.R.S32.HI R9, RZ, 0x1f, R2 ;  /* 0x0000001fff097819 */ /* 0x004fc60000011402 */
[----:B------:R-:W-:Y:S01]  /*6b20*/  STL [R1+0x18c], R6 ;  /* 0x00018c0601007387 */ /* 0x000fe20000100800 */
[----:B---3--:R-:W-:Y:S02]  /*6b30*/  SHF.R.S32.HI R7, RZ, 0x1f, R4 ;  /* 0x0000001fff077819 */ /* 0x008fe40000011404 */
[----:B------:R-:W-:Y:S02]  /*6b40*/  SHF.L.U64.HI R2, R2, 0x2, R9 ;  /* 0x0000000202027819 */ /* 0x000fe40000010209 */
[----:B----4-:R-:W-:Y:S02]  /*6b50*/  SHF.R.S32.HI R8, RZ, 0x1f, R3 ;  /* 0x0000001fff087819 */ /* 0x010fe40000011403 */
[----:B------:R-:W-:Y:S02]  /*6b60*/  SHF.L.U64.HI R5, R4, 0x2, R7 ;  /* 0x0000000204057819 */ /* 0x000fe40000010207 */
[----:B------:R-:W-:Y:S02]  /*6b70*/  SHF.L.U64.HI R4, R3, 0x2, R8 ;  /* 0x0000000203047819 */ /* 0x000fe40000010208 */
[----:B------:R-:W-:Y:S01]  /*6b80*/  SHF.R.S32.HI R3, RZ, 0x1f, R201 ;  /* 0x0000001fff037819 */ /* 0x000fe200000114c9 */
[----:B------:R1:W-:Y:S01]  /*6b90*/  STL [R1+0x188], R5 ;  /* 0x0001880501007387 */ /* 0x0003e20000100800 */
[----:B------:R-:W-:-:S02]  /*6ba0*/  SHF.R.S32.HI R7, RZ, 0x1f, R204 ;  /* 0x0000001fff077819 */ /* 0x000fc400000114cc */
[----:B------:R-:W-:Y:S01]  /*6bb0*/  SHF.L.U64.HI R20, R201, 0x3, R3 ;  /* 0x00000003c9147819 */ /* 0x000fe20000010203 */
[----:B------:R2:W-:Y:S04]  /*6bc0*/  STL [R1+0x184], R4 ;  /* 0x0001840401007387 */ /* 0x0005e80000100800 */
[----:B------:R3:W-:Y:S01]  /*6bd0*/  STL [R1+0x180], R2 ;  /* 0x0001800201007387 */ /* 0x0007e20000100800 */
[----:B-1----:R-:W-:-:S03]  /*6be0*/  LOP3.LUT R5, R182, 0x1c, RZ, 0xc0, !PT ;  /* 0x0000001cb6057812 */ /* 0x002fc600078ec0ff */
[----:B------:R-:W4:Y:S01]  /*6bf0*/  LDL.LU R172, [R1] ;  /* 0x0000000001ac7983 */ /* 0x000f220000300800 */
[----:B--2---:R-:W-:-:S03]  /*6c00*/  LOP3.LUT R4, R182, 0x3, RZ, 0xc0, !PT ;  /* 0x00000003b6047812 */ /* 0x004fc600078ec0ff */
[----:B------:R-:W2:Y:S01]  /*6c10*/  LDL.LU R174, [R1+0x4] ;  /* 0x0000040001ae7983 */ /* 0x000ea20000300800 */
[----:B------:R-:W-:Y:S01]  /*6c20*/  LEA.HI.X R204, R204, R20, R7, 0x2, P0 ;  /* 0x00000014cccc7211 */ /* 0x000fe200000f1407 */
[----:B------:R-:W-:Y:S01]  /*6c30*/  IMAD R4, R4, 0x120, R5 ;  /* 0x0000012004047824 */ /* 0x000fe200078e0205 */
[----:B------:R-:W-:Y:S02]  /*6c40*/  SHF.R.S32.HI R9, RZ, 0x1f, R208 ;  /* 0x0000001fff097819 */ /* 0x000fe400000114d0 */
[----:B------:R-:W-:Y:S02]  /*6c50*/  LEA R209, P1, R208, R21, 0x2 ;  /* 0x00000015d0d17211 */ /* 0x000fe400078210ff */
[----:B------:R1:W-:Y:S01]  /*6c60*/  STL [R1+0x144], R4 ;  /* 0x0001440401007387 */ /* 0x0003e20000100800 */
[----:B---3--:R-:W-:-:S03]  /*6c70*/  SHF.R.S32.HI R2, RZ, 0x1f, R207 ;  /* 0x0000001fff027819 */ /* 0x008fc600000114cf */
[----:B------:R-:W3:Y:S01]  /*6c80*/  LDL.LU R175, [R1+0x8] ;  /* 0x0000080001af7983 */ /* 0x000ee20000300800 */
[----:B------:R-:W-:Y:S02]  /*6c90*/  SHF.R.S32.HI R7, RZ, 0x1f, R210 ;  /* 0x0000001fff077819 */ /* 0x000fe400000114d2 */
[-C--:B------:R-:W-:Y:S01]  /*6ca0*/  LEA R211, P2, R210, R21.reuse, 0x2 ;  /* 0x00000015d2d37211 */ /* 0x080fe200078410ff */
[----:B------:R-:W5:Y:S01]  /*6cb0*/  LDL.LU R152, [R1+0xc] ;  /* 0x00000c0001987983 */ /* 0x000f620000300800 */
[----:B------:R-:W-:Y:S02]  /*6cc0*/  SHF.R.S32.HI R5, RZ, 0x1f, R212 ;  /* 0x0000001fff057819 */ /* 0x000fe400000114d4 */
[----:B------:R-:W-:Y:S01]  /*6cd0*/  LEA R213, P3, R212, R21, 0x2 ;  /* 0x00000015d4d57211 */ /* 0x000fe200078610ff */
[----:B------:R-:W5:Y:S01]  /*6ce0*/  LDL.LU R153, [R1+0x10] ;  /* 0x0000100001997983 */ /* 0x000f620000300800 */
[-C--:B------:R-:W-:Y:S02]  /*6cf0*/  LEA.HI.X R208, R208, R20.reuse, R9, 0x2, P1 ;  /* 0x00000014d0d07211 */ /* 0x080fe400008f1409 */
[----:B------:R-:W-:Y:S01]  /*6d00*/  SHF.L.U64.HI R2, R207, 0x2, R2 ;  /* 0x00000002cf027819 */ /* 0x000fe20000010202 */
[----:B------:R-:W5:Y:S01]  /*6d10*/  LDL.LU R154, [R1+0x14] ;  /* 0x00001400019a7983 */ /* 0x000f620000300800 */
[----:B------:R-:W-:-:S02]  /*6d20*/  LEA.HI.X R210, R210, R20, R7, 0x2, P2 ;  /* 0x00000014d2d27211 */ /* 0x000fc400010f1407 */
[----:B------:R-:W-:Y:S01]  /*6d30*/  SHF.R.S32.HI R9, RZ, 0x1f, R216 ;  /* 0x0000001fff097819 */ /* 0x000fe200000114d8 */
[----:B------:R-:W5:Y:S01]  /*6d40*/  LDL.LU R155, [R1+0x18] ;  /* 0x00001800019b7983 */ /* 0x000f620000300800 */
[-C--:B------:R-:W-:Y:S02]  /*6d50*/  LEA R217, P1, R216, R21.reuse, 0x2 ;  /* 0x00000015d8d97211 */ /* 0x080fe400078210ff */
[----:B------:R-:W-:Y:S01]  /*6d60*/  SHF.R.S32.HI R11, RZ, 0x1f, R206 ;  /* 0x0000001fff0b7819 */ /* 0x000fe200000114ce */
[----:B------:R-:W5:Y:S01]  /*6d70*/  LDL.LU R164, [R1+0x1c] ;  /* 0x00001c0001a47983 */ /* 0x000f620000300800 */
[----:B------:R-:W-:Y:S02]  /*6d80*/  LEA R207, P0, R206, R21, 0x2 ;  /* 0x00000015cecf7211 */ /* 0x000fe400078010ff */
[----:B------:R-:W-:Y:S01]  /*6d90*/  LEA.HI.X R212, R212, R20, R5, 0x2, P3 ;  /* 0x00000014d4d47211 */ /* 0x000fe200018f1405 */
[----:B------:R-:W5:Y:S01]  /*6da0*/  LDL.LU R165, [R1+0x20] ;  /* 0x0000200001a57983 */ /* 0x000f620000300800 */
[----:B------:R-:W-:-:S02]  /*6db0*/  SHF.R.S32.HI R7, RZ, 0x1f, R218 ;  /* 0x0000001fff077819 */ /* 0x000fc400000114da */
[-C--:B------:R-:W-:Y:S01]  /*6dc0*/  LEA R219, P2, R218, R21.reuse, 0x2 ;  /* 0x00000015dadb7211 */ /* 0x080fe200078410ff */
[----:B------:R-:W5:Y:S01]  /*6dd0*/  LDL.LU R173, [R1+0x24] ;  /* 0x0000240001ad7983 */ /* 0x000f620000300800 */
[----:B------:R-:W-:Y:S02]  /*6de0*/  SHF.R.S32.HI R5, RZ, 0x1f, R220 ;  /* 0x0000001fff057819 */ /* 0x000fe400000114dc */
[----:B------:R-:W-:Y:S01]  /*6df0*/  LEA R221, P3, R220, R21, 0x2 ;  /* 0x00000015dcdd7211 */ /* 0x000fe200078610ff */
[----:B------:R-:W5:Y:S01]  /*6e00*/  LDL.LU R166, [R1+0x28] ;  /* 0x0000280001a67983 */ /* 0x000f620000300800 */
[-C--:B------:R-:W-:Y:S02]  /*6e10*/  LEA.HI.X R216, R216, R20.reuse, R9, 0x2, P1 ;  /* 0x00000014d8d87211 */ /* 0x080fe400008f1409 */
[-C--:B------:R-:W-:Y:S01]  /*6e20*/  LEA.HI.X R206, R206, R20.reuse, R11, 0x2, P0 ;  /* 0x00000014cece7211 */ /* 0x080fe200000f140b */
[----:B------:R-:W5:Y:S01]  /*6e30*/  LDL.LU R167, [R1+0x2c] ;  /* 0x00002c0001a77983 */ /* 0x000f620000300800 */
[----:B------:R-:W-:-:S02]  /*6e40*/  LEA.HI.X R218, R218, R20, R7, 0x2, P2 ;  /* 0x00000014dada7211 */ /* 0x000fc400010f1407 */
[----:B------:R-:W-:Y:S02]  /*6e50*/  SHF.R.S32.HI R9, RZ, 0x1f, R224 ;  /* 0x0000001fff097819 */ /* 0x000fe400000114e0 */
[-C--:B------:R-:W-:Y:S02]  /*6e60*/  LEA R225, P1, R224, R21.reuse, 0x2 ;  /* 0x00000015e0e17211 */ /* 0x080fe400078210ff */
[----:B------:R-:W-:Y:S02]  /*6e70*/  SHF.R.S32.HI R11, RZ, 0x1f, R214 ;  /* 0x0000001fff0b7819 */ /* 0x000fe400000114d6 */
[----:B------:R-:W-:Y:S02]  /*6e80*/  LEA R215, P0, R214, R21, 0x2 ;  /* 0x00000015d6d77211 */ /* 0x000fe400078010ff */
[----:B------:R-:W-:Y:S02]  /*6e90*/  LEA.HI.X R220, R220, R20, R5, 0x2, P3 ;  /* 0x00000014dcdc7211 */ /* 0x000fe400018f1405 */
[----:B------:R-:W-:-:S02]  /*6ea0*/  SHF.R.S32.HI R7, RZ, 0x1f, R226 ;  /* 0x0000001fff077819 */ /* 0x000fc400000114e2 */
[-C--:B------:R-:W-:Y:S02]  /*6eb0*/  LEA R227, P2, R226, R21.reuse, 0x2 ;  /* 0x00000015e2e37211 */ /* 0x080fe400078410ff */
[----:B------:R-:W-:Y:S02]  /*6ec0*/  SHF.R.S32.HI R5, RZ, 0x1f, R228 ;  /* 0x0000001fff057819 */ /* 0x000fe400000114e4 */
[----:B------:R-:W-:Y:S02]  /*6ed0*/  LEA R229, P3, R228, R21, 0x2 ;  /* 0x00000015e4e57211 */ /* 0x000fe400078610ff */
[-C--:B------:R-:W-:Y:S02]  /*6ee0*/  LEA.HI.X R224, R224, R20.reuse, R9, 0x2, P1 ;  /* 0x00000014e0e07211 */ /* 0x080fe400008f1409 */
[-C--:B------:R-:W-:Y:S02]  /*6ef0*/  LEA.HI.X R214, R214, R20.reuse, R11, 0x2, P0 ;  /* 0x00000014d6d67211 */ /* 0x080fe400000f140b */
        /* <DEDUP_REMOVED lines=43> */
[CC--:B------:R-:W-:Y:S02]  /*71b0*/  LEA R72, P2, R185.reuse, R21.reuse, 0x2 ;  /* 0x00000015b9487211 */ /* 0x0c0fe400078410ff */
        /* <DEDUP_REMOVED lines=19> */
[----:B------:R-:W-:Y:S02]  /*72f0*/  LEA.HI.X R39, R190, R20, R39, 0x2, P3 ;  /* 0x00000014be277211 */ /* 0x000fe400018f1427 */
[----:B------:R-:W-:Y:S02]  /*7300*/  SHF.R.S32.HI R15, RZ, 0x1f, R193 ;  /* 0x0000001fff0f7819 */ /* 0x000fe400000114c1 */
[----:B------:R-:W-:Y:S02]  /*7310*/  LEA R50, P2, R193, R21, 0x2 ;  /* 0x00000015c1327211 */ /* 0x000fe400078410ff */
[----:B------:R-:W-:-:S02]  /*7320*/  SHF.R.S32.HI R13, RZ, 0x1f, R194 ;  /* 0x0000001fff0d7819 */ /* 0x000fc400000114c2 */
[-C--:B------:R-:W-:Y:S02]  /*7330*/  LEA R48, P3, R194, R21.reuse, 0x2 ;  /* 0x00000015c2307211 */ /* 0x080fe400078610ff */
[-C--:B------:R-:W-:Y:S02]  /*7340*/  LEA.HI.X R17, R192, R20.reuse, R17, 0x2, P1 ;  /* 0x00000014c0117211 */ /* 0x080fe400008f1411 */
[-C--:B------:R-:W-:Y:S02]  /*7350*/  LEA.HI.X R15, R193, R20.reuse, R15, 0x2, P2 ;  /* 0x00000014c10f7211 */ /* 0x080fe400010f140f */
[----:B------:R-:W-:Y:S02]  /*7360*/  SHF.R.S32.HI R9, RZ, 0x1f, R196 ;  /* 0x0000001fff097819 */ /* 0x000fe400000114c4 */
[----:B------:R-:W-:Y:S02]  /*7370*/  LEA R18, P1, R196, R21, 0x2 ;  /* 0x00000015c4127211 */ /* 0x000fe400078210ff */
[----:B------:R-:W-:-:S02]  /*7380*/  LEA.HI.X R13, R194, R20, R13, 0x2, P3 ;  /* 0x00000014c20d7211 */ /* 0x000fc400018f140d */
[----:B------:R-:W-:Y:S02]  /*7390*/  SHF.R.S32.HI R7, RZ, 0x1f, R197 ;  /* 0x0000001fff077819 */ /* 0x000fe400000114c5 */
[CC--:B------:R-:W-:Y:S02]  /*73a0*/  LEA R16, P2, R197.reuse, R21.reuse, 0x2 ;  /* 0x00000015c5107211 */ /* 0x0c0fe400078410ff */
[----:B------:R-:W-:Y:S02]  /*73b0*/  SHF.R.S32.HI R5, RZ, 0x1f, R198 ;  /* 0x0000001fff057819 */ /* 0x000fe400000114c6 */
[----:B------:R-:W-:Y:S02]  /*73c0*/  LEA R14, P3, R198, R21, 0x2 ;  /* 0x00000015c60e7211 */ /* 0x000fe400078610ff */
[-C--:B------:R-:W-:Y:S02]  /*73d0*/  LEA.HI.X R9, R196, R20.reuse, R9, 0x2, P1 ;  /* 0x00000014c4097211 */ /* 0x080fe400008f1409 */
[----:B------:R-:W-:-:S02]  /*73e0*/  LEA.HI.X R7, R197, R20, R7, 0x2, P2 ;  /* 0x00000014c5077211 */ /* 0x000fc400010f1407 */
[-C--:B------:R-:W-:Y:S02]  /*73f0*/  LEA.HI.X R5, R198, R20.reuse, R5, 0x2, P3 ;  /* 0x00000014c6057211 */ /* 0x080fe400018f1405 */
[----:B----4-:R-:W-:Y:S02]  /*7400*/  SHF.R.S32.HI R27, RZ, 0x1f, R172 ;  /* 0x0000001fff1b7819 */ /* 0x010fe400000114ac */
[-C--:B------:R-:W-:Y:S02]  /*7410*/  LEA R10, P1, R172, R21.reuse, 0x2 ;  /* 0x00000015ac0a7211 */ /* 0x080fe400078210ff */
[----:B--2---:R-:W-:Y:S02]  /*7420*/  SHF.R.S32.HI R25, RZ, 0x1f, R174 ;  /* 0x0000001fff197819 */ /* 0x004fe400000114ae */
[----:B------:R-:W-:Y:S02]  /*7430*/  LEA R8, P2, R174, R21, 0x2 ;  /* 0x00000015ae087211 */ /* 0x000fe400078410ff */
[----:B------:R-:W-:-:S02]  /*7440*/  LEA.HI.X R136, R172, R20, R27, 0x2, P1 ;  /* 0x00000014ac887211 */ /* 0x000fc400008f141b */
[----:B------:R-:W-:Y:S01]  /*7450*/  LEA.HI.X R138, R174, R20, R25, 0x2, P2 ;  /* 0x00000014ae8a7211 */ /* 0x000fe200010f1419 */
[----:B------:R-:W2:Y:S04]  /*7460*/  LDL.LU R172, [R1+0x30] ;  /* 0x0000300001ac7983 */ /* 0x000ea80000300800 */
[----:B------:R-:W4:Y:S01]  /*7470*/  LDL.LU R174, [R1+0x34] ;  /* 0x0000340001ae7983 */ /* 0x000f220000300800 */
[----:B---3--:R-:W-:Y:S02]  /*7480*/  SHF.R.S32.HI R23, RZ, 0x1f, R175 ;  /* 0x0000001fff177819 */ /* 0x008fe400000114af */
[----:B------:R-:W-:-:S04]  /*7490*/  LEA R6, P3, R175, R21, 0x2 ;  /* 0x00000015af067211 */ /* 0x000fc800078610ff */
[----:B------:R-:W-:Y:S02]  /*74a0*/  LEA.HI.X R140, R175, R20, R23, 0x2, P3 ;  /* 0x00000014af8c7211 */ /* 0x000fe400018f1417 */
[----:B------:R-:W3:Y:S04]  /*74b0*/  LDL.LU R175, [R1+0x38] ;  /* 0x0000380001af7983 */ /* 0x000ee80000300800 */
[----:B------:R-:W2:Y:S04]  /*74c0*/  LDL.LU R169, [R1+0x3c] ;  /* 0x00003c0001a97983 */ /* 0x000ea80000300800 */
[----:B------:R-:W2:Y:S04]  /*74d0*/  LDL.LU R170, [R1+0x40] ;  /* 0x0000400001aa7983 */ /* 0x000ea80000300800 */
[----:B------:R-:W2:Y:S04]  /*74e0*/  LDL.LU R180, [R1+0x44] ;  /* 0x0000440001b47983 */ /* 0x000ea80000300800 */
[----:B------:R-:W2:Y:S04]  /*74f0*/  LDL.LU R171, [R1+0x48] ;  /* 0x0000480001ab7983 */ /* 0x000ea80000300800 */
[----:B------:R-:W2:Y:S04]  /*7500*/  LDL.LU R181, [R1+0x4c] ;  /* 0x00004c0001b57983 */ /* 0x000ea80000300800 */
[----:B------:R-:W2:Y:S04]  /*7510*/  LDL.LU R183, [R1+0x50] ;  /* 0x0000500001b77983 */ /* 0x000ea80000300800 */
[----:B------:R-:W2:Y:S04]  /*7520*/  LDL.LU R36, [R1+0x54] ;  /* 0x0000540001247983 */ /* 0x000ea80000300800 */
[----:B------:R-:W2:Y:S01]  /*7530*/  LDL.LU R37, [R1+0x58] ;  /* 0x0000580001257983 */ /* 0x000ea20000300800 */
[----:B------:R-:W-:-:S02]  /*7540*/  SHF.R.S32.HI R61, RZ, 0x1f, R187 ;  /* 0x0000001fff3d7819 */ /* 0x000fc400000114bb */
[CC--:B------:R-:W-:Y:S02]  /*7550*/  LEA R70, P0, R187.reuse, R21.reuse, 0x2 ;  /* 0x00000015bb467211 */ /* 0x0c0fe400078010ff */
[----:B------:R-:W-:Y:S02]  /*7560*/  SHF.R.S32.HI R19, RZ, 0x1f, R191 ;  /* 0x0000001fff137819 */ /* 0x000fe400000114bf */
[-C--:B------:R-:W-:Y:S02]  /*7570*/  LEA.HI.X R61, R187, R20.reuse, R61, 0x2, P0 ;  /* 0x00000014bb3d7211 */ /* 0x080fe400000f143d */
[C---:B------:R-:W-:Y:S02]  /*7580*/  LEA R62, P0, R191.reuse, R21, 0x2 ;  /* 0x00000015bf3e7211 */ /* 0x040fe400078010ff */
[----:B------:R-:W-:Y:S02]  /*7590*/  SHF.R.S32.HI R11, RZ, 0x1f, R195 ;  /* 0x0000001fff0b7819 */ /* 0x000fe400000114c3 */
[----:B------:R-:W-:-:S02]  /*75a0*/  LEA.HI.X R19, R191, R20, R19, 0x2, P0 ;  /* 0x00000014bf137211 */ /* 0x000fc400000f1413 */
[CC--:B------:R-:W-:Y:S02]  /*75b0*/  LEA R38, P0, R195.reuse, R21.reuse, 0x2 ;  /* 0x00000015c3267211 */ /* 0x0c0fe400078010ff */
[----:B------:R-:W-:Y:S02]  /*75c0*/  SHF.R.S32.HI R78, RZ, 0x1f, R199 ;  /* 0x0000001fff4e7819 */ /* 0x000fe400000114c7 */
[-C--:B------:R-:W-:Y:S02]  /*75d0*/  LEA.HI.X R11, R195, R20.reuse, R11, 0x2, P0 ;  /* 0x00000014c30b7211 */ /* 0x080fe400000f140b */
[C---:B------:R-:W-:Y:S02]  /*75e0*/  LEA R12, P0, R199.reuse, R21, 0x2 ;  /* 0x00000015c70c7211 */ /* 0x040fe400078010ff */
[----:B-----5:R-:W-:Y:S02]  /*75f0*/  SHF.R.S32.HI R29, RZ, 0x1f, R152 ;  /* 0x0000001fff1d7819 */ /* 0x020fe40000011498 */
[----:B------:R-:W-:-:S02]  /*7600*/  LEA.HI.X R78, R199, R20, R78, 0x2, P0 ;  /* 0x00000014c74e7211 */ /* 0x000fc400000f144e */
[-C--:B-1----:R-:W-:Y:S02]  /*7610*/  LEA R4, P0, R152, R21.reuse, 0x2 ;  /* 0x0000001598047211 */ /* 0x082fe400078010ff */
[----:B------:R-:W-:Y:S02]  /*7620*/  SHF.R.S32.HI R25, RZ, 0x1f, R154 ;  /* 0x0000001fff197819 */ /* 0x000fe4000001149a */
[----:B------:R-:W-:Y:S02]  /*7630*/  SHF.R.S32.HI R23, RZ, 0x1f, R155 ;  /* 0x0000001fff177819 */ /* 0x000fe4000001149b */
[-C--:B------:R-:W-:Y:S02]  /*7640*/  LEA R137, P2, R154, R21.reuse, 0x2 ;  /* 0x000000159a897211 */ /* 0x080fe400078410ff */
[----:B------:R-:W-:Y:S02]  /*7650*/  LEA R139, P3, R155, R21, 0x2 ;  /* 0x000000159b8b7211 */ /* 0x000fe400078610ff */
[----:B------:R-:W-:-:S02]  /*7660*/  LEA.HI.X R142, R152, R20, R29, 0x2, P0 ;  /* 0x00000014988e7211 */ /* 0x000fc400000f141d */
[-C--:B------:R-:W-:Y:S02]  /*7670*/  LEA.HI.X R146, R154, R20.reuse, R25, 0x2, P2 ;  /* 0x000000149a927211 */ /* 0x080fe400010f1419 */
[----:B------:R-:W-:Y:S02]  /*7680*/  LEA.HI.X R148, R155, R20, R23, 0x2, P3 ;  /* 0x000000149b947211 */ /* 0x000fe400018f1417 */
[----:B------:R-:W-:Y:S02]  /*7690*/  SHF.R.S32.HI R29, RZ, 0x1f, R164 ;  /* 0x0000001fff1d7819 */ /* 0x000fe400000114a4 */
[-C--:B------:R-:W-:Y:S02]  /*76a0*/  LEA R141, P0, R164, R21.reuse, 0x2 ;  /* 0x00000015a48d7211 */ /* 0x080fe400078010ff */
[----:B------:R-:W-:Y:S02]  /*76b0*/  SHF.R.S32.HI R27, RZ, 0x1f, R153 ;  /* 0x0000001fff1b7819 */ /* 0x000fe40000011499 */
[----:B------:R-:W-:-:S02]  /*76c0*/  LEA R79, P1, R153, R21, 0x2 ;  /* 0x00000015994f7211 */ /* 0x000fc400078210ff */
[----:B------:R-:W-:Y:S02]  /*76d0*/  SHF.R.S32.HI R25, RZ, 0x1f, R173 ;  /* 0x0000001fff197819 */ /* 0x000fe400000114ad */
[----:B------:R-:W-:Y:S02]  /*76e0*/  SHF.R.S32.HI R23, RZ, 0x1f, R166 ;  /* 0x0000001fff177819 */ /* 0x000fe400000114a6 */
[-C--:B------:R-:W-:Y:S02]  /*76f0*/  LEA R145, P2, R173, R21.reuse, 0x2 ;  /* 0x00000015ad917211 */ /* 0x080fe400078410ff */
[----:B------:R-:W-:Y:S02]  /*7700*/  LEA R147, P3, R166, R21, 0x2 ;  /* 0x00000015a6937211 */ /* 0x000fe400078610ff */
[-C--:B------:R-:W-:Y:S02]  /*7710*/  LEA.HI.X R150, R164, R20.reuse, R29, 0x2, P0 ;  /* 0x00000014a4967211 */ /* 0x080fe400000f141d */
[----:B------:R-:W-:-:S02]  /*7720*/  LEA.HI.X R144, R153, R20, R27, 0x2, P1 ;  /* 0x0000001499907211 */ /* 0x000fc400008f141b */
[-C--:B------:R-:W-:Y:S02]  /*7730*/  LEA.HI.X R154, R173, R20.reuse, R25, 0x2, P2 ;  /* 0x00000014ad9a7211 */ /* 0x080fe400010f1419 */
[-C--:B------:R-:W-:Y:S02]  /*7740*/  LEA.HI.X R164, R166, R20.reuse, R23, 0x2, P3 ;  /* 0x00000014a6a47211 */ /* 0x080fe400018f1417 */
[----:B------:R-:W-:Y:S02]  /*7750*/  SHF.R.S32.HI R27, RZ, 0x1f, R165 ;  /* 0x0000001fff1b7819 */ /* 0x000fe400000114a5 */
[C---:B------:R-:W-:Y:S02]  /*7760*/  LEA R143, P1, R165.reuse, R21, 0x2 ;  /* 0x00000015a58f7211 */ /* 0x040fe400078210ff */
[----:B------:R-:W-:Y:S02]  /*7770*/  SHF.R.S32.HI R29, RZ, 0x1f, R167 ;  /* 0x0000001fff1d7819 */ /* 0x000fe400000114a7 */
[----:B------:R-:W-:-:S02]  /*7780*/  LEA.HI.X R152, R165, R20, R27, 0x2, P1 ;  /* 0x00000014a5987211 */ /* 0x000fc400008f141b */
[----:B------:R-:W-:-:S04]  /*7790*/  LEA R149, P0, R167, R21, 0x2 ;  /* 0x00000015a7957211 */ /* 0x000fc800078010ff */
[----:B------:R-:W-:Y:S02]  /*77a0*/  LEA.HI.X R166, R167, R20, R29, 0x2, P0 ;  /* 0x00000014a7a67211 */ /* 0x000fe400000f141d */
[----:B------:R-:W-:Y:S02]  /*77b0*/  IADD3 R211, P4, R211, c[0x0][0x168], RZ ;  /* 0x00005a00d3d37a10 */ /* 0x000fe40007f9e0ff */
[----:B------:R-:W-:Y:S02]  /*77c0*/  IADD3 R213, P5, R213, c[0x0][0x168], RZ ;  /* 0x00005a00d5d57a10 */ /* 0x000fe40007fbe0ff */
[----:B------:R-:W-:Y:S01]  /*77d0*/  LOP3.LUT R22, R182, 0x7, RZ, 0xc0, !PT ;  /* 0x00000007b6167812 */ /* 0x000fe200078ec0ff */
[----:B------:R-:W-:Y:S01]  /*77e0*/  IMAD.MOV.U32 R203, RZ, RZ, c[0x0][0x188] ;  /* 0x00006200ffcb7624 */ /* 0x000fe200078e00ff */
[----:B------:R-:W-:Y:S02]  /*77f0*/  IADD3.X R210, R210, c[0x0][0x16c], RZ, P4, !PT ;  /* 0x00005b00d2d27a10 */ /* 0x000fe400027fe4ff */
[----:B------:R-:W-:-:S02]  /*7800*/  IADD3 R221, P4, R221, c[0x0][0x168], RZ ;  /* 0x00005a00dddd7a10 */ /* 0x000fc40007f9e0ff */
[----:B------:R-:W-:Y:S02]  /*7810*/  IADD3.X R212, R212, c[0x0][0x16c], RZ, P5, !PT ;  /* 0x00005b00d4d47a10 */ /* 0x000fe40002ffe4ff */
[----:B------:R-:W-:Y:S01]  /*7820*/  IADD3 R223, P5, R223, c[0x0][0x168], RZ ;  /* 0x00005a00dfdf7a10 */ /* 0x000fe20007fbe0ff */
[----:B------:R-:W-:Y:S01]  /*7830*/  IMAD.SHL.U32 R203, R203, 0x20, RZ ;  /* 0x00000020cbcb7824 */ /* 0x000fe200078e00ff */
[----:B------:R-:W-:Y:S02]  /*7840*/  IADD3.X R220, R220, c[0x0][0x16c], RZ, P4, !PT ;  /* 0x00005b00dcdc7a10 */ /* 0x000fe400027fe4ff */
[----:B------:R-:W-:Y:S02]  /*7850*/  IADD3 R231, P4, R231, c[0x0][0x168], RZ ;  /* 0x00005a00e7e77a10 */ /* 0x000fe40007f9e0ff */
[----:B------:R-:W-:Y:S02]  /*7860*/  IADD3.X R222, R222, c[0x0][0x16c], RZ, P5, !PT ;  /* 0x00005b00dede7a10 */ /* 0x000fe40002ffe4ff */
[----:B------:R-:W-:-:S02]  /*7870*/  IADD3 R233, P5, R233, c[0x0][0x168], RZ ;  /* 0x00005a00e9e97a10 */ /* 0x000fc40007fbe0ff */
[----:B------:R-:W-:Y:S02]  /*7880*/  SHF.R.S32.HI R197, RZ, 0x1f, R203 ;  /* 0x0000001fffc57819 */ /* 0x000fe400000114cb */
[----:B------:R-:W-:Y:S02]  /*7890*/  IADD3.X R230, R230, c[0x0][0x16c], RZ, P4, !PT ;  /* 0x00005b00e6e67a10 */ /* 0x000fe400027fe4ff */
[----:B------:R-:W-:Y:S02]  /*78a0*/  IADD3 R241, P4, R241, c[0x0][0x168], RZ ;  /* 0x00005a00f1f17a10 */ /* 0x000fe40007f9e0ff */
[----:B------:R-:W-:Y:S02]  /*78b0*/  IADD3.X R232, R232, c[0x0][0x16c], RZ, P5, !PT ;  /* 0x00005b00e8e87a10 */ /* 0x000fe40002ffe4ff */
[----:B------:R-:W-:Y:S02]  /*78c0*/  IADD3 R243, P5, R243, c[0x0][0x168], RZ ;  /* 0x00005a00f3f37a10 */ /* 0x000fe40007fbe0ff */
[----:B------:R-:W-:-:S02]  /*78d0*/  IADD3.X R240, R240, c[0x0][0x16c], RZ, P4, !PT ;  /* 0x00005b00f0f07a10 */ /* 0x000fc400027fe4ff */
[----:B------:R-:W-:Y:S02]  /*78e0*/  IADD3 R251, P4, R251, c[0x0][0x168], RZ ;  /* 0x00005a00fbfb7a10 */ /* 0x000fe40007f9e0ff */
        /* <DEDUP_REMOVED lines=18> */
[----:B----4-:R-:W-:Y:S02]  /*7a10*/  SHF.R.S32.HI R25, RZ, 0x1f, R174 ;  /* 0x0000001fff197819 */ /* 0x010fe400000114ae */
[CC--:B------:R-:W-:Y:S02]  /*7a20*/  LEA R153, P2, R174.reuse, R21.reuse, 0x2 ;  /* 0x00000015ae997211 */ /* 0x0c0fe400078410ff */
[----:B---3--:R-:W-:Y:S02]  /*7a30*/  SHF.R.S32.HI R23, RZ, 0x1f, R175 ;  /* 0x0000001fff177819 */ /* 0x008fe400000114af */
[----:B------:R-:W-:Y:S02]  /*7a40*/  LEA R155, P3, R175, R21, 0x2 ;  /* 0x00000015af9b7211 */ /* 0x000fe400078610ff */
[----:B------:R-:W-:-:S02]  /*7a50*/  LEA.HI.X R174, R174, R20, R25, 0x2, P2 ;  /* 0x00000014aeae7211 */ /* 0x000fc400010f1419 */
[----:B------:R-:W-:Y:S02]  /*7a60*/  LEA.HI.X R184, R175, R20, R23, 0x2, P3 ;  /* 0x00000014afb87211 */ /* 0x000fe400018f1417 */
[----:B--2---:R-:W-:Y:S02]  /*7a70*/  SHF.R.S32.HI R23, RZ, 0x1f, R180 ;  /* 0x0000001fff177819 */ /* 0x004fe400000114b4 */
[----:B------:R-:W-:-:S04]  /*7a80*/  LEA R173, P2, R180, R21, 0x2 ;  /* 0x00000015b4ad7211 */ /* 0x000fc800078410ff */
[-C--:B------:R-:W-:Y:S02]  /*7a90*/  LEA.HI.X R190, R180, R20.reuse, R23, 0x2, P2 ;  /* 0x00000014b4be7211 */ /* 0x080fe400010f1417 */
[----:B------:R-:W1:Y:S01]  /*7aa0*/  S2R R180, SR_TID.X ;  /* 0x0000000000b47919 */ /* 0x000e620000002100 */
[----:B------:R-:W-:Y:S02]  /*7ab0*/  SHF.R.S32.HI R27, RZ, 0x1f, R172 ;  /* 0x0000001fff1b7819 */ /* 0x000fe400000114ac */
[CC--:B------:R-:W-:Y:S02]  /*7ac0*/  LEA R151, P1, R172.reuse, R21.reuse, 0x2 ;  /* 0x00000015ac977211 */ /* 0x0c0fe400078210ff */
[----:B------:R-:W-:Y:S02]  /*7ad0*/  SHF.R.S32.HI R25, RZ, 0x1f, R170 ;  /* 0x0000001fff197819 */ /* 0x000fe400000114aa */
[----:B------:R-:W-:Y:S02]  /*7ae0*/  LEA.HI.X R172, R172, R20, R27, 0x2, P1 ;  /* 0x00000014acac7211 */ /* 0x000fe400008f141b */
[----:B------:R-:W-:-:S02]  /*7af0*/  LEA R167, P1, R170, R21, 0x2 ;  /* 0x00000015aaa77211 */ /* 0x000fc400078210ff */
[----:B------:R-:W-:Y:S02]  /*7b00*/  SHF.R.S32.HI R27, RZ, 0x1f, R169 ;  /* 0x0000001fff1b7819 */ /* 0x000fe400000114a9 */
[CC--:B------:R-:W-:Y:S02]  /*7b10*/  LEA R165, P0, R169.reuse, R21.reuse, 0x2 ;  /* 0x00000015a9a57211 */ /* 0x0c0fe400078010ff */
[-C--:B------:R-:W-:Y:S02]  /*7b20*/  LEA.HI.X R188, R170, R20.reuse, R25, 0x2, P1 ;  /* 0x00000014aabc7211 */ /* 0x080fe400008f1419 */
[----:B------:R-:W-:Y:S02]  /*7b30*/  LEA.HI.X R186, R169, R20, R27, 0x2, P0 ;  /* 0x00000014a9ba7211 */ /* 0x000fe400000f141b */
[----:B------:R-:W-:Y:S02]  /*7b40*/  SHF.R.S32.HI R195, RZ, 0x1f, R183 ;  /* 0x0000001fffc37819 */ /* 0x000fe400000114b7 */
[----:B------:R-:W-:-:S02]  /*7b50*/  LEA R187, P1, R183, R21, 0x2 ;  /* 0x00000015b7bb7211 */ /* 0x000fc400078210ff */
[----:B------:R-:W-:Y:S02]  /*7b60*/  SHF.R.S32.HI R27, RZ, 0x1f, R36 ;  /* 0x0000001fff1b7819 */ /* 0x000fe40000011424 */
[CC--:B------:R-:W-:Y:S02]  /*7b70*/  LEA R189, P2, R36.reuse, R21.reuse, 0x2 ;  /* 0x0000001524bd7211 */ /* 0x0c0fe400078410ff */
[----:B------:R-:W-:Y:S02]  /*7b80*/  SHF.R.S32.HI R191, RZ, 0x1f, R171 ;  /* 0x0000001fffbf7819 */ /* 0x000fe400000114ab */
[----:B------:R-:W-:Y:S02]  /*7b90*/  LEA R175, P3, R171, R21, 0x2 ;  /* 0x00000015abaf7211 */ /* 0x000fe400078610ff */
[-C--:B------:R-:W-:Y:S02]  /*7ba0*/  LEA.HI.X R195, R183, R20.reuse, R195, 0x2, P1 ;  /* 0x00000014b7c37211 */ /* 0x080fe400008f14c3 */
[----:B------:R-:W-:-:S02]  /*7bb0*/  LEA.HI.X R196, R36, R20, R27, 0x2, P2 ;  /* 0x0000001424c47211 */ /* 0x000fc400010f141b */
[----:B------:R-:W-:Y:S02]  /*7bc0*/  IADD3 R205, P1, R205, c[0x0][0x168], RZ ;  /* 0x00005a00cdcd7a10 */ /* 0x000fe40007f3e0ff */
[----:B------:R-:W-:Y:S02]  /*7bd0*/  IADD3 R209, P2, R209, c[0x0][0x168], RZ ;  /* 0x00005a00d1d17a10 */ /* 0x000fe40007f5e0ff */
[----:B------:R-:W-:Y:S02]  /*7be0*/  LEA.HI.X R191, R171, R20, R191, 0x2, P3 ;  /* 0x00000014abbf7211 */ /* 0x000fe400018f14bf */
[----:B------:R-:W-:Y:S02]  /*7bf0*/  IADD3.X R204, R204, c[0x0][0x16c], RZ, P1, !PT ;  /* 0x00005b00cccc7a10 */ /* 0x000fe40000ffe4ff */
[----:B------:R-:W-:Y:S02]  /*7c00*/  IADD3 R215, P3, R215, c[0x0][0x168], RZ ;  /* 0x00005a00d7d77a10 */ /* 0x000fe40007f7e0ff */
[----:B-1----:R-:W-:-:S02]  /*7c10*/  LOP3.LUT R180, R180, 0x60, RZ, 0xc0, !PT ;  /* 0x00000060b4b47812 */ /* 0x002fc400078ec0ff */
[----:B------:R-:W-:Y:S02]  /*7c20*/  IADD3 R217, P1, R217, c[0x0][0x168], RZ ;  /* 0x00005a00d9d97a10 */ /* 0x000fe40007f3e0ff */
[----:B------:R-:W-:Y:S02]  /*7c30*/  IADD3.X R208, R208, c[0x0][0x16c], RZ, P2, !PT ;  /* 0x00005b00d0d07a10 */ /* 0x000fe400017fe4ff */
[----:B------:R-:W-:Y:S02]  /*7c40*/  IADD3 R219, P2, R219, c[0x0][0x168], RZ ;  /* 0x00005a00dbdb7a10 */ /* 0x000fe40007f5e0ff */
[----:B------:R-:W-:Y:S01]  /*7c50*/  IADD3.X R214, R214, c[0x0][0x16c], RZ, P3, !PT ;  /* 0x00005b00d6d67a10 */ /* 0x000fe20001ffe4ff */
[----:B------:R-:W-:Y:S01]  /*7c60*/  IMAD R25, R22, 0x4, R180 ;  /* 0x0000000416197824 */ /* 0x000fe200078e02b4 */
[----:B------:R-:W-:Y:S02]  /*7c70*/  IADD3 R225, P3, R225, c[0x0][0x168], RZ ;  /* 0x00005a00e1e17a10 */ /* 0x000fe40007f7e0ff */
[----:B------:R-:W-:Y:S01]  /*7c80*/  IADD3.X R216, R216, c[0x0][0x16c], RZ, P1, !PT ;  /* 0x00005b00d8d87a10 */ /* 0x000fe20000ffe4ff */
[----:B------:R-:W-:Y:S01]  /*7c90*/  IMAD.SHL.U32 R23, R182, 0x2, RZ ;  /* 0x00000002b6177824 */ /* 0x000fe200078e00ff */
[----:B------:R-:W-:Y:S01]  /*7ca0*/  IADD3 R227, P1, R227, c[0x0][0x168], RZ ;  /* 0x00005a00e3e37a10 */ /* 0x000fe20007f3e0ff */
[----:B------:R-:W-:Y:S01]  /*7cb0*/  IMAD.SHL.U32 R22, R22, 0x10, RZ ;  /* 0x0000001016167824 */ /* 0x000fe200078e00ff */
[----:B------:R-:W-:-:S02]  /*7cc0*/  IADD3.X R218, R218, c[0x0][0x16c], RZ, P2, !PT ;  /* 0x00005b00dada7a10 */ /* 0x000fc400017fe4ff */
[----:B------:R-:W-:Y:S02]  /*7cd0*/  SHF.R.S32.HI R29, RZ, 0x1f, R181 ;  /* 0x0000001fff1d7819 */ /* 0x000fe400000114b5 */
[----:B------:R-:W-:Y:S02]  /*7ce0*/  LEA R185, P0, R181, R21, 0x2 ;  /* 0x00000015b5b97211 */ /* 0x000fe400078010ff */
[----:B------:R-:W-:Y:S02]  /*7cf0*/  IADD3 R229, P2, R229, c[0x0][0x168], RZ ;  /* 0x00005a00e5e57a10 */ /* 0x000fe40007f5e0ff */
[----:B------:R-:W-:Y:S02]  /*7d00*/  IADD3.X R224, R224, c[0x0][0x16c], RZ, P3, !PT ;  /* 0x00005b00e0e07a10 */ /* 0x000fe40001ffe4ff */
[----:B------:R-:W-:Y:S02]  /*7d10*/  IADD3 R235, P3, R235, c[0x0][0x168], RZ ;  /* 0x00005a00ebeb7a10 */ /* 0x000fe40007f7e0ff */
[----:B------:R-:W-:-:S02]  /*7d20*/  IADD3.X R226, R226, c[0x0][0x16c], RZ, P1, !PT ;  /* 0x00005b00e2e27a10 */ /* 0x000fc40000ffe4ff */
[----:B------:R-:W-:Y:S02]  /*7d30*/  LEA.HI.X R192, R181, R20, R29, 0x2, P0 ;  /* 0x00000014b5c07211 */ /* 0x000fe400000f141d */
[----:B------:R-:W-:Y:S02]  /*7d40*/  IADD3 R237, P1, R237, c[0x0][0x168], RZ ;  /* 0x00005a00eded7a10 */ /* 0x000fe40007f3e0ff */
[----:B------:R-:W-:Y:S02]  /*7d50*/  IADD3.X R228, R228, c[0x0][0x16c], RZ, P2, !PT ;  /* 0x00005b00e4e47a10 */ /* 0x000fe400017fe4ff */
[----:B------:R-:W-:Y:S02]  /*7d60*/  LOP3.LUT R22, R22, 0x30, R23, 0x78, !PT ;  /* 0x0000003016167812 */ /* 0x000fe400078e7817 */
[----:B------:R-:W-:Y:S02]  /*7d70*/  LEA R193, P0, R203, R37, 0x3 ;  /* 0x00000025cbc17211 */ /* 0x000fe400078018ff */
[----:B------:R-:W-:-:S02]  /*7d80*/  IADD3 R239, P2, R239, c[0x0][0x168], RZ ;  /* 0x00005a00efef7a10 */ /* 0x000fc40007f5e0ff */
[----:B------:R-:W-:Y:S02]  /*7d90*/  IADD3.X R234, R234, c[0x0][0x16c], RZ, P3, !PT ;  /* 0x00005b00eaea7a10 */ /* 0x000fe40001ffe4ff */
[----:B------:R-:W-:Y:S02]  /*7da0*/  IADD3 R245, P3, R245, c[0x0][0x168], RZ ;  /* 0x00005a00f5f57a10 */ /* 0x000fe40007f7e0ff */
[----:B------:R-:W-:Y:S01]  /*7db0*/  IADD3.X R236, R236, c[0x0][0x16c], RZ, P1, !PT ;  /* 0x00005b00ecec7a10 */ /* 0x000fe20000ffe4ff */
[----:B------:R-:W-:Y:S01]  /*7dc0*/  IMAD.U32 R199, R25, 0x20, R22 ;  /* 0x0000002019c77824 */ /* 0x000fe200078e0016 */
[----:B------:R-:W-:Y:S02]  /*7dd0*/  LEA.HI.X R77, R203, R77, R197, 0x3, P0 ;  /* 0x0000004dcb4d7211 */ /* 0x000fe400000f1cc5 */
[----:B------:R-:W-:Y:S02]  /*7de0*/  IADD3 R247, P1, R247, c[0x0][0x168], RZ ;  /* 0x00005a00f7f77a10 */ /* 0x000fe40007f3e0ff */
[----:B------:R-:W-:-:S02]  /*7df0*/  IADD3.X R238, R238, c[0x0][0x16c], RZ, P2, !PT ;  /* 0x00005b00eeee7a10 */ /* 0x000fc400017fe4ff */
[----:B------:R-:W-:Y:S02]  /*7e00*/  SHF.L.U64.HI R197, R203, 0x2, R197 ;  /* 0x00000002cbc57819 */ /* 0x000fe400000102c5 */
[----:B------:R-:W-:Y:S02]  /*7e10*/  IADD3 R249, P2, R249, c[0x0][0x168], RZ ;  /* 0x00005a00f9f97a10 */ /* 0x000fe40007f5e0ff */
[----:B------:R-:W-:Y:S02]  /*7e20*/  SHF.R.S32.HI R197, RZ, 0x5, R76 ;  /* 0x00000005ffc57819 */ /* 0x000fe4000001144c */
[----:B------:R-:W-:Y:S02]  /*7e30*/  IADD3.X R244, R244, c[0x0][0x16c], RZ, P3, !PT ;  /* 0x00005b00f4f47a10 */ /* 0x000fe40001ffe4ff */
[----:B------:R-:W-:Y:S02]  /*7e40*/  IADD3 R74, P3, R74, c[0x0][0x168], RZ ;  /* 0x00005a004a4a7a10 */ /* 0x000fe40007f7e0ff */
[----:B------:R-:W-:Y:S01]  /*7e50*/  IADD3.X R246, R246, c[0x0][0x16c], RZ, P1, !PT ;  /* 0x00005b00f6f67a10 */ /* 0x000fe20000ffe4ff */
[----:B------:R-:W-:Y:S01]  /*7e60*/  STL [R1+0x148], R199 ;  /* 0x000148c701007387 */ /* 0x000fe20000100800 */
[----:B------:R-:W-:-:S02]  /*7e70*/  IADD3 R73, P1, R73, c[0x0][0x168], RZ ;  /* 0x00005a0049497a10 */ /* 0x000fc40007f3e0ff */
[----:B------:R-:W-:Y:S01]  /*7e80*/  IADD3.X R248, R248, c[0x0][0x16c], RZ, P2, !PT ;  /* 0x00005b00f8f87a10 */ /* 0x000fe200017fe4ff */
[----:B------:R-:W-:Y:S01]  /*7e90*/  STL [R1+0x14c], R197 ;  /* 0x00014cc501007387 */ /* 0x000fe20000100800 */
[----:B------:R-:W-:Y:S02]  /*7ea0*/  IADD3 R72, P2, R72, c[0x0][0x168], RZ ;  /* 0x00005a0048487a10 */ /* 0x000fe40007f5e0ff */
[----:B------:R-:W-:Y:S01]  /*7eb0*/  IADD3.X R69, R69, c[0x0][0x16c], RZ, P3, !PT ;  /* 0x00005b0045457a10 */ /* 0x000fe20001ffe4ff */
[----:B------:R-:W-:Y:S01]  /*7ec0*/  STL [R1], R75 ;  /* 0x0000004b01007387 */ /* 0x000fe20000100800 */
[----:B------:R-:W-:-:S03]  /*7ed0*/  IADD3 R68, P3, R68, c[0x0][0x168], RZ ;  /* 0x00005a0044447a10 */ /* 0x000fc60007f7e0ff */
[----:B------:R-:W-:Y:S01]  /*7ee0*/  STL [R1+0x8], R74 ;  /* 0x0000084a01007387 */ /* 0x000fe20000100800 */
[----:B------:R-:W-:-:S03]  /*7ef0*/  IADD3.X R67, R67, c[0x0][0x16c], RZ, P1, !PT ;  /* 0x00005b0043437a10 */ /* 0x000fc60000ffe4ff */
[----:B------:R-:W-:Y:S01]  /*7f00*/  STL [R1+0x10], R73 ;  /* 0x0000104901007387 */ /* 0x000fe20000100800 */
[----:B------:R-:W-:-:S03]  /*7f10*/  IADD3 R66, P1, R66, c[0x0][0x168], RZ ;  /* 0x00005a0042427a10 */ /* 0x000fc60007f3e0ff */
[----:B------:R-:W-:Y:S01]  /*7f20*/  STL [R1+0x18], R72 ;  /* 0x0000184801007387 */ /* 0x000fe20000100800 */
[----:B------:R-:W-:-:S03]  /*7f30*/  IADD3.X R65, R65, c[0x0][0x16c], RZ, P2, !PT ;  /* 0x00005b0041417a10 */ /* 0x000fc600017fe4ff */
[----:B------:R-:W-:Y:S01]  /*7f40*/  STL [R1+0x20], R71 ;  /* 0x0000204701007387 */ /* 0x000fe20000100800 */
[----:B------:R-:W-:-:S03]  /*7f50*/  IADD3 R64, P2, R64, c[0x0][0x168], RZ ;  /* 0x00005a0040407a10 */ /* 0x000fc60007f5e0ff */
[----:B------:R-:W-:Y:S04]  /*7f60*/  STL [R1+0x28], R70 ;  /* 0x0000284601007387 */ /* 0x000fe80000100800 */
[----:B------:R-:W-:Y:S04]  /*7f70*/  STL [R1+0x4], R69 ;  /* 0x0000044501007387 */ /* 0x000fe80000100800 */
        /* <DEDUP_REMOVED lines=39> */
[----:B------:R-:W-:Y:S04]  /*81f0*/  STL [R1+0x6c], R9 ;  /* 0x00006c0901007387 */ /* 0x000fe80000100800 */
[----:B------:R-:W-:Y:S04]  /*8200*/  STL [R1+0x98], R8 ;  /* 0x0000980801007387 */ /* 0x000fe80000100800 */
[----:B------:R-:W-:Y:S04]  /*8210*/  STL [R1+0x74], R7 ;  /* 0x0000740701007387 */ /* 0x000fe80000100800 */
[----:B------:R1:W-:Y:S04]  /*8220*/  STL [R1+0xa0], R6 ;  /* 0x0000a00601007387 */ /* 0x0003e80000100800 */
[----:B------:R2:W-:Y:S01]  /*8230*/  STL [R1+0x7c], R5 ;  /* 0x00007c0501007387 */ /* 0x0005e20000100800 */
[----:B-1----:R-:W-:-:S03]  /*8240*/  IADD3.X R6, R78, c[0x0][0x16c], RZ, P1, !PT ;  /* 0x00005b004e067a10 */ /* 0x002fc60000ffe4ff */
[----:B------:R1:W-:Y:S01]  /*8250*/  STL [R1+0xa8], R4 ;  /* 0x0000a80401007387 */ /* 0x0003e20000100800 */
[----:B--2---:R-:W-:-:S03]  /*8260*/  IADD3 R5, P1, R79, c[0x0][0x168], RZ ;  /* 0x00005a004f057a10 */ /* 0x004fc60007f3e0ff */
[----:B------:R2:W-:Y:S01]  /*8270*/  STL [R1+0x84], R6 ;  /* 0x0000840601007387 */ /* 0x0005e20000100800 */
[----:B-1----:R-:W-:-:S03]  /*8280*/  IADD3.X R4, R136, c[0x0][0x16c], RZ, P2, !PT ;  /* 0x00005b0088047a10 */ /* 0x002fc600017fe4ff */
[----:B------:R1:W-:Y:S01]  /*8290*/  STL [R1+0xb0], R5 ;  /* 0x0000b00501007387 */ /* 0x0003e20000100800 */
[----:B--2---:R-:W-:-:S03]  /*82a0*/  IADD3 R6, P2, R137, c[0x0][0x168], RZ ;  /* 0x00005a0089067a10 */ /* 0x004fc60007f5e0ff */
[----:B------:R2:W-:Y:S04]  /*82b0*/  STL [R1+0x8c], R4 ;  /* 0x00008c0401007387 */ /* 0x0005e80000100800 */
[----:B------:R3:W-:Y:S01]  /*82c0*/  STL [R1+0xb8], R6 ;  /* 0x0000b80601007387 */ /* 0x0007e20000100800 */
[----:B-1----:R-:W-:Y:S02]  /*82d0*/  IADD3.X R5, R138, c[0x0][0x16c], RZ, P4, !PT ;  /* 0x00005b008a057a10 */ /* 0x002fe400027fe4ff */
[----:B--2---:R-:W-:-:S03]  /*82e0*/  IADD3 R4, P4, R139, c[0x0][0x168], RZ ;  /* 0x00005a008b047a10 */ /* 0x004fc60007f9e0ff */
[----:B------:R1:W-:Y:S01]  /*82f0*/  STL [R1+0x94], R5 ;  /* 0x0000940501007387 */ /* 0x0003e20000100800 */
[----:B---3--:R-:W-:-:S03]  /*8300*/  IADD3.X R6, R140, c[0x0][0x16c], RZ, P5, !PT ;  /* 0x00005b008c067a10 */ /* 0x008fc60002ffe4ff */
[----:B------:R2:W-:Y:S04]  /*8310*/  STL [R1+0xc0], R4 ;  /* 0x0000c00401007387 */ /* 0x0005e80000100800 */
[----:B------:R3:W-:Y:S01]  /*8320*/  STL [R1+0x9c], R6 ;  /* 0x00009c0601007387 */ /* 0x0007e20000100800 */
[----:B-1----:R-:W-:Y:S02]  /*8330*/  IADD3 R5, P5, R141, c[0x0][0x168], RZ ;  /* 0x00005a008d057a10 */ /* 0x002fe40007fbe0ff */
[----:B--2---:R-:W-:-:S03]  /*8340*/  IADD3.X R4, R142, c[0x0][0x16c], RZ, P3, !PT ;  /* 0x00005b008e047a10 */ /* 0x004fc60001ffe4ff */
[----:B------:R1:W-:Y:S01]  /*8350*/  STL [R1+0xc8], R5 ;  /* 0x0000c80501007387 */ /* 0x0003e20000100800 */
[----:B---3--:R-:W-:-:S03]  /*8360*/  IADD3 R6, P3, R143, c[0x0][0x168], RZ ;  /* 0x00005a008f067a10 */ /* 0x008fc60007f7e0ff */
        /* <DEDUP_REMOVED lines=37> */
[----:B------:R3:W-:Y:S04]  /*85c0*/  STL [R1+0x118], R6 ;  /* 0x0001180601007387 */ /* 0x0007e80000100800 */
[----:B------:R-:W4:Y:S01]  /*85d0*/  LDL R63, [R1+0x144] ;  /* 0x00014400013f7983 */ /* 0x000f220000100800 */
[----:B-1----:R-:W-:Y:S02]  /*85e0*/  IADD3.X R5, R174, c[0x0][0x16c], RZ, P3, !PT ;  /* 0x00005b00ae057a10 */ /* 0x002fe40001ffe4ff */
[----:B--2---:R-:W-:-:S03]  /*85f0*/  IADD3 R4, P3, R175, c[0x0][0x168], RZ ;  /* 0x00005a00af047a10 */ /* 0x004fc60007f7e0ff */
[----:B------:R1:W-:Y:S04]  /*8600*/  STL [R1+0xf4], R5 ;  /* 0x0000f40501007387 */ /* 0x0003e80000100800 */
[----:B------:R2:W-:Y:S01]  /*8610*/  STL [R1+0x120], R4 ;  /* 0x0001200401007387 */ /* 0x0005e20000100800 */
[----:B---3--:R-:W-:Y:S02]  /*8620*/  IADD3.X R6, R186, c[0x0][0x16c], RZ, P2, !PT ;  /* 0x00005b00ba067a10 */ /* 0x008fe400017fe4ff */
[----:B-1----:R-:W-:Y:S02]  /*8630*/  IADD3.X R5, R184, c[0x0][0x16c], RZ, P1, !PT ;  /* 0x00005b00b8057a10 */ /* 0x002fe40000ffe4ff */
[----:B--2---:R-:W-:-:S03]  /*8640*/  IADD3 R4, P1, R185, c[0x0][0x168], RZ ;  /* 0x00005a00b9047a10 */ /* 0x004fc60007f3e0ff */
[----:B------:R1:W-:Y:S04]  /*8650*/  STL [R1+0xfc], R5 ;  /* 0x0000fc0501007387 */ /* 0x0003e80000100800 */
[----:B------:R2:W-:Y:S01]  /*8660*/  STL [R1+0x128], R4 ;  /* 0x0001280401007387 */ /* 0x0005e20000100800 */
[----:B-1----:R-:W-:-:S03]  /*8670*/  IADD3 R5, P2, R187, c[0x0][0x168], RZ ;  /* 0x00005a00bb057a10 */ /* 0x002fc60007f5e0ff */
[----:B------:R1:W-:Y:S01]  /*8680*/  STL [R1+0x104], R6 ;  /* 0x0001040601007387 */ /* 0x0003e20000100800 */
[----:B--2---:R-:W-:-:S03]  /*8690*/  IADD3.X R4, R188, c[0x0][0x16c], RZ, P4, !PT ;  /* 0x00005b00bc047a10 */ /* 0x004fc600027fe4ff */
[----:B------:R2:W-:Y:S04]  /*86a0*/  STL [R1+0x130], R5 ;  /* 0x0001300501007387 */ /* 0x0005e80000100800 */
[----:B------:R3:W-:Y:S01]  /*86b0*/  STL [R1+0x10c], R4 ;  /* 0x00010c0401007387 */ /* 0x0007e20000100800 */
[----:B-1----:R-:W-:Y:S02]  /*86c0*/  IADD3 R6, P4, R189, c[0x0][0x168], RZ ;  /* 0x00005a00bd067a10 */ /* 0x002fe40007f9e0ff */
[----:B--2---:R-:W-:-:S03]  /*86d0*/  IADD3.X R5, R190, c[0x0][0x16c], RZ, P5, !PT ;  /* 0x00005b00be057a10 */ /* 0x004fc60002ffe4ff */
[----:B------:R1:W-:Y:S01]  /*86e0*/  STL [R1+0x138], R6 ;  /* 0x0001380601007387 */ /* 0x0003e20000100800 */
[----:B---3--:R-:W-:-:S03]  /*86f0*/  IADD3.X R4, R191, c[0x0][0x16c], RZ, P3, !PT ;  /* 0x00005b00bf047a10 */ /* 0x008fc60001ffe4ff */
[----:B------:R2:W-:Y:S04]  /*8700*/  STL [R1+0x114], R5 ;  /* 0x0001140501007387 */ /* 0x0005e80000100800 */
[----:B------:R3:W-:Y:S01]  /*8710*/  STL [R1+0x11c], R4 ;  /* 0x00011c0401007387 */ /* 0x0007e20000100800 */
[----:B-1----:R-:W-:Y:S02]  /*8720*/  IADD3.X R6, R192, c[0x0][0x16c], RZ, P1, !PT ;  /* 0x00005b00c0067a10 */ /* 0x002fe40000ffe4ff */
[----:B--2---:R-:W-:-:S03]  /*8730*/  IADD3.X R5, R195, c[0x0][0x16c], RZ, P2, !PT ;  /* 0x00005b00c3057a10 */ /* 0x004fc600017fe4ff */
[----:B------:R-:W-:Y:S01]  /*8740*/  STL [R1+0x124], R6 ;  /* 0x0001240601007387 */ /* 0x000fe20000100800 */
[----:B---3--:R-:W-:-:S03]  /*8750*/  IADD3.X R4, R196, c[0x0][0x16c], RZ, P4, !PT ;  /* 0x00005b00c4047a10 */ /* 0x008fc600027fe4ff */
[----:B------:R-:W1:Y:S04]  /*8760*/  S2R R203, SR_TID.X ;  /* 0x0000000000cb7919 */ /* 0x000e680000002100 */
[----:B------:R4:W-:Y:S04]  /*8770*/  STL [R1+0x12c], R5 ;  /* 0x00012c0501007387 */ /* 0x0009e80000100800 */
[----:B------:R2:W-:Y:S01]  /*8780*/  STL [R1+0x134], R4 ;  /* 0x0001340401007387 */ /* 0x0005e20000100800 */
[--C-:B------:R-:W-:Y:S02]  /*8790*/  SHF.R.U32.HI R37, RZ, 0x6, R182.reuse ;  /* 0x00000006ff257819 */ /* 0x100fe400000116b6 */
[----:B------:R-:W-:-:S02]  /*87a0*/  SHF.R.U32.HI R36, RZ, 0x6, R182 ;  /* 0x00000006ff247819 */ /* 0x000fc400000116b6 */
[--C-:B------:R-:W-:Y:S02]  /*87b0*/  SHF.R.U32.HI R183, RZ, 0x6, R182.reuse ;  /* 0x00000006ffb77819 */ /* 0x100fe400000116b6 */
[----:B------:R-:W-:Y:S02]  /*87c0*/  SHF.R.U32.HI R182, RZ, 0x6, R182 ;  /* 0x00000006ffb67819 */ /* 0x000fe400000116b6 */
[----:B------:R-:W-:Y:S02]  /*87d0*/  SGXT.U32 R37, R37, 0x1 ;  /* 0x000000012525781a */ /* 0x000fe40000000000 */
[----:B------:R-:W-:Y:S02]  /*87e0*/  SGXT.U32 R182, R182, 0x1 ;  /* 0x00000001b6b6781a */ /* 0x000fe40000000000 */
[----:B------:R-:W-:Y:S02]  /*87f0*/  SGXT.U32 R36, R36, 0x1 ;  /* 0x000000012424781a */ /* 0x000fe40000000000 */
[----:B------:R-:W-:-:S02]  /*8800*/  SGXT.U32 R183, R183, 0x1 ;  /* 0x00000001b7b7781a */ /* 0x000fc40000000000 */
[----:B------:R-:W-:Y:S02]  /*8810*/  LOP3.LUT R182, R182, 0x1e, RZ, 0xfc, !PT ;  /* 0x0000001eb6b67812 */ /* 0x000fe400078efcff */
[----:B------:R-:W-:Y:S02]  /*8820*/  LOP3.LUT R183, R183, 0x1c, RZ, 0xfc, !PT ;  /* 0x0000001cb7b77812 */ /* 0x000fe400078efcff */
[----:B------:R-:W-:Y:S02]  /*8830*/  LOP3.LUT R36, R36, 0x1a, RZ, 0xfc, !PT ;  /* 0x0000001a24247812 */ /* 0x000fe400078efcff */
[----:B------:R-:W-:Y:S02]  /*8840*/  LOP3.LUT R37, R37, 0x18, RZ, 0xfc, !PT ;  /* 0x0000001825257812 */ /* 0x000fe400078efcff */
[----:B------:R-:W-:Y:S02]  /*8850*/  IADD3 R193, P0, R193, c[0x0][0x160], RZ ;  /* 0x00005800c1c17a10 */ /* 0x000fe40007f1e0ff */
[----:B-1----:R-:W-:-:S02]  /*8860*/  SHF.R.U32.HI R203, RZ, 0x6, R203 ;  /* 0x00000006ffcb7819 */ /* 0x002fc400000116cb */
[----:B------:R-:W-:Y:S01]  /*8870*/  IADD3 R207, P6, R207, c[0x0][0x168], RZ ;  /* 0x00005a00cfcf7a10 */ /* 0x000fe20007fde0ff */
[----:B------:R-:W-:Y:S01]  /*8880*/  IMAD R20, R182, c[0x0][0x188], RZ ;  /* 0x00006200b6147a24 */ /* 0x000fe200078e02ff */
[----:B------:R-:W-:Y:S01]  /*8890*/  SHF.L.U64.HI R3, R201, 0x2, R3 ;  /* 0x00000002c9037819 */ /* 0x000fe20000010203 */
[----:B------:R-:W-:Y:S01]  /*88a0*/  IMAD R22, R183, c[0x0][0x188], RZ ;  /* 0x00006200b7167a24 */ /* 0x000fe200078e02ff */
[----:B------:R-:W-:Y:S01]  /*88b0*/  IADD3.X R192, R77, c[0x0][0x164], RZ, P0, !PT ;  /* 0x000059004dc07a10 */ /* 0x000fe200007fe4ff */
[----:B------:R-:W-:Y:S01]  /*88c0*/  IMAD R21, R36, c[0x0][0x188], RZ ;  /* 0x0000620024157a24 */ /* 0x000fe200078e02ff */
[----:B------:R-:W-:Y:S01]  /*88d0*/  CS2R R160, SRZ ;  /* 0x0000000000a07805 */ /* 0x000fe2000001ff00 */
[----:B------:R-:W-:Y:S01]  /*88e0*/  IMAD R20, R37, c[0x0][0x188], RZ ;  /* 0x0000620025147a24 */ /* 0x000fe200078e02ff */
[----:B------:R-:W-:Y:S01]  /*88f0*/  CS2R R162, SRZ ;  /* 0x0000000000a27805 */ /* 0x000fe2000001ff00 */
[----:B------:R-:W-:Y:S01]  /*8900*/  IMAD.SHL.U32 R201, R201, 0x4, RZ ;  /* 0x00000004c9c97824 */ /* 0x000fe200078e00ff */
[----:B------:R-:W-:Y:S01]  /*8910*/  CS2R R156, SRZ ;  /* 0x00000000009c7805 */ /* 0x000fe2000001ff00 */
[----:B------:R-:W-:Y:S01]  /*8920*/  IMAD.MOV.U32 R198, RZ, RZ, 0x1 ;  /* 0x00000001ffc67424 */ /* 0x000fe200078e00ff */
[----:B------:R-:W-:Y:S01]  /*8930*/  CS2R R158, SRZ ;  /* 0x00000000009e7805 */ /* 0x000fe2000001ff00 */
[----:B------:R-:W-:Y:S01]  /*8940*/  IMAD.MOV.U32 R194, RZ, RZ, -0x1 ;  /* 0xffffffffffc27424 */ /* 0x000fe200078e00ff */
[----:B------:R-:W-:Y:S01]  /*8950*/  CS2R R128, SRZ ;  /* 0x0000000000807805 */ /* 0x000fe2000001ff00 */
        /* <DEDUP_REMOVED lines=50> */
[----:B------:R-:W-:Y:S01]  /*8c80*/  SGXT.U32 R203, R203, 0x1 ;  /* 0x00000001cbcb781a */ /* 0x000fe20000000000 */
[----:B------:R-:W-:Y:S01]  /*8c90*/  CS2R R38, SRZ ;  /* 0x0000000000267805 */ /* 0x000fe2000001ff00 */
[----:B------:R-:W-:Y:S01]  /*8ca0*/  IADD3.X R206, R206, c[0x0][0x16c], RZ, P6, !PT ;  /* 0x00005b00cece7a10 */ /* 0x000fe200037fe4ff */
        /* <DEDUP_REMOVED lines=8> */
[----:B------:R-:W-:-:S02]  /*8d30*/  UIADD3 UR5, UR5, -0x40, URZ ;  /* 0xffffffc005057890 */ /* 0x000fc4000fffe03f */
[----:B------:R-:W-:Y:S01]  /*8d40*/  UMOV UR4, URZ ;  /* 0x0000003f00047c82 */ /* 0x000fe20008000000 */
[C---:B----4-:R-:W-:Y:S02]  /*8d50*/  LOP3.LUT R5, R63.reuse, 0x20, RZ, 0x3c, !PT ;  /* 0x000000203f057812 */ /* 0x050fe400078e3cff */
[----:B--2---:R-:W-:Y:S02]  /*8d60*/  LOP3.LUT R4, R63, 0x40, RZ, 0x3c, !PT ;  /* 0x000000403f047812 */ /* 0x004fe400078e3cff */
[----:B------:R-:W-:Y:S02]  /*8d70*/  IADD3 R5, R197, -0x2, RZ ;  /* 0xfffffffec5057810 */ /* 0x000fe40007ffe0ff */
[----:B------:R-:W-:-:S03]  /*8d80*/  LOP3.LUT R4, R199, 0x40, RZ, 0x3c, !PT ;  /* 0x00000040c7047812 */ /* 0x000fc600078e3cff */
[----:B------:R1:W-:Y:S04]  /*8d90*/  STL [R1+0x1b8], R5 ;  /* 0x0001b80501007387 */ /* 0x0003e80000100800 */
[----:B------:R1:W-:Y:S01]  /*8da0*/  STL [R1+0x1b4], R4 ;  /* 0x0001b40401007387 */ /* 0x0003e20000100800 */
[----:B------:R-:W-:-:S03]  /*8db0*/  LOP3.LUT R6, R63, 0x60, RZ, 0x3c, !PT ;  /* 0x000000603f067812 */ /* 0x000fc600078e3cff */
.L_x_1:
[----:B------:R-:W2:Y:S01]  /*8dc0*/  LDL R8, [R1+0x148] ;  /* 0x0001480001087983 */ /* 0x000ea20000100800 */
[----:B-----5:R-:W-:Y:S01]  /*8dd0*/  IADD3 R194, R194, 0x1, RZ ;  /* 0x00000001c2c27810 */ /* 0x020fe20007ffe0ff */
[----:B------:R-:W-:-:S04]  /*8de0*/  DEPBAR.LE SB0, 0x2 ;  /* 0x000080800000791a */ /* 0x000fc80000000000 */
[----:B------:R3:W-:Y:S04]  /*8df0*/  STL [R1+0x1bc], R200 ;  /* 0x0001bcc801007387 */ /* 0x0007e80000100800 */
[----:B------:R-:W-:Y:S01]  /*8e00*/  BAR.SYNC.DEFER_BLOCKING 0x0 ;  /* 0x0000000000007b1d */ /* 0x000fe20000010000 */
[----:B------:R-:W-:-:S04]  /*8e10*/  ISETP.GT.AND P0, PT, R194, 0x1, PT ;  /* 0x00000001c200780c */ /* 0x000fc80003f04270 */
[----:B------:R-:W-:Y:S01]  /*8e20*/  SEL R194, R194, RZ, !P0 ;  /* 0x000000ffc2c27207 */ /* 0x000fe20004000000 */
[----:B---3--:R-:W3:Y:S04]  /*8e30*/  LDL R200, [R1+0x1b4] ;  /* 0x0001b40001c87983 */ /* 0x008ee80000100800 */
[----:B-1----:R-:W1:Y:S04]  /*8e40*/  S2R R4, SR_TID.X ;  /* 0x0000000000047919 */ /* 0x002e680000002100 */
[----:B------:R-:W4:Y:S01]  /*8e50*/  S2R R9, SR_TID.X ;  /* 0x0000000000097919 */ /* 0x000f220000002100 */
[----:B-1----:R-:W-:-:S02]  /*8e60*/  LOP3.LUT R5, R4, 0x1c, RZ, 0xc0, !PT ;  /* 0x0000001c04057812 */ /* 0x002fc400078ec0ff */
[----:B------:R-:W-:Y:S02]  /*8e70*/  LOP3.LUT R4, R4, 0x3, RZ, 0xc0, !PT ;  /* 0x0000000304047812 */ /* 0x000fe400078ec0ff */
[C---:B----4-:R-:W-:Y:S02]  /*8e80*/  LOP3.LUT R7, R9.reuse, 0x1c, RZ, 0xc0, !PT ;  /* 0x0000001c09077812 */ /* 0x050fe400078ec0ff */
[C---:B------:R-:W-:Y:S01]  /*8e90*/  LOP3.LUT R6, R9.reuse, 0x3, RZ, 0xc0, !PT ;  /* 0x0000000309067812 */ /* 0x040fe200078ec0ff */
[----:B------:R-:W-:Y:S01]  /*8ea0*/  IMAD R4, R4, 0x120, R5 ;  /* 0x0000012004047824 */ /* 0x000fe200078e0205 */
[C---:B------:R-:W-:Y:S02]  /*8eb0*/  LOP3.LUT R5, R9.reuse, 0x1c, RZ, 0xc0, !PT ;  /* 0x0000001c09057812 */ /* 0x040fe400078ec0ff */
[C---:B------:R-:W-:Y:S01]  /*8ec0*/  LOP3.LUT R10, R9.reuse, 0x1c, RZ, 0xc0, !PT ;  /* 0x0000001c090a7812 */ /* 0x040fe200078ec0ff */
[----:B------:R-:W-:Y:S01]  /*8ed0*/  IMAD R199, R194, 0x2000, R4 ;  /* 0x00002000c2c77824 */ /* 0x000fe200078e0204 */
[C---:B------:R-:W-:Y:S01]  /*8ee0*/  LOP3.LUT R4, R9.reuse, 0x3, RZ, 0xc0, !PT ;  /* 0x0000000309047812 */ /* 0x040fe200078ec0ff */
[----:B------:R-:W-:Y:S01]  /*8ef0*/  IMAD R6, R6, 0x120, R7 ;  /* 0x0000012006067824 */ /* 0x000fe200078e0207 */
[----:B------:R-:W-:-:S02]  /*8f00*/  LOP3.LUT R9, R9, 0x3, RZ, 0xc0, !PT ;  /* 0x0000000309097812 */ /* 0x000fc400078ec0ff */
[----:B------:R-:W-:Y:S01]  /*8f10*/  LDS R136, [R199+0x10080] ;  /* 0x01008000c7887984 */ /* 0x000fe20000000800 */
[----:B------:R-:W-:Y:S01]  /*8f20*/  IMAD R4, R4, 0x120, R5 ;  /* 0x0000012004047824 */ /* 0x000fe200078e0205 */
[----:B------:R-:W-:Y:S01]  /*8f30*/  LOP3.LUT R6, R6, 0x40, RZ, 0x3c, !PT ;  /* 0x0000004006067812 */ /* 0x000fe200078e3cff */
[----:B------:R-:W-:Y:S01]  /*8f40*/  IMAD R9, R9, 0x120, R10 ;  /* 0x0000012009097824 */ /* 0x000fe200078e020a */
[----:B------:R-:W-:Y:S02]  /*8f50*/  LDS R138, [R199+0x10480] ;  /* 0x01048000c78a7984 */ /* 0x000fe40000000800 */
[----:B------:R-:W-:Y:S01]  /*8f60*/  LOP3.LUT R4, R4, 0x60, RZ, 0x3c, !PT ;  /* 0x0000006004047812 */ /* 0x000fe200078e3cff */
[C---:B------:R-:W-:Y:S01]  /*8f70*/  IMAD R197, R194.reuse, 0x2000, R6 ;  /* 0x00002000c2c57824 */ /* 0x040fe200078e0206 */
[----:B------:R-:W-:Y:S01]  /*8f80*/  LOP3.LUT R9, R9, 0x20, RZ, 0x3c, !PT ;  /* 0x0000002009097812 */ /* 0x000fe200078e3cff */
[----:B------:R-:W-:Y:S02]  /*8f90*/  LDS R172, [R199+0x10000] ;  /* 0x01000000c7ac7984 */ /* 0x000fe40000000800 */
[----:B------:R-:W-:-:S02]  /*8fa0*/  IMAD R196, R194, 0x2000, R4 ;  /* 0x00002000c2c47824 */ /* 0x000fc400078e0204 */
[C---:B------:R-:W-:Y:S01]  /*8fb0*/  IMAD R195, R194.reuse, 0x2000, R9 ;  /* 0x00002000c2c37824 */ /* 0x040fe200078e0209 */
[----:B------:R-:W-:Y:S04]  /*8fc0*/  LDS R174, [R199+0x10400] ;  /* 0x01040000c7ae7984 */ /* 0x000fe80000000800 */
        /* <DEDUP_REMOVED lines=11> */
[----:B------:R-:W-:Y:S01]  /*9080*/  LDS R63, [R196+0x10480] ;  /* 0x01048000c43f7984 */ /* 0x000fe20000000800 */
[----:B--2---:R-:W-:-:S05]  /*9090*/  IMAD R164, R194, 0x8000, R8 ;  /* 0x00008000c2a47824 */ /* 0x004fca00078e0208 */
[----:B------:R-:W1:Y:S04]  /*90a0*/  LDSM.16.M88.4 R16, [R164] ;  /* 0x00000000a410783b */ /* 0x000e680000000200 */
[----:B------:R-:W2:Y:S04]  /*90b0*/  LDSM.16.M88.4 R12, [R164+0x1000] ;  /* 0x00100000a40c783b */ /* 0x000ea80000000200 */
[----:B------:R-:W4:Y:S04]  /*90c0*/  LDSM.16.M88.4 R8, [R164+0x2000] ;  /* 0x00200000a408783b */ /* 0x000f280000000200 */
[----:B------:R-:W2:Y:S04]  /*90d0*/  LDSM.16.M88.4 R4, [R164+0x3000] ;  /* 0x00300000a404783b */ /* 0x000ea80000000200 */
[----:B------:R-:W2:Y:S04]  /*90e0*/  LDSM.16.M88.4 R144, [R164+0x4000] ;  /* 0x00400000a490783b */ /* 0x000ea80000000200 */
[----:B------:R-:W2:Y:S04]  /*90f0*/  LDSM.16.M88.4 R148, [R164+0x5000] ;  /* 0x00500000a494783b */ /* 0x000ea80000000200 */
[----:B------:R-:W2:Y:S04]  /*9100*/  LDSM.16.M88.4 R152, [R164+0x6000] ;  /* 0x00600000a498783b */ /* 0x000ea80000000200 */
[----:B------:R-:W2:Y:S01]  /*9110*/  LDSM.16.M88.4 R164, [R164+0x7000] ;  /* 0x00700000a4a4783b */ /* 0x000ea20000000200 */
[-C--:B-1----:R-:W-:Y:S08]  /*9120*/  HMMA.1688.F32.TF32 R48, R136, R16.reuse, R20 ;  /* 0x000000108830723c */ /* 0x082ff00000081014 */
[-C--:B------:R-:W-:Y:S08]  /*9130*/  HMMA.1688.F32.TF32 R160, R172, R16.reuse, R160 ;  /* 0x00000010aca0723c */ /* 0x080ff000000810a0 */
[-C--:B------:R-:W-:Y:S08]  /*9140*/  HMMA.1688.F32.TF32 R24, R140, R16.reuse, R24 ;  /* 0x000000108c18723c */ /* 0x080ff00000081018 */
[----:B------:R-:W-:Y:S08]  /*9150*/  HMMA.1688.F32.TF32 R176, R60, R16, R176 ;  /* 0x000000103cb0723c */ /* 0x000ff000000810b0 */
[-C--:B--2---:R-:W-:Y:S08]  /*9160*/  HMMA.1688.F32.TF32 R156, R172, R12.reuse, R156 ;  /* 0x0000000cac9c723c */ /* 0x084ff0000008109c */
[-C--:B------:R-:W-:Y:S08]  /*9170*/  HMMA.1688.F32.TF32 R32, R140, R12.reuse, R32 ;  /* 0x0000000c8c20723c */ /* 0x080ff00000081020 */
[-C--:B------:R-:W-:Y:S08]  /*9180*/  HMMA.1688.F32.TF32 R28, R136, R12.reuse, R28 ;  /* 0x0000000c881c723c */ /* 0x080ff0000008101c */
[----:B------:R-:W-:Y:S08]  /*9190*/  HMMA.1688.F32.TF32 R168, R60, R12, R168 ;  /* 0x0000000c3ca8723c */ /* 0x000ff000000810a8 */
[-C--:B----4-:R-:W-:Y:S08]  /*91a0*/  HMMA.1688.F32.TF32 R128, R172, R8.reuse, R128 ;  /* 0x00000008ac80723c */ /* 0x090ff00000081080 */
[-C--:B------:R-:W-:Y:S08]  /*91b0*/  HMMA.1688.F32.TF32 R44, R140, R8.reuse, R44 ;  /* 0x000000088c2c723c */ /* 0x080ff0000008102c */
[-C--:B------:R-:W-:Y:S08]  /*91c0*/  HMMA.1688.F32.TF32 R40, R136, R8.reuse, R40 ;  /* 0x000000088828723c */ /* 0x080ff00000081028 */
[----:B------:R-:W-:Y:S08]  /*91d0*/  HMMA.1688.F32.TF32 R20, R60, R8, R180 ;  /* 0x000000083c14723c */ /* 0x000ff000000810b4 */
[-C--:B------:R-:W-:Y:S08]  /*91e0*/  HMMA.1688.F32.TF32 R108, R172, R4.reuse, R108 ;  /* 0x00000004ac6c723c */ /* 0x080ff0000008106c */
[-C--:B------:R-:W-:Y:S08]  /*91f0*/  HMMA.1688.F32.TF32 R56, R140, R4.reuse, R56 ;  /* 0x000000048c38723c */ /* 0x080ff00000081038 */
[-C--:B------:R-:W-:Y:S08]  /*9200*/  HMMA.1688.F32.TF32 R52, R136, R4.reuse, R52 ;  /* 0x000000048834723c */ /* 0x080ff00000081034 */
[----:B------:R-:W-:Y:S08]  /*9210*/  HMMA.1688.F32.TF32 R36, R60, R4, R36 ;  /* 0x000000043c24723c */ /* 0x000ff00000081024 */
[C---:B------:R-:W-:Y:S08]  /*9220*/  HMMA.1688.F32.TF32 R104, R172.reuse, R144, R104 ;  /* 0x00000090ac68723c */ /* 0x040ff00000081068 */
[C---:B------:R-:W-:Y:S08]  /*9230*/  HMMA.1688.F32.TF32 R100, R172.reuse, R148, R100 ;  /* 0x00000094ac64723c */ /* 0x040ff00000081064 */
[C---:B------:R-:W-:Y:S08]  /*9240*/  HMMA.1688.F32.TF32 R96, R172.reuse, R152, R96 ;  /* 0x00000098ac60723c */ /* 0x040ff00000081060 */
[----:B------:R-:W-:Y:S01]  /*9250*/  HMMA.1688.F32.TF32 R92, R172, R164, R92 ;  /* 0x000000a4ac5c723c */ /* 0x000fe2000008105c */
[----:B------:R-:W-:Y:S04]  /*9260*/  LDS R172, [R199+0x10800] ;  /* 0x01080000c7ac7984 */ /* 0x000fe80000000800 */
[----:B------:R-:W-:Y:S03]  /*9270*/  LDS R174, [R199+0x10c00] ;  /* 0x010c0000c7ae7984 */ /* 0x000fe60000000800 */
[C---:B------:R-:W-:Y:S01]  /*9280*/  HMMA.1688.F32.TF32 R80, R140.reuse, R144, R80 ;  /* 0x000000908c50723c */ /* 0x040fe20000081050 */
[----:B------:R-:W-:Y:S04]  /*9290*/  LDS R173, [R195+0x10800] ;  /* 0x01080000c3ad7984 */ /* 0x000fe80000000800 */
[----:B------:R-:W1:Y:S03]  /*92a0*/  LDS R175, [R195+0x10c00] ;  /* 0x010c0000c3af7984 */ /* 0x000e660000000800 */
[C---:B------:R-:W-:Y:S08]  /*92b0*/  HMMA.1688.F32.TF32 R84, R140.reuse, R148, R84 ;  /* 0x000000948c54723c */ /* 0x040ff00000081054 */
[C---:B------:R-:W-:Y:S08]  /*92c0*/  HMMA.1688.F32.TF32 R88, R140.reuse, R152, R88 ;  /* 0x000000988c58723c */ /* 0x040ff00000081058 */
[----:B------:R-:W-:Y:S01]  /*92d0*/  HMMA.1688.F32.TF32 R112, R140, R164, R112 ;  /* 0x000000a48c70723c */ /* 0x000fe20000081070 */
[----:B------:R-:W-:Y:S04]  /*92e0*/  LDS R140, [R199+0x10880] ;  /* 0x01088000c78c7984 */ /* 0x000fe80000000800 */
[----:B------:R-:W-:Y:S03]  /*92f0*/  LDS R142, [R199+0x10c80] ;  /* 0x010c8000c78e7984 */ /* 0x000fe60000000800 */
[C---:B------:R-:W-:Y:S01]  /*9300*/  HMMA.1688.F32.TF32 R116, R136.reuse, R144, R116 ;  /* 0x000000908874723c */ /* 0x040fe20000081074 */
[----:B------:R-:W-:Y:S04]  /*9310*/  LDS R141, [R195+0x10880] ;  /* 0x01088000c38d7984 */ /* 0x000fe80000000800 */
[----:B------:R-:W2:Y:S03]  /*9320*/  LDS R143, [R195+0x10c80] ;  /* 0x010c8000c38f7984 */ /* 0x000ea60000000800 */
[C---:B------:R-:W-:Y:S08]  /*9330*/  HMMA.1688.F32.TF32 R120, R136.reuse, R148, R120 ;  /* 0x000000948878723c */ /* 0x040ff00000081078 */
[C---:B------:R-:W-:Y:S08]  /*9340*/  HMMA.1688.F32.TF32 R124, R136.reuse, R152, R124 ;  /* 0x00000098887c723c */ /* 0x040ff0000008107c */
[----:B------:R-:W-:Y:S01]  /*9350*/  HMMA.1688.F32.TF32 R132, R136, R164, R132 ;  /* 0x000000a48884723c */ /* 0x000fe20000081084 */
[----:B------:R-:W-:Y:S04]  /*9360*/  LDS R136, [R197+0x10800] ;  /* 0x01080000c5887984 */ /* 0x000fe80000000800 */
[----:B------:R-:W-:Y:S03]  /*9370*/  LDS R138, [R197+0x10c00] ;  /* 0x010c0000c58a7984 */ /* 0x000fe60000000800 */
[C---:B------:R-:W-:Y:S01]  /*9380*/  HMMA.1688.F32.TF32 R64, R60.reuse, R144, R64 ;  /* 0x000000903c40723c */ /* 0x040fe20000081040 */
[----:B------:R-:W-:Y:S04]  /*9390*/  LDS R137, [R196+0x10800] ;  /* 0x01080000c4897984 */ /* 0x000fe80000000800 */
[----:B------:R-:W4:Y:S03]  /*93a0*/  LDS R139, [R196+0x10c00] ;  /* 0x010c0000c48b7984 */ /* 0x000f260000000800 */
[C---:B------:R-:W-:Y:S08]  /*93b0*/  HMMA.1688.F32.TF32 R68, R60.reuse, R148, R68 ;  /* 0x000000943c44723c */ /* 0x040ff00000081044 */
[C---:B------:R-:W-:Y:S08]  /*93c0*/  HMMA.1688.F32.TF32 R72, R60.reuse, R152, R72 ;  /* 0x000000983c48723c */ /* 0x040ff00000081048 */
[----:B------:R-:W-:Y:S01]  /*93d0*/  HMMA.1688.F32.TF32 R60, R60, R164, R76 ;  /* 0x000000a43c3c723c */ /* 0x000fe2000008104c */
[----:B------:R-:W-:Y:S04]  /*93e0*/  LDS R76, [R197+0x10880] ;  /* 0x01088000c54c7984 */ /* 0x000fe80000000800 */
[----:B------:R-:W-:Y:S04]  /*93f0*/  LDS R78, [R197+0x10c80] ;  /* 0x010c8000c54e7984 */ /* 0x000fe80000000800 */
[----:B------:R-:W-:Y:S04]  /*9400*/  LDS R77, [R196+0x10880] ;  /* 0x01088000c44d7984 */ /* 0x000fe80000000800 */
[----:B------:R-:W2:Y:S01]  /*9410*/  LDS R79, [R196+0x10c80] ;  /* 0x010c8000c44f7984 */ /* 0x000ea20000000800 */
[C---:B-1----:R-:W-:Y:S08]  /*9420*/  HMMA.1688.F32.TF32 R160, R172.reuse, R18, R160 ;  /* 0x00000012aca0723c */ /* 0x042ff000000810a0 */
[C---:B------:R-:W-:Y:S08]  /*9430*/  HMMA.1688.F32.TF32 R156, R172.reuse, R14, R156 ;  /* 0x0000000eac9c723c */ /* 0x040ff0000008109c */
[C---:B------:R-:W-:Y:S08]  /*9440*/  HMMA.1688.F32.TF32 R128, R172.reuse, R10, R128 ;  /* 0x0000000aac80723c */ /* 0x040ff00000081080 */
[C---:B------:R-:W-:Y:S08]  /*9450*/  HMMA.1688.F32.TF32 R108, R172.reuse, R6, R108 ;  /* 0x00000006ac6c723c */ /* 0x040ff0000008106c */
[C---:B------:R-:W-:Y:S08]  /*9460*/  HMMA.1688.F32.TF32 R104, R172.reuse, R146, R104 ;  /* 0x00000092ac68723c */ /* 0x040ff00000081068 */
[C---:B------:R-:W-:Y:S08]  /*9470*/  HMMA.1688.F32.TF32 R100, R172.reuse, R150, R100 ;  /* 0x00000096ac64723c */ /* 0x040ff00000081064 */
[C---:B------:R-:W-:Y:S08]  /*9480*/  HMMA.1688.F32.TF32 R96, R172.reuse, R154, R96 ;  /* 0x0000009aac60723c */ /* 0x040ff00000081060 */
[----:B------:R-:W-:Y:S08]  /*9490*/  HMMA.1688.F32.TF32 R92, R172, R166, R92 ;  /* 0x000000a6ac5c723c */ /* 0x000ff0000008105c */
[C---:B--2---:R-:W-:Y:S08]  /*94a0*/  HMMA.1688.F32.TF32 R116, R140.reuse, R146, R116 ;  /* 0x000000928c74723c */ /* 0x044ff00000081074 */
[C---:B------:R-:W-:Y:S08]  /*94b0*/  HMMA.1688.F32.TF32 R120, R140.reuse, R150, R120 ;  /* 0x000000968c78723c */ /* 0x040ff00000081078 */
[C---:B------:R-:W-:Y:S08]  /*94c0*/  HMMA.1688.F32.TF32 R124, R140.reuse, R154, R124 ;  /* 0x0000009a8c7c723c */ /* 0x040ff0000008107c */
[----:B------:R-:W-:Y:S08]  /*94d0*/  HMMA.1688.F32.TF32 R132, R140, R166, R132 ;  /* 0x000000a68c84723c */ /* 0x000ff00000081084 */
[C---:B----4-:R-:W-:Y:S08]  /*94e0*/  HMMA.1688.F32.TF32 R80, R136.reuse, R146, R80 ;  /* 0x000000928850723c */ /* 0x050ff00000081050 */
[C---:B------:R-:W-:Y:S08]  /*94f0*/  HMMA.1688.F32.TF32 R84, R136.reuse, R150, R84 ;  /* 0x000000968854723c */ /* 0x040ff00000081054 */
[C---:B------:R-:W-:Y:S08]  /*9500*/  HMMA.1688.F32.TF32 R88, R136.reuse, R154, R88 ;  /* 0x0000009a8858723c */ /* 0x040ff00000081058 */
[----:B------:R-:W-:Y:S08]  /*9510*/  HMMA.1688.F32.TF32 R112, R136, R166, R112 ;  /* 0x000000a68870723c */ /* 0x000ff00000081070 */
[C---:B------:R-:W-:Y:S01]  /*9520*/  HMMA.1688.F32.TF32 R184, R76.reuse, R18, R176 ;  /* 0x000000124cb8723c */ /* 0x040fe200000810b0 */
[----:B------:R-:W-:Y:S04]  /*9530*/  LDS R176, [R199+0x11000] ;  /* 0x01100000c7b07984 */ /* 0x000fe80000000800 */
[----:B------:R-:W-:Y:S03]  /*9540*/  LDS R178, [R199+0x11400] ;  /* 0x01140000c7b27984 */ /* 0x000fe60000000800 */
        /* <DEDUP_REMOVED lines=9> */
[C---:B------:R-:W-:Y:S08]  /*95e0*/  HMMA.1688.F32.TF32 R144, R76.reuse, R146, R64 ;  /* 0x000000924c90723c */ /* 0x040ff00000081040 */
[C---:B------:R-:W-:Y:S08]  /*95f0*/  HMMA.1688.F32.TF32 R148, R76.reuse, R150, R68 ;  /* 0x000000964c94723c */ /* 0x040ff00000081044 */
[C---:B------:R-:W-:Y:S08]  /*9600*/  HMMA.1688.F32.TF32 R152, R76.reuse, R154, R72 ;  /* 0x0000009a4c98723c */ /* 0x040ff00000081048 */
[----:B------:R-:W-:Y:S07]  /*9610*/  HMMA.1688.F32.TF32 R164, R76, R166, R60 ;  /* 0x000000a64ca4723c */ /* 0x000fee000008103c */
[----:B---3--:R-:W-:Y:S01]  /*9620*/  IMAD R76, R194, 0x8000, R200 ;  /* 0x00008000c24c7824 */ /* 0x008fe200078e02c8 */
[C---:B------:R-:W-:Y:S01]  /*9630*/  HMMA.1688.F32.TF32 R48, R140.reuse, R18, R48 ;  /* 0x000000128c30723c */ /* 0x040fe20000081030 */
[----:B------:R-:W2:Y:S07]  /*9640*/  LDL R200, [R1+0x1a4] ;  /* 0x0001a40001c87983 */ /* 0x000eae0000100800 */
[C---:B------:R-:W-:Y:S08]  /*9650*/  HMMA.1688.F32.TF32 R28, R140.reuse, R14, R28 ;  /* 0x0000000e8c1c723c */ /* 0x040ff0000008101c */
[C---:B------:R-:W-:Y:S08]  /*9660*/  HMMA.1688.F32.TF32 R40, R140.reuse, R10, R40 ;  /* 0x0000000a8c28723c */ /* 0x040ff00000081028 */
[----:B------:R-:W-:Y:S01]  /*9670*/  HMMA.1688.F32.TF32 R52, R140, R6, R52 ;  /* 0x000000068c34723c */ /* 0x000fe20000081034 */
[----:B------:R-:W-:Y:S04]  /*9680*/  LDS R140, [R197+0x11000] ;  /* 0x01100000c58c7984 */ /* 0x000fe80000000800 */
[----:B------:R-:W-:Y:S03]  /*9690*/  LDS R142, [R197+0x11400] ;  /* 0x01140000c58e7984 */ /* 0x000fe60000000800 */
[C---:B------:R-:W-:Y:S01]  /*96a0*/  HMMA.1688.F32.TF32 R24, R136.reuse, R18, R24 ;  /* 0x000000128818723c */ /* 0x040fe20000081018 */
[----:B------:R-:W-:Y:S04]  /*96b0*/  LDS R141, [R196+0x11000] ;  /* 0x01100000c48d7984 */ /* 0x000fe80000000800 */
[----:B------:R-:W-:Y:S03]  /*96c0*/  LDS R143, [R196+0x11400] ;  /* 0x01140000c48f7984 */ /* 0x000fe60000000800 */
[C---:B------:R-:W-:Y:S01]  /*96d0*/  HMMA.1688.F32.TF32 R32, R136.reuse, R14, R32 ;  /* 0x0000000e8820723c */ /* 0x040fe20000081020 */
[----:B------:R-:W1:Y:S07]  /*96e0*/  LDSM.16.M88.4 R16, [R76+0x3000] ;  /* 0x003000004c10783b */ /* 0x000e6e0000000200 */
[C---:B------:R-:W-:Y:S08]  /*96f0*/  HMMA.1688.F32.TF32 R44, R136.reuse, R10, R44 ;  /* 0x0000000a882c723c */ /* 0x040ff0000008102c */
[----:B------:R-:W-:Y:S01]  /*9700*/  HMMA.1688.F32.TF32 R56, R136, R6, R56 ;  /* 0x000000068838723c */ /* 0x000fe20000081038 */
[----:B------:R-:W-:Y:S04]  /*9710*/  LDS R136, [R199+0x11080] ;  /* 0x01108000c7887984 */ /* 0x000fe80000000800 */
[----:B------:R-:W-:Y:S04]  /*9720*/  LDS R138, [R199+0x11480] ;  /* 0x01148000c78a7984 */ /* 0x000fe80000000800 */
[----:B------:R-:W-:Y:S04]  /*9730*/  LDS R137, [R195+0x11080] ;  /* 0x01108000c3897984 */ /* 0x000fe80000000800 */
[----:B------:R-:W-:Y:S04]  /*9740*/  LDS R139, [R195+0x11480] ;  /* 0x01148000c38b7984 */ /* 0x000fe80000000800 */
[----:B------:R-:W3:Y:S04]  /*9750*/  LDSM.16.M88.4 R4, [R76] ;  /* 0x000000004c04783b */ /* 0x000ee80000000200 */
[----:B------:R4:W-:Y:S04]  /*9760*/  STL [R1+0x1c0], R194 ;  /* 0x0001c0c201007387 */ /* 0x0009e80000100800 */
[----:B------:R-:W4:Y:S04]  /*9770*/  LDSM.16.M88.4 R8, [R76+0x1000] ;  /* 0x001000004c08783b */ /* 0x000f280000000200 */
[----:B------:R-:W4:Y:S04]  /*9780*/  LDSM.16.M88.4 R12, [R76+0x2000] ;  /* 0x002000004c0c783b */ /* 0x000f280000000200 */
[----:B------:R-:W4:Y:S01]  /*9790*/  LDSM.16.M88.4 R64, [R76+0x4000] ;  /* 0x004000004c40783b */ /* 0x000f220000000200 */
[----:B-1----:R-:W-:Y:S03]  /*97a0*/  HMMA.1688.F32.TF32 R60, R168, R16, R172 ;  /* 0x00000010a83c723c */ /* 0x002fe600000810ac */
[----:B------:R-:W1:Y:S04]  /*97b0*/  LDSM.16.M88.4 R68, [R76+0x5000] ;  /* 0x005000004c44783b */ /* 0x000e680000000200 */
[----:B------:R-:W-:Y:S04]  /*97c0*/  LDS R172, [R199+0x11800] ;  /* 0x01180000c7ac7984 */ /* 0x000fe80000000800 */
[----:B------:R-:W-:Y:S04]  /*97d0*/  LDS R174, [R199+0x11c00] ;  /* 0x011c0000c7ae7984 */ /* 0x000fe80000000800 */
[----:B------:R-:W-:Y:S04]  /*97e0*/  LDS R173, [R195+0x11800] ;  /* 0x01180000c3ad7984 */ /* 0x000fe80000000800 */
[----:B------:R-:W1:Y:S01]  /*97f0*/  LDS R175, [R195+0x11c00] ;  /* 0x011c0000c3af7984 */ /* 0x000e620000000800 */
[-C--:B---3--:R-:W-:Y:S03]  /*9800*/  HMMA.1688.F32.TF32 R160, R176, R4.reuse, R160 ;  /* 0x00000004b0a0723c */ /* 0x088fe600000810a0 */
[----:B----4-:R-:W3:Y:S04]  /*9810*/  LDL R194, [R1+0x13c] ;  /* 0x00013c0001c27983 */ /* 0x010ee80000100800 */
[----:B------:R-:W4:Y:S01]  /*9820*/  LDSM.16.M88.4 R72, [R76+0x6000] ;  /* 0x006000004c48783b */ /* 0x000f220000000200 */
[-C--:B------:R-:W-:Y:S03]  /*9830*/  HMMA.1688.F32.TF32 R20, R136, R4.reuse, R48 ;  /* 0x000000048814723c */ /* 0x080fe60000081030 */
[----:B------:R-:W1:Y:S05]  /*9840*/  LDSM.16.M88.4 R76, [R76+0x7000] ;  /* 0x007000004c4c783b */ /* 0x000e6a0000000200 */
[-C--:B------:R-:W-:Y:S08]  /*9850*/  HMMA.1688.F32.TF32 R24, R140, R4.reuse, R24 ;  /* 0x000000048c18723c */ /* 0x080ff00000081018 */
[----:B------:R-:W-:Y:S01]  /*9860*/  HMMA.1688.F32.TF32 R184, R168, R4, R184 ;  /* 0x00000004a8b8723c */ /* 0x000fe200000810b8 */
[----:B------:R-:W2:Y:S07]  /*9870*/  LDL R4, [R1+0x1b8] ;  /* 0x0001b80001047983 */ /* 0x000eae0000100800 */
[C---:B------:R-:W-:Y:S08]  /*9880*/  HMMA.1688.F32.TF32 R156, R176.reuse, R8, R156 ;  /* 0x00000008b09c723c */ /* 0x040ff0000008109c */
[C---:B------:R-:W-:Y:S08]  /*9890*/  HMMA.1688.F32.TF32 R128, R176.reuse, R12, R128 ;  /* 0x0000000cb080723c */ /* 0x040ff00000081080 */
[----:B------:R-:W-:Y:S08]  /*98a0*/  HMMA.1688.F32.TF32 R108, R176, R16, R108 ;  /* 0x00000010b06c723c */ /* 0x000ff0000008106c */
[----:B------:R-:W-:Y:S01]  /*98b0*/  HMMA.1688.F32.TF32 R36, R168, R8, R188 ;  /* 0x00000008a824723c */ /* 0x000fe200000810bc */
[----:B------:R-:W3:Y:S04]  /*98c0*/  LDL R190, [R1+0x1ac] ;  /* 0x0001ac0001be7983 */ /* 0x000ee80000100800 */
[----:B------:R-:W3:Y:S03]  /*98d0*/  LDL R191, [R1+0x178] ;  /* 0x0001780001bf7983 */ /* 0x000ee60000100800 */
[C---:B------:R-:W-:Y:S08]  /*98e0*/  HMMA.1688.F32.TF32 R104, R176.reuse, R64, R104 ;  /* 0x00000040b068723c */ /* 0x040ff00000081068 */
[----:B-1----:R-:W-:Y:S08]  /*98f0*/  HMMA.1688.F32.TF32 R100, R176, R68, R100 ;  /* 0x00000044b064723c */ /* 0x002ff00000081064 */
[C---:B------:R-:W-:Y:S08]  /*9900*/  HMMA.1688.F32.TF32 R160, R172.reuse, R6, R160 ;  /* 0x00000006aca0723c */ /* 0x040ff000000810a0 */
[C---:B------:R-:W-:Y:S08]  /*9910*/  HMMA.1688.F32.TF32 R156, R172.reuse, R10, R156 ;  /* 0x0000000aac9c723c */ /* 0x040ff0000008109c */
[C---:B------:R-:W-:Y:S08]  /*9920*/  HMMA.1688.F32.TF32 R128, R172.reuse, R14, R128 ;  /* 0x0000000eac80723c */ /* 0x040ff00000081080 */
[C---:B------:R-:W-:Y:S01]  /*9930*/  HMMA.1688.F32.TF32 R108, R172.reuse, R18, R108 ;  /* 0x00000012ac6c723c */ /* 0x040fe2000008106c */
[----:B------:R-:W-:Y:S07]  /*9940*/  STL [R1+0x1d0], R160 ;  /* 0x0001d0a001007387 */ /* 0x000fee0000100800 */
[C---:B------:R-:W-:Y:S01]  /*9950*/  HMMA.1688.F32.TF32 R104, R172.reuse, R66, R104 ;  /* 0x00000042ac68723c */ /* 0x040fe20000081068 */
[----:B------:R-:W-:Y:S07]  /*9960*/  STL [R1+0x1cc], R161 ;  /* 0x0001cca101007387 */ /* 0x000fee0000100800 */
[----:B------:R-:W-:Y:S01]  /*9970*/  HMMA.1688.F32.TF32 R100, R172, R70, R100 ;  /* 0x00000046ac64723c */ /* 0x000fe20000081064 */
[----:B------:R-:W-:Y:S04]  /*9980*/  STL [R1+0x1c8], R162 ;  /* 0x0001c8a201007387 */ /* 0x000fe80000100800 */
        /* <DEDUP_REMOVED lines=14> */
[-C--:B------:R-:W-:Y:S03]  /*9a70*/  HMMA.1688.F32.TF32 R52, R136, R16.reuse, R52 ;  /* 0x000000108834723c */ /* 0x080fe60000081034 */
[----:B------:R-:W-:Y:S04]  /*9a80*/  STL [R1+0x20c], R105 ;  /* 0x00020c6901007387 */ /* 0x000fe80000100800 */
[----:B------:R-:W-:Y:S01]  /*9a90*/  STL [R1+0x208], R106 ;  /* 0x0002086a01007387 */ /* 0x000fe20000100800 */
[----:B------:R-:W-:Y:S03]  /*9aa0*/  HMMA.1688.F32.TF32 R56, R140, R16, R56 ;  /* 0x000000108c38723c */ /* 0x000fe60000081038 */
[----:B------:R-:W-:Y:S04]  /*9ab0*/  STL [R1+0x204], R107 ;  /* 0x0002046b01007387 */ /* 0x000fe80000100800 */
[----:B------:R-:W-:Y:S04]  /*9ac0*/  STL [R1+0x214], R103 ;  /* 0x0002146701007387 */ /* 0x000fe80000100800 */
[----:B------:R-:W3:Y:S01]  /*9ad0*/  LDL R17, [R1+0x170] ;  /* 0x0001700001117983 */ /* 0x000ee20000100800 */
[-C--:B------:R-:W-:Y:S03]  /*9ae0*/  HMMA.1688.F32.TF32 R28, R136, R8.reuse, R28 ;  /* 0x00000008881c723c */ /* 0x080fe6000008101c */
[----:B------:R-:W3:Y:S05]  /*9af0*/  LDL R16, [R1+0x194] ;  /* 0x0001940001107983 */ /* 0x000eea0000100800 */
[----:B------:R-:W-:Y:S01]  /*9b00*/  HMMA.1688.F32.TF32 R32, R140, R8, R32 ;  /* 0x000000088c20723c */ /* 0x000fe20000081020 */
[----:B------:R-:W3:Y:S04]  /*9b10*/  LDL R8, [R1+0x19c] ;  /* 0x00019c0001087983 */ /* 0x000ee80000100800 */
[----:B------:R-:W3:Y:S03]  /*9b20*/  LDL R9, [R1+0x164] ;  /* 0x0001640001097983 */ /* 0x000ee60000100800 */
[C---:B------:R-:W-:Y:S08]  /*9b30*/  HMMA.1688.F32.TF32 R40, R136.reuse, R12, R40 ;  /* 0x0000000c8828723c */ /* 0x040ff00000081028 */
[C---:B------:R-:W-:Y:S08]  /*9b40*/  HMMA.1688.F32.TF32 R116, R136.reuse, R64, R116 ;  /* 0x000000408874723c */ /* 0x040ff00000081074 */
[C---:B------:R-:W-:Y:S08]  /*9b50*/  HMMA.1688.F32.TF32 R120, R136.reuse, R68, R120 ;  /* 0x000000448878723c */ /* 0x040ff00000081078 */
[C---:B----4-:R-:W-:Y:S08]  /*9b60*/  HMMA.1688.F32.TF32 R124, R136.reuse, R72, R124 ;  /* 0x00000048887c723c */ /* 0x050ff0000008107c */
[----:B------:R-:W-:Y:S01]  /*9b70*/  HMMA.1688.F32.TF32 R132, R136, R76, R132 ;  /* 0x0000004c8884723c */ /* 0x000fe20000081084 */
[----:B------:R-:W-:Y:S04]  /*9b80*/  LDS R136, [R199+0x11880] ;  /* 0x01188000c7887984 */ /* 0x000fe80000000800 */
[----:B------:R-:W-:Y:S04]  /*9b90*/  LDS R138, [R199+0x11c80] ;  /* 0x011c8000c78a7984 */ /* 0x000fe80000000800 */
[----:B------:R-:W-:Y:S04]  /*9ba0*/  LDS R137, [R195+0x11880] ;  /* 0x01188000c3897984 */ /* 0x000fe80000000800 */
[----:B------:R-:W1:Y:S01]  /*9bb0*/  LDS R139, [R195+0x11c80] ;  /* 0x011c8000c38b7984 */ /* 0x000e620000000800 */
[----:B------:R-:W-:-:S02]  /*9bc0*/  LOP3.LUT R5, R203, 0x4, RZ, 0xfc, !PT ;  /* 0x00000004cb057812 */ /* 0x000fc400078efcff */
[----:B------:R-:W-:Y:S01]  /*9bd0*/  ISETP.GE.AND P0, PT, R203, UR5, PT ;  /* 0x00000005cb007c0c */ /* 0x000fe2000bf06270 */
[C---:B------:R-:W-:Y:S08]  /*9be0*/  HMMA.1688.F32.TF32 R44, R140.reuse, R12, R44 ;  /* 0x0000000c8c2c723c */ /* 0x040ff0000008102c */
[C---:B------:R-:W-:Y:S08]  /*9bf0*/  HMMA.1688.F32.TF32 R80, R140.reuse, R64, R80 ;  /* 0x000000408c50723c */ /* 0x040ff00000081050 */
[C---:B------:R-:W-:Y:S08]  /*9c00*/  HMMA.1688.F32.TF32 R84, R140.reuse, R68, R84 ;  /* 0x000000448c54723c */ /* 0x040ff00000081054 */
[C---:B------:R-:W-:Y:S08]  /*9c10*/  HMMA.1688.F32.TF32 R88, R140.reuse, R72, R88 ;  /* 0x000000488c58723c */ /* 0x040ff00000081058 */
[----:B------:R-:W-:Y:S01]  /*9c20*/  HMMA.1688.F32.TF32 R112, R140, R76, R112 ;  /* 0x0000004c8c70723c */ /* 0x000fe20000081070 */
[----:B------:R-:W-:Y:S04]  /*9c30*/  LDS R140, [R197+0x11800] ;  /* 0x01180000c58c7984 */ /* 0x000fe80000000800 */
[----:B------:R-:W-:Y:S01]  /*9c40*/  LDS R142, [R197+0x11c00] ;  /* 0x011c0000c58e7984 */ /* 0x000fe20000000800 */
[----:B--2---:R-:W-:-:S02]  /*9c50*/  ISETP.LE.AND P2, PT, R4, UR4, PT ;  /* 0x0000000404007c0c */ /* 0x004fc4000bf43270 */
[----:B-1----:R-:W-:Y:S01]  /*9c60*/  HMMA.1688.F32.TF32 R20, R136, R6, R20 ;  /* 0x000000068814723c */ /* 0x002fe20000081014 */
[----:B------:R-:W-:Y:S01]  /*9c70*/  SEL R4, RZ, 0x4, P0 ;  /* 0x00000004ff047807 */ /* 0x000fe20000000000 */
[----:B------:R-:W-:Y:S01]  /*9c80*/  LDS R141, [R196+0x11800] ;  /* 0x01180000c48d7984 */ /* 0x000fe20000000800 */
[----:B------:R-:W-:-:S03]  /*9c90*/  ISETP.GE.AND P0, PT, R5, UR5, PT ;  /* 0x0000000505007c0c */ /* 0x000fc6000bf06270 */
[----:B------:R-:W1:Y:S02]  /*9ca0*/  S2R R5, SR_TID.X ;  /* 0x0000000000057919 */ /* 0x000e640000002100 */
[C---:B------:R-:W-:Y:S01]  /*9cb0*/  HMMA.1688.F32.TF32 R28, R136.reuse, R10, R28 ;  /* 0x0000000a881c723c */ /* 0x040fe2000008101c */
[----:B------:R-:W-:Y:S01]  /*9cc0*/  SEL R4, R4, RZ, !P2 ;  /* 0x000000ff04047207 */ /* 0x000fe20005000000 */
[----:B------:R-:W2:Y:S06]  /*9cd0*/  LDS R143, [R196+0x11c00] ;  /* 0x011c0000c48f7984 */ /* 0x000eac0000000800 */
[----:B------:R-:W-:Y:S01]  /*9ce0*/  HMMA.1688.F32.TF32 R40, R136, R14, R40 ;  /* 0x0000000e8828723c */ /* 0x000fe20000081028 */
[----:B------:R-:W-:-:S07]  /*9cf0*/  ISETP.NE.U32.AND P1, PT, R4, RZ, PT ;  /* 0x000000ff0400720c */ /* 0x000fce0003f25070 */
[----:B------:R-:W-:Y:S01]  /*9d00*/  HMMA.1688.F32.TF32 R52, R136, R18, R52 ;  /* 0x000000128834723c */ /* 0x000fe20000081034 */
[----:B-1----:R-:W-:-:S07]  /*9d10*/  SHF.R.U32.HI R5, RZ, 0x6, R5 ;  /* 0x00000006ff057819 */ /* 0x002fce0000011605 */
[----:B------:R-:W-:Y:S01]  /*9d20*/  HMMA.1688.F32.TF32 R116, R136, R66, R116 ;  /* 0x000000428874723c */ /* 0x000fe20000081074 */
[----:B------:R-:W-:-:S07]  /*9d30*/  SGXT.U32 R5, R5, 0x1 ;  /* 0x000000010505781a */ /* 0x000fce0000000000 */
[----:B------:R-:W-:Y:S01]  /*9d40*/  HMMA.1688.F32.TF32 R120, R136, R70, R120 ;  /* 0x000000468878723c */ /* 0x000fe20000081078 */
[----:B------:R-:W-:-:S07]  /*9d50*/  SEL R4, RZ, 0x4, P0 ;  /* 0x00000004ff047807 */ /* 0x000fce0000000000 */
[----:B------:R-:W-:Y:S01]  /*9d60*/  HMMA.1688.F32.TF32 R124, R136, R74, R124 ;  /* 0x0000004a887c723c */ /* 0x000fe2000008107c */
[----:B------:R-:W-:-:S07]  /*9d70*/  IMAD R5, R5, c[0x0][0x188], RZ ;  /* 0x0000620005057a24 */ /* 0x000fce00078e02ff */
[----:B------:R-:W-:Y:S01]  /*9d80*/  HMMA.1688.F32.TF32 R132, R136, R78, R132 ;  /* 0x0000004e8884723c */ /* 0x000fe20000081084 */
[----:B------:R-:W-:Y:S04]  /*9d90*/  LDS R136, [R197+0x11880] ;  /* 0x01188000c5887984 */ /* 0x000fe80000000800 */
[----:B------:R-:W-:Y:S04]  /*9da0*/  LDS R138, [R197+0x11c80] ;  /* 0x011c8000c58a7984 */ /* 0x000fe80000000800 */
[----:B------:R-:W-:Y:S04]  /*9db0*/  LDS R137, [R196+0x11880] ;  /* 0x01188000c4897984 */ /* 0x000fe80000000800 */
[----:B------:R-:W1:Y:S01]  /*9dc0*/  LDS R139, [R196+0x11c80] ;  /* 0x011c8000c48b7984 */ /* 0x000e620000000800 */
[----:B------:R-:W-:Y:S01]  /*9dd0*/  IADD3 R198, R198, 0x1, RZ ;  /* 0x00000001c6c67810 */ /* 0x000fe20007ffe0ff */
[----:B------:R-:W-:Y:S01]  /*9de0*/  IMAD.SHL.U32 R5, R5, 0x4, RZ ;  /* 0x0000000405057824 */ /* 0x000fe200078e00ff */
[----:B------:R-:W-:-:S02]  /*9df0*/  SEL R4, R4, RZ, !P2 ;  /* 0x000000ff04047207 */ /* 0x000fc40005000000 */
[----:B------:R-:W-:Y:S02]  /*9e00*/  ISETP.GT.AND P0, PT, R198, 0x1, PT ;  /* 0x00000001c600780c */ /* 0x000fe40003f04270 */
[----:B------:R-:W-:Y:S02]  /*9e10*/  ISETP.NE.U32.AND P3, PT, R4, RZ, PT ;  /* 0x000000ff0400720c */ /* 0x000fe40003f65070 */
[----:B------:R-:W-:Y:S02]  /*9e20*/  IADD3 R4, P4, R5, R193, RZ ;  /* 0x000000c105047210 */ /* 0x000fe40007f9e0ff */
[----:B------:R-:W-:Y:S01]  /*9e30*/  SEL R198, R198, RZ, !P0 ;  /* 0x000000ffc6c67207 */ /* 0x000fe20004000000 */
[----:B------:R-:W-:Y:S02]  /*9e40*/  HMMA.1688.F32.TF32 R48, R168, R12, R180 ;  /* 0x0000000ca830723c */ /* 0x000fe400000810b4 */
[----:B---3--:R-:W-:-:S05]  /*9e50*/  IMAD.X R5, R192, 0x1, R190, P4 ;  /* 0x00000001c0057824 */ /* 0x008fca00020e06be */
[----:B------:R-:W-:Y:S01]  /*9e60*/  IMAD R12, R198, 0x2000, R194 ;  /* 0x00002000c60c7824 */ /* 0x000fe200078e02c2 */
[----:B------:R-:W-:Y:S06]  /*9e70*/  BAR.SYNC.DEFER_BLOCKING 0x0 ;  /* 0x0000000000007b1d */ /* 0x000fec0000010000 */
[----:B------:R-:W3:Y:S04]  /*9e80*/  S2R R194, SR_TID.X ;  /* 0x0000000000c27919 */ /* 0x000ee80000002100 */
[----:B------:R-:W-:Y:S01]  /*9e90*/  @!PT LDS RZ, [RZ] ;  /* 0x00000000fffff984 */ /* 0x000fe20000000800 */
[----:B------:R-:W-:Y:S01]  /*9ea0*/  @!PT LDS RZ, [RZ] ;  /* 0x00000000fffff984 */ /* 0x000fe20000000800 */
[----:B------:R-:W-:Y:S01]  /*9eb0*/  @!PT LDS RZ, [RZ] ;  /* 0x00000000fffff984 */ /* 0x000fe20000000800 */
[----:B------:R4:W-:Y:S02]  /*9ec0*/  LDGSTS.E [R12+0x10000], [R4.64], P1 ;  /* 0x10000000040c7fae */ /* 0x0009e40008921846 */
[----:B----4-:R-:W-:-:S05]  /*9ed0*/  IADD3 R4, P0, R191, R193, RZ ;  /* 0x000000c1bf047210 */ /* 0x010fca0007f1e0ff */
[----:B------:R-:W-:Y:S02]  /*9ee0*/  IMAD.X R5, R192, 0x1, R200, P0 ;  /* 0x00000001c0057824 */ /* 0x000fe400000e06c8 */
[----:B------:R-:W4:Y:S01]  /*9ef0*/  S2R R200, SR_TID.X ;  /* 0x0000000000c87919 */ /* 0x000f220000002100 */
[----:B---3--:R-:W-:-:S03]  /*9f00*/  SHF.R.U32.HI R194, RZ, 0x6, R194 ;  /* 0x00000006ffc27819 */ /* 0x008fc600000116c2 */
[----:B------:R3:W-:Y:S01]  /*9f10*/  LDGSTS.E [R12+0x10400], [R4.64], P3 ;  /* 0x10400000040c7fae */ /* 0x0007e20009921846 */
[----:B------:R-:W-:-:S04]  /*9f20*/  SGXT.U32 R194, R194, 0x1 ;  /* 0x00000001c2c2781a */ /* 0x000fc80000000000 */
[----:B------:R-:W-:-:S04]  /*9f30*/  LOP3.LUT R194, R194, 0x8, RZ, 0xfc, !PT ;  /* 0x00000008c2c27812 */ /* 0x000fc800078efcff */
[----:B------:R-:W-:-:S04]  /*9f40*/  ISETP.GE.AND P0, PT, R194, UR5, PT ;  /* 0x00000005c2007c0c */ /* 0x000fc8000bf06270 */
[----:B---3--:R-:W-:Y:S02]  /*9f50*/  SEL R4, RZ, 0x4, P0 ;  /* 0x00000004ff047807 */ /* 0x008fe40000000000 */
[----:B----4-:R-:W-:-:S04]  /*9f60*/  SHF.R.U32.HI R13, RZ, 0x6, R200 ;  /* 0x00000006ff0d7819 */ /* 0x010fc800000116c8 */
[----:B------:R-:W-:Y:S02]  /*9f70*/  SGXT.U32 R13, R13, 0x1 ;  /* 0x000000010d0d781a */ /* 0x000fe40000000000 */
[----:B------:R-:W-:Y:S02]  /*9f80*/  SEL R4, R4, RZ, !P2 ;  /* 0x000000ff04047207 */ /* 0x000fe40005000000 */
[----:B------:R-:W-:Y:S02]  /*9f90*/  LOP3.LUT R13, R13, 0xc, RZ, 0xfc, !PT ;  /* 0x0000000c0d0d7812 */ /* 0x000fe400078efcff */
[----:B------:R-:W-:Y:S02]  /*9fa0*/  ISETP.NE.U32.AND P3, PT, R4, RZ, PT ;  /* 0x000000ff0400720c */ /* 0x000fe40003f65070 */
[----:B------:R-:W-:Y:S01]  /*9fb0*/  ISETP.GE.AND P0, PT, R13, UR5, PT ;  /* 0x000000050d007c0c */ /* 0x000fe2000bf06270 */
[----:B------:R-:W-:Y:S01]  /*9fc0*/  HMMA.1688.F32.TF32 R144, R168, R64, R144 ;  /* 0x00000040a890723c */ /* 0x000fe20000081090 */
[----:B------:R-:W-:-:S02]  /*9fd0*/  SHF.R.U32.HI R13, RZ, 0x6, R200 ;  /* 0x00000006ff0d7819 */ /* 0x000fc400000116c8 */
[----:B------:R-:W-:Y:S02]  /*9fe0*/  SEL R5, RZ, 0x4, P0 ;  /* 0x00000004ff057807 */ /* 0x000fe40000000000 */
[----:B------:R-:W-:-:S03]  /*9ff0*/  IADD3 R4, P0, R17, R193, RZ ;  /* 0x000000c111047210 */ /* 0x000fc60007f1e0ff */
[C---:B------:R-:W-:Y:S01]  /*a000*/  HMMA.1688.F32.TF32 R148, R168.reuse, R68, R148 ;  /* 0x00000044a894723c */ /* 0x040fe20000081094 */
[----:B------:R-:W-:Y:S01]  /*a010*/  SGXT.U32 R13, R13, 0x1 ;  /* 0x000000010d0d781a */ /* 0x000fe20000000000 */
[----:B------:R-:W3:Y:S06]  /*a020*/  LDL R17, [R1+0x198] ;  /* 0x0001980001117983 */ /* 0x000eec0000100800 */
[C---:B------:R-:W-:Y:S08]  /*a030*/  HMMA.1688.F32.TF32 R152, R168.reuse, R72, R152 ;  /* 0x00000048a898723c */ /* 0x040ff00000081098 */
[----:B------:R-:W-:Y:S01]  /*a040*/  HMMA.1688.F32.TF32 R164, R168, R76, R164 ;  /* 0x0000004ca8a4723c */ /* 0x000fe200000810a4 */
[----:B------:R-:W-:-:S07]  /*a050*/  LOP3.LUT R13, R13, 0x10, RZ, 0xfc, !PT ;  /* 0x000000100d0d7812 */ /* 0x000fce00078efcff */
[-C--:B--2---:R-:W-:Y:S08]  /*a060*/  HMMA.1688.F32.TF32 R32, R140, R10.reuse, R32 ;  /* 0x0000000a8c20723c */ /* 0x084ff00000081020 */
[----:B-1----:R-:W-:Y:S01]  /*a070*/  HMMA.1688.F32.TF32 R168, R136, R10, R36 ;  /* 0x0000000a88a8723c */ /* 0x002fe20000081024 */
[----:B------:R-:W2:Y:S07]  /*a080*/  LDL R11, [R1+0x15c] ;  /* 0x00015c00010b7983 */ /* 0x000eae0000100800 */
[C---:B------:R-:W-:Y:S08]  /*a090*/  HMMA.1688.F32.TF32 R96, R176.reuse, R72, R96 ;  /* 0x00000048b060723c */ /* 0x040ff00000081060 */
[----:B------:R-:W-:Y:S08]  /*a0a0*/  HMMA.1688.F32.TF32 R92, R176, R76, R92 ;  /* 0x0000004cb05c723c */ /* 0x000ff0000008105c */
[-C--:B------:R-:W-:Y:S08]  /*a0b0*/  HMMA.1688.F32.TF32 R24, R140, R6.reuse, R24 ;  /* 0x000000068c18723c */ /* 0x080ff00000081018 */
[----:B------:R-:W-:Y:S01]  /*a0c0*/  HMMA.1688.F32.TF32 R176, R136, R6, R184 ;  /* 0x0000000688b0723c */ /* 0x000fe200000810b8 */
[----:B------:R-:W4:Y:S06]  /*a0d0*/  LDL R7, [R1+0x18c] ;  /* 0x00018c0001077983 */ /* 0x000f2c0000100800 */
[----:B------:R-:W-:Y:S01]  /*a0e0*/  SEL R6, R5, RZ, !P2 ;  /* 0x000000ff05067207 */ /* 0x000fe20005000000 */
[----:B------:R-:W-:Y:S01]  /*a0f0*/  IMAD.X R5, R192, 0x1, R8, P0 ;  /* 0x00000001c0057824 */ /* 0x000fe200000e0608 */
[----:B------:R-:W-:Y:S01]  /*a100*/  ISETP.GE.AND P1, PT, R13, UR5, PT ;  /* 0x000000050d007c0c */ /* 0x000fe2000bf26270 */
[----:B------:R-:W3:Y:S01]  /*a110*/  LDL R8, [R1+0x154] ;  /* 0x0001540001087983 */ /* 0x000ee20000100800 */
[----:B------:R-:W-:-:S03]  /*a120*/  SHF.R.U32.HI R13, RZ, 0x6, R200 ;  /* 0x00000006ff0d7819 */ /* 0x000fc600000116c8 */
[----:B------:R1:W-:Y:S01]  /*a130*/  LDGSTS.E [R12+0x10800], [R4.64], P3 ;  /* 0x10800000040c7fae */ /* 0x0003e20009921846 */
[----:B------:R-:W-:Y:S02]  /*a140*/  SGXT.U32 R13, R13, 0x1 ;  /* 0x000000010d0d781a */ /* 0x000fe40000000000 */
[----:B------:R-:W-:Y:S02]  /*a150*/  ISETP.NE.U32.AND P0, PT, R6, RZ, PT ;  /* 0x000000ff0600720c */ /* 0x000fe40003f05070 */
[----:B-1----:R-:W-:Y:S02]  /*a160*/  IADD3 R4, P3, R9, R193, RZ ;  /* 0x000000c109047210 */ /* 0x002fe40007f7e0ff */
[----:B------:R-:W-:Y:S01]  /*a170*/  SEL R6, RZ, 0x4, P1 ;  /* 0x00000004ff067807 */ /* 0x000fe20000800000 */
[----:B------:R-:W3:Y:S02]  /*a180*/  LDL R9, [R1+0x184] ;  /* 0x0001840001097983 */ /* 0x000ee40000100800 */
[----:B------:R-:W-:Y:S01]  /*a190*/  IMAD.X R5, R192, 0x1, R16, P3 ;  /* 0x00000001c0057824 */ /* 0x000fe200018e0610 */
[----:B------:R-:W-:-:S02]  /*a1a0*/  SHF.R.U32.HI R16, RZ, 0x6, R200 ;  /* 0x00000006ff107819 */ /* 0x000fc400000116c8 */
[----:B------:R-:W-:Y:S02]  /*a1b0*/  LOP3.LUT R13, R13, 0x14, RZ, 0xfc, !PT ;  /* 0x000000140d0d7812 */ /* 0x000fe400078efcff */
[----:B------:R-:W-:Y:S01]  /*a1c0*/  SGXT.U32 R16, R16, 0x1 ;  /* 0x000000011010781a */ /* 0x000fe20000000000 */
[----:B------:R-:W-:Y:S01]  /*a1d0*/  HMMA.1688.F32.TF32 R44, R140, R14, R44 ;  /* 0x0000000e8c2c723c */ /* 0x000fe2000008102c */
[----:B------:R-:W-:Y:S01]  /*a1e0*/  SEL R6, R6, RZ, !P2 ;  /* 0x000000ff06067207 */ /* 0x000fe20005000000 */
[----:B------:R1:W-:Y:S01]  /*a1f0*/  LDGSTS.E [R12+0x10c00], [R4.64], P0 ;  /* 0x10c00000040c7fae */ /* 0x0003e20008121846 */
[----:B------:R-:W-:Y:S02]  /*a200*/  ISETP.GE.AND P1, PT, R13, UR5, PT ;  /* 0x000000050d007c0c */ /* 0x000fe4000bf26270 */
[----:B------:R-:W-:Y:S02]  /*a210*/  LOP3.LUT R16, R16, 0x1c, RZ, 0xfc, !PT ;  /* 0x0000001c10107812 */ /* 0x000fe400078efcff */
[----:B------:R-:W-:-:S02]  /*a220*/  ISETP.NE.U32.AND P6, PT, R6, RZ, PT ;  /* 0x000000ff0600720c */ /* 0x000fc40003fc5070 */
[----:B------:R-:W-:Y:S02]  /*a230*/  SEL R6, RZ, 0x4, P1 ;  /* 0x00000004ff067807 */ /* 0x000fe40000800000 */
[----:B------:R-:W-:Y:S02]  /*a240*/  ISETP.GE.AND P1, PT, R16, UR5, PT ;  /* 0x0000000510007c0c */ /* 0x000fe4000bf26270 */
[----:B------:R-:W3:Y:S01]  /*a250*/  LDL R16, [R1+0x17c] ;  /* 0x00017c0001107983 */ /* 0x000ee20000100800 */
[----:B------:R-:W-:Y:S03]  /*a260*/  HMMA.1688.F32.TF32 R180, R136, R14, R48 ;  /* 0x0000000e88b4723c */ /* 0x000fe60000081030 */
[----:B------:R-:W3:Y:S01]  /*a270*/  LDL R15, [R1+0x174] ;  /* 0x00017400010f7983 */ /* 0x000ee20000100800 */
[--C-:B------:R-:W-:Y:S02]  /*a280*/  SHF.R.U32.HI R13, RZ, 0x6, R200.reuse ;  /* 0x00000006ff0d7819 */ /* 0x100fe400000116c8 */
[----:B------:R-:W-:Y:S01]  /*a290*/  SHF.R.U32.HI R10, RZ, 0x6, R200 ;  /* 0x00000006ff0a7819 */ /* 0x000fe200000116c8 */
[----:B------:R-:W3:Y:S01]  /*a2a0*/  LDL R50, [R1+0x1a8] ;  /* 0x0001a80001327983 */ /* 0x000ee20000100800 */
[----:B------:R-:W-:-:S02]  /*a2b0*/  SGXT.U32 R13, R13, 0x1 ;  /* 0x000000010d0d781a */ /* 0x000fc40000000000 */
[----:B-1----:R-:W-:Y:S01]  /*a2c0*/  SEL R5, RZ, 0x4, P1 ;  /* 0x00000004ff057807 */ /* 0x002fe20000800000 */
[----:B------:R-:W3:Y:S01]  /*a2d0*/  LDL R48, [R1+0x1a0] ;  /* 0x0001a00001307983 */ /* 0x000ee20000100800 */
[----:B------:R-:W-:Y:S02]  /*a2e0*/  LOP3.LUT R13, R13, 0x18, RZ, 0xfc, !PT ;  /* 0x000000180d0d7812 */ /* 0x000fe400078efcff */
[----:B------:R-:W-:Y:S01]  /*a2f0*/  SEL R6, R6, RZ, !P2 ;  /* 0x000000ff06067207 */ /* 0x000fe20005000000 */
[----:B------:R-:W3:Y:S01]  /*a300*/  LDL R49, [R1+0x168] ;  /* 0x0001680001317983 */ /* 0x000ee20000100800 */
[----:B------:R-:W-:Y:S02]  /*a310*/  ISETP.GE.AND P3, PT, R13, UR5, PT ;  /* 0x000000050d007c0c */ /* 0x000fe4000bf66270 */
[--C-:B------:R-:W-:Y:S02]  /*a320*/  SHF.R.U32.HI R13, RZ, 0x6, R200.reuse ;  /* 0x00000006ff0d7819 */ /* 0x100fe400000116c8 */
[----:B------:R-:W-:Y:S01]  /*a330*/  SHF.R.S32.HI R64, RZ, 0x6, R200 ;  /* 0x00000006ff407819 */ /* 0x000fe200000114c8 */
[----:B------:R-:W-:Y:S01]  /*a340*/  HMMA.1688.F32.TF32 R56, R140, R18, R56 ;  /* 0x000000128c38723c */ /* 0x000fe20000081038 */
[----:B------:R-:W-:Y:S01]  /*a350*/  SGXT.U32 R10, R10, 0x1 ;  /* 0x000000010a0a781a */ /* 0x000fe20000000000 */
[----:B------:R-:W3:Y:S01]  /*a360*/  LDL R14, [R1+0x190] ;  /* 0x00019000010e7983 */ /* 0x000ee20000100800 */
[----:B------:R-:W-:-:S02]  /*a370*/  SGXT.U32 R13, R13, 0x1 ;  /* 0x000000010d0d781a */ /* 0x000fc40000000000 */
[----:B------:R-:W-:Y:S02]  /*a380*/  SEL R4, RZ, 0x4, P3 ;  /* 0x00000004ff047807 */ /* 0x000fe40001800000 */
[----:B------:R-:W-:Y:S02]  /*a390*/  LOP3.LUT R10, R10, 0x6, RZ, 0xfc, !PT ;  /* 0x000000060a0a7812 */ /* 0x000fe400078efcff */
[----:B------:R-:W-:Y:S02]  /*a3a0*/  LOP3.LUT R13, R13, 0x2, RZ, 0xfc, !PT ;  /* 0x000000020d0d7812 */ /* 0x000fe400078efcff */
[----:B------:R-:W-:Y:S02]  /*a3b0*/  SEL R4, R4, RZ, !P2 ;  /* 0x000000ff04047207 */ /* 0x000fe40005000000 */
[----:B------:R-:W-:Y:S02]  /*a3c0*/  ISETP.GE.AND P5, PT, R10, UR5, PT ;  /* 0x000000050a007c0c */ /* 0x000fe4000bfa6270 */
[----:B------:R-:W-:-:S02]  /*a3d0*/  ISETP.GE.AND P0, PT, R13, UR5, PT ;  /* 0x000000050d007c0c */ /* 0x000fc4000bf06270 */
[----:B------:R-:W-:Y:S02]  /*a3e0*/  ISETP.NE.U32.AND P4, PT, R4, RZ, PT ;  /* 0x000000ff0400720c */ /* 0x000fe40003f85070 */
[----:B------:R-:W-:Y:S02]  /*a3f0*/  SHF.R.U32.HI R10, RZ, 0x6, R200 ;  /* 0x00000006ff0a7819 */ /* 0x000fe400000116c8 */
[----:B------:R-:W-:Y:S02]  /*a400*/  SEL R5, R5, RZ, !P2 ;  /* 0x000000ff05057207 */ /* 0x000fe40005000000 */
[----:B------:R-:W-:Y:S02]  /*a410*/  ISETP.NE.U32.AND P1, PT, R6, RZ, PT ;  /* 0x000000ff0600720c */ /* 0x000fe40003f25070 */
[----:B------:R-:W-:Y:S02]  /*a420*/  SEL R6, RZ, 0x4, P0 ;  /* 0x00000004ff067807 */ /* 0x000fe40000000000 */
[----:B------:R-:W-:-:S02]  /*a430*/  SGXT.U32 R10, R10, 0x1 ;  /* 0x000000010a0a781a */ /* 0x000fc40000000000 */
[----:B------:R-:W-:Y:S02]  /*a440*/  ISETP.NE.U32.AND P0, PT, R5, RZ, PT ;  /* 0x000000ff0500720c */ /* 0x000fe40003f05070 */
[----:B------:R-:W-:Y:S02]  /*a450*/  LOP3.LUT R10, R10, 0xa, RZ, 0xfc, !PT ;  /* 0x0000000a0a0a7812 */ /* 0x000fe400078efcff */
[----:B------:R-:W-:Y:S02]  /*a460*/  SEL R6, R6, RZ, !P2 ;  /* 0x000000ff06067207 */ /* 0x000fe40005000000 */
[----:B------:R-:W-:Y:S01]  /*a470*/  SGXT R64, R64, 0x1 ;  /* 0x000000014040781a */ /* 0x000fe20000000200 */
[----:B------:R-:W-:Y:S01]  /*a480*/  HMMA.1688.F32.TF32 R36, R136, R18, R60 ;  /* 0x000000128824723c */ /* 0x000fe2000008103c */
[----:B------:R-:W3:Y:S01]  /*a490*/  LDL R18, [R1+0x160] ;  /* 0x0001600001127983 */ /* 0x000ee20000100800 */
[----:B--2---:R-:W-:-:S05]  /*a4a0*/  IADD3 R4, P3, R11, R193, RZ ;  /* 0x000000c10b047210 */ /* 0x004fca0007f7e0ff */
[----:B----4-:R-:W-:Y:S01]  /*a4b0*/  IMAD.X R5, R192, 0x1, R7, P3 ;  /* 0x00000001c0057824 */ /* 0x010fe200018e0607 */
[----:B------:R-:W-:Y:S02]  /*a4c0*/  ISETP.NE.U32.AND P3, PT, R6, RZ, PT ;  /* 0x000000ff0600720c */ /* 0x000fe40003f65070 */
[----:B------:R-:W-:Y:S02]  /*a4d0*/  SEL R7, RZ, 0x4, P5 ;  /* 0x00000004ff077807 */ /* 0x000fe40002800000 */
[----:B------:R1:W-:Y:S01]  /*a4e0*/  LDGSTS.E [R12+0x11000], [R4.64], P6 ;  /* 0x11000000040c7fae */ /* 0x0003e2000b121846 */
[----:B------:R-:W-:Y:S02]  /*a4f0*/  ISETP.GE.AND P6, PT, R10, UR5, PT ;  /* 0x000000050a007c0c */ /* 0x000fe4000bfc6270 */
[----:B------:R-:W-:Y:S02]  /*a500*/  SHF.R.U32.HI R10, RZ, 0x6, R200 ;  /* 0x00000006ff0a7819 */ /* 0x000fe400000116c8 */
[----:B---3--:R-:W-:-:S02]  /*a510*/  IADD3 R6, P5, R8, R193, RZ ;  /* 0x000000c108067210 */ /* 0x008fc40007fbe0ff */
[----:B------:R-:W-:Y:S02]  /*a520*/  SGXT.U32 R10, R10, 0x1 ;  /* 0x000000010a0a781a */ /* 0x000fe40000000000 */
[----:B------:R-:W-:Y:S02]  /*a530*/  SEL R8, R7, RZ, !P2 ;  /* 0x000000ff07087207 */ /* 0x000fe40005000000 */
[----:B------:R-:W-:Y:S02]  /*a540*/  LOP3.LUT R10, R10, 0xe, RZ, 0xfc, !PT ;  /* 0x0000000e0a0a7812 */ /* 0x000fe400078efcff */
[----:B------:R-:W-:Y:S02]  /*a550*/  SEL R13, RZ, 0x4, P6 ;  /* 0x00000004ff0d7807 */ /* 0x000fe40003000000 */
[----:B------:R-:W-:Y:S01]  /*a560*/  ISETP.GE.AND P6, PT, R10, UR5, PT ;  /* 0x000000050a007c0c */ /* 0x000fe2000bfc6270 */
[----:B------:R-:W-:Y:S01]  /*a570*/  IMAD.X R7, R192, 0x1, R9, P5 ;  /* 0x00000001c0077824 */ /* 0x000fe200028e0609 */
[----:B------:R-:W-:-:S04]  /*a580*/  SHF.R.U32.HI R9, RZ, 0x6, R200 ;  /* 0x00000006ff097819 */ /* 0x000fc800000116c8 */
[----:B------:R-:W-:Y:S01]  /*a590*/  SGXT.U32 R9, R9, 0x1 ;  /* 0x000000010909781a */ /* 0x000fe20000000000 */
[----:B------:R2:W-:Y:S03]  /*a5a0*/  LDGSTS.E [R12+0x11400], [R6.64], P1 ;  /* 0x11400000060c7fae */ /* 0x0005e60008921846 */
[----:B------:R-:W-:Y:S01]  /*a5b0*/  LOP3.LUT R9, R9, 0x18, RZ, 0xfc, !PT ;  /* 0x0000001809097812 */ /* 0x000fe200078efcff */
[----:B-1----:R-:W-:Y:S02]  /*a5c0*/  IMAD.MOV.U32 R4, RZ, RZ, R193 ;  /* 0x000000ffff047224 */ /* 0x002fe400078e00c1 */
[----:B------:R-:W-:Y:S02]  /*a5d0*/  IMAD.MOV.U32 R5, RZ, RZ, R192 ;  /* 0x000000ffff057224 */ /* 0x000fe400078e00c0 */
[----:B------:R-:W-:Y:S01]  /*a5e0*/  IMAD R9, R9, c[0x0][0x188], RZ ;  /* 0x0000620009097a24 */ /* 0x000fe200078e02ff */
[----:B--2---:R-:W-:-:S02]  /*a5f0*/  SEL R7, RZ, 0x4, P6 ;  /* 0x00000004ff077807 */ /* 0x004fc40003000000 */
[----:B------:R-:W-:Y:S02]  /*a600*/  IADD3 R6, P6, R16, R193, RZ ;  /* 0x000000c110067210 */ /* 0x000fe40007fde0ff */
[----:B------:R-:W-:Y:S02]  /*a610*/  SHF.R.U32.HI R16, RZ, 0x6, R200 ;  /* 0x00000006ff107819 */ /* 0x000fe400000116c8 */
[----:B------:R-:W-:Y:S02]  /*a620*/  ISETP.NE.U32.AND P5, PT, R8, RZ, PT ;  /* 0x000000ff0800720c */ /* 0x000fe40003fa5070 */
[----:B------:R-:W-:Y:S01]  /*a630*/  SGXT.U32 R16, R16, 0x1 ;  /* 0x000000011010781a */ /* 0x000fe20000000000 */
[----:B------:R-:W-:Y:S01]  /*a640*/  IMAD.WIDE R8, R9, 0x4, R4 ;  /* 0x0000000409087825 */ /* 0x000fe200078e0204 */
[----:B------:R-:W-:Y:S02]  /*a650*/  SHF.R.U32.HI R10, RZ, 0x6, R200 ;  /* 0x00000006ff0a7819 */ /* 0x000fe400000116c8 */
[----:B------:R-:W-:-:S02]  /*a660*/  LOP3.LUT R16, R16, 0x12, RZ, 0xfc, !PT ;  /* 0x0000001210107812 */ /* 0x000fc400078efcff */
[----:B------:R-:W-:Y:S01]  /*a670*/  SGXT.U32 R10, R10, 0x1 ;  /* 0x000000010a0a781a */ /* 0x000fe20000000000 */
[----:B------:R1:W-:Y:S01]  /*a680*/  LDGSTS.E [R12+0x11800], [R8.64], P4 ;  /* 0x11800000080c7fae */ /* 0x0003e2000a121846 */
[----:B------:R-:W-:Y:S02]  /*a690*/  ISETP.GE.AND P4, PT, R16, UR5, PT ;  /* 0x0000000510007c0c */ /* 0x000fe4000bf86270 */
[----:B------:R-:W-:Y:S02]  /*a6a0*/  LOP3.LUT R10, R10, 0x1c, RZ, 0xfc, !PT ;  /* 0x0000001c0a0a7812 */ /* 0x000fe400078efcff */
[----:B------:R-:W-:-:S03]  /*a6b0*/  LOP3.LUT R16, R200, 0x3f, RZ, 0xc0, !PT ;  /* 0x0000003fc8107812 */ /* 0x000fc600078ec0ff */
[----:B------:R-:W-:Y:S02]  /*a6c0*/  IMAD R10, R10, c[0x0][0x188], RZ ;  /* 0x000062000a0a7a24 */ /* 0x000fe400078e02ff */
[----:B------:R-:W-:Y:S02]  /*a6d0*/  IMAD.SHL.U32 R16, R16, 0x4, RZ ;  /* 0x0000000410107824 */ /* 0x000fe400078e00ff */
[----:B------:R-:W-:-:S03]  /*a6e0*/  IMAD.WIDE R10, R10, 0x4, R4 ;  /* 0x000000040a0a7825 */ /* 0x000fc600078e0204 */
[----:B------:R-:W-:Y:S02]  /*a6f0*/  LOP3.LUT R16, R16, 0x120, R64, 0x78, !PT ;  /* 0x0000012010107812 */ /* 0x000fe400078e7840 */
[----:B------:R-:W-:Y:S01]  /*a700*/  SEL R13, R13, RZ, !P2 ;  /* 0x000000ff0d0d7207 */ /* 0x000fe20005000000 */
[----:B------:R2:W-:Y:S01]  /*a710*/  LDGSTS.E [R12+0x11c00], [R10.64], P0 ;  /* 0x11c000000a0c7fae */ /* 0x0005e20008121846 */
[----:B------:R-:W-:Y:S02]  /*a720*/  LOP3.LUT R16, R16, 0x40, RZ, 0x3c, !PT ;  /* 0x0000004010107812 */ /* 0x000fe400078e3cff */
[----:B------:R-:W-:-:S03]  /*a730*/  ISETP.NE.U32.AND P1, PT, R13, RZ, PT ;  /* 0x000000ff0d00720c */ /* 0x000fc60003f25070 */
[----:B------:R-:W-:Y:S01]  /*a740*/  IMAD R13, R198, 0x2000, R16 ;  /* 0x00002000c60d7824 */ /* 0x000fe200078e0210 */
[----:B-1----:R-:W-:Y:S01]  /*a750*/  SEL R8, R7, RZ, !P2 ;  /* 0x000000ff07087207 */ /* 0x002fe20005000000 */
[----:B------:R-:W3:Y:S04]  /*a760*/  LDL R16, [R1+0x188] ;  /* 0x0001880001107983 */ /* 0x000ee80000100800 */
[----:B--2---:R-:W2:Y:S01]  /*a770*/  LDL R11, [R1+0x158] ;  /* 0x00015800010b7983 */ /* 0x004ea20000100800 */
[----:B------:R-:W-:Y:S02]  /*a780*/  ISETP.NE.U32.AND P0, PT, R8, RZ, PT ;  /* 0x000000ff0800720c */ /* 0x000fe40003f05070 */
[----:B------:R-:W-:Y:S01]  /*a790*/  SEL R9, RZ, 0x4, P4 ;  /* 0x00000004ff097807 */ /* 0x000fe20002000000 */
[----:B------:R-:W4:Y:S01]  /*a7a0*/  LDL R12, [R1+0x180] ;  /* 0x00018000010c7983 */ /* 0x000f220000100800 */
[----:B------:R-:W-:-:S03]  /*a7b0*/  IADD3 R8, P4, R15, R193, RZ ;  /* 0x000000c10f087210 */ /* 0x000fc60007f9e0ff */
[----:B------:R-:W4:Y:S01]  /*a7c0*/  LDL R15, [R1+0x150] ;  /* 0x00015000010f7983 */ /* 0x000f220000100800 */
[----:B------:R-:W-:Y:S01]  /*a7d0*/  IMAD.X R7, R192, 0x1, R50, P6 ;  /* 0x00000001c0077824 */ /* 0x000fe200030e0632 */
[--C-:B------:R-:W-:Y:S02]  /*a7e0*/  SHF.R.U32.HI R19, RZ, 0x6, R200.reuse ;  /* 0x00000006ff137819 */ /* 0x100fe400000116c8 */
[----:B------:R-:W-:Y:S02]  /*a7f0*/  SHF.R.U32.HI R50, RZ, 0x6, R200 ;  /* 0x00000006ff327819 */ /* 0x000fe400000116c8 */
[----:B------:R-:W-:Y:S01]  /*a800*/  SGXT.U32 R19, R19, 0x1 ;  /* 0x000000011313781a */ /* 0x000fe20000000000 */
[----:B------:R1:W-:Y:S01]  /*a810*/  LDGSTS.E [R13+0x10200], [R6.64], P3 ;  /* 0x10200000060d7fae */ /* 0x0003e20009921846 */
[----:B------:R-:W-:Y:S02]  /*a820*/  SGXT.U32 R50, R50, 0x1 ;  /* 0x000000013232781a */ /* 0x000fe40000000000 */
[----:B------:R-:W-:-:S02]  /*a830*/  LOP3.LUT R19, R19, 0x1a, RZ, 0xfc, !PT ;  /* 0x0000001a13137812 */ /* 0x000fc400078efcff */
[----:B------:R-:W-:-:S04]  /*a840*/  LOP3.LUT R50, R50, 0x16, RZ, 0xfc, !PT ;  /* 0x0000001632327812 */ /* 0x000fc800078efcff */
[----:B------:R-:W-:Y:S02]  /*a850*/  ISETP.GE.AND P3, PT, R50, UR5, PT ;  /* 0x0000000532007c0c */ /* 0x000fe4000bf66270 */
[----:B-1----:R-:W-:Y:S01]  /*a860*/  SEL R7, R9, RZ, !P2 ;  /* 0x000000ff09077207 */ /* 0x002fe20005000000 */
[----:B------:R-:W-:Y:S01]  /*a870*/  IMAD.X R9, R192, 0x1, R48, P4 ;  /* 0x00000001c0097824 */ /* 0x000fe200020e0630 */
[----:B------:R-:W-:Y:S02]  /*a880*/  ISETP.GE.AND P4, PT, R19, UR5, PT ;  /* 0x0000000513007c0c */ /* 0x000fe4000bf86270 */
[----:B------:R-:W-:Y:S02]  /*a890*/  SHF.R.U32.HI R19, RZ, 0x6, R200 ;  /* 0x00000006ff137819 */ /* 0x000fe400000116c8 */
[----:B------:R-:W-:Y:S01]  /*a8a0*/  IADD3 R6, P6, R49, R193, RZ ;  /* 0x000000c131067210 */ /* 0x000fe20007fde0ff */
[----:B------:R1:W-:Y:S01]  /*a8b0*/  LDGSTS.E [R13+0x10600], [R8.64], P5 ;  /* 0x10600000080d7fae */ /* 0x0003e2000a921846 */
[----:B------:R-:W-:-:S02]  /*a8c0*/  SEL R10, RZ, 0x4, P3 ;  /* 0x00000004ff0a7807 */ /* 0x000fc40001800000 */
[----:B------:R-:W-:Y:S01]  /*a8d0*/  SGXT.U32 R19, R19, 0x1 ;  /* 0x000000011313781a */ /* 0x000fe20000000000 */
[----:B------:R-:W4:Y:S01]  /*a8e0*/  LDL.LU R49, [R1+0x138] ;  /* 0x0001380001317983 */ /* 0x000f220000300800 */
[----:B------:R-:W-:Y:S01]  /*a8f0*/  ISETP.NE.U32.AND P3, PT, R7, RZ, PT ;  /* 0x000000ff0700720c */ /* 0x000fe20003f65070 */
[----:B------:R-:W-:Y:S01]  /*a900*/  IMAD.X R7, R192, 0x1, R17, P6 ;  /* 0x00000001c0077824 */ /* 0x000fe200030e0611 */
[----:B------:R-:W-:Y:S02]  /*a910*/  LOP3.LUT R19, R19, 0x1e, RZ, 0xfc, !PT ;  /* 0x0000001e13137812 */ /* 0x000fe400078efcff */
[----:B------:R-:W-:Y:S02]  /*a920*/  SEL R10, R10, RZ, !P2 ;  /* 0x000000ff0a0a7207 */ /* 0x000fe40005000000 */
[----:B------:R1:W-:Y:S02]  /*a930*/  LDGSTS.E [R13+0x10a00], [R6.64], P1 ;  /* 0x10a00000060d7fae */ /* 0x0003e40008921846 */
[----:B-1----:R-:W-:-:S02]  /*a940*/  SEL R9, RZ, 0x4, P4 ;  /* 0x00000004ff097807 */ /* 0x002fc40002000000 */
[----:B------:R-:W-:Y:S02]  /*a950*/  ISETP.GE.AND P1, PT, R19, UR5, PT ;  /* 0x0000000513007c0c */ /* 0x000fe4000bf26270 */
[----:B------:R-:W-:Y:S02]  /*a960*/  IADD3 R8, P6, R18, R193, RZ ;  /* 0x000000c112087210 */ /* 0x000fe40007fde0ff */
[----:B------:R-:W-:Y:S02]  /*a970*/  ISETP.NE.U32.AND P5, PT, R10, RZ, PT ;  /* 0x000000ff0a00720c */ /* 0x000fe40003fa5070 */
[----:B------:R-:W-:Y:S02]  /*a980*/  SEL R10, RZ, 0x4, P1 ;  /* 0x00000004ff0a7807 */ /* 0x000fe40000800000 */
[----:B------:R-:W-:Y:S01]  /*a990*/  SEL R6, R9, RZ, !P2 ;  /* 0x000000ff09067207 */ /* 0x000fe20005000000 */
[----:B------:R-:W-:Y:S01]  /*a9a0*/  IMAD.X R9, R192, 0x1, R14, P6 ;  /* 0x00000001c0097824 */ /* 0x000fe200030e060e */
[----:B------:R-:W-:Y:S01]  /*a9b0*/  LOP3.LUT R17, R200, 0x1f, RZ, 0xc0, !PT ;  /* 0x0000001fc8117812 */ /* 0x000fe200078ec0ff */
[----:B------:R-:W4:Y:S01]  /*a9c0*/  LDL.LU R14, [R1+0x134] ;  /* 0x00013400010e7983 */ /* 0x000f220000300800 */
[----:B------:R-:W-:-:S02]  /*a9d0*/  ISETP.NE.U32.AND P1, PT, R6, RZ, PT ;  /* 0x000000ff0600720c */ /* 0x000fc40003f25070 */
[----:B------:R-:W-:Y:S01]  /*a9e0*/  ISETP.GE.AND P4, PT, R17, UR5, PT ;  /* 0x0000000511007c0c */ /* 0x000fe2000bf86270 */
[----:B------:R-:W4:Y:S01]  /*a9f0*/  LDL.LU R61, [R1+0x128] ;  /* 0x00012800013d7983 */ /* 0x000f220000300800 */
[----:B------:R-:W-:-:S03]  /*aa00*/  SEL R10, R10, RZ, !P2 ;  /* 0x000000ff0a0a7207 */ /* 0x000fc60005000000 */
[----:B------:R1:W-:Y:S01]  /*aa10*/  LDGSTS.E [R13+0x10e00], [R8.64], P0 ;  /* 0x10e00000080d7fae */ /* 0x0003e20008121846 */
[C---:B------:R-:W-:Y:S08]  /*aa20*/  HMMA.1688.F32.TF32 R96, R172.reuse, R74, R96 ;  /* 0x0000004aac60723c */ /* 0x040ff00000081060 */
[-C--:B------:R-:W-:Y:S08]  /*aa30*/  HMMA.1688.F32.TF32 R92, R172, R78.reuse, R92 ;  /* 0x0000004eac5c723c */ /* 0x080ff0000008105c */
[-C--:B------:R-:W-:Y:S08]  /*aa40*/  HMMA.1688.F32.TF32 R112, R140, R78.reuse, R112 ;  /* 0x0000004e8c70723c */ /* 0x080ff00000081070 */
[----:B------:R-:W-:Y:S08]  /*aa50*/  HMMA.1688.F32.TF32 R76, R136, R78, R164 ;  /* 0x0000004e884c723c */ /* 0x000ff000000810a4 */
[-C--:B------:R-:W-:Y:S08]  /*aa60*/  HMMA.1688.F32.TF32 R88, R140, R74.reuse, R88 ;  /* 0x0000004a8c58723c */ /* 0x080ff00000081058 */
[----:B------:R-:W-:Y:S08]  /*aa70*/  HMMA.1688.F32.TF32 R72, R136, R74, R152 ;  /* 0x0000004a8848723c */ /* 0x000ff00000081098 */
[-C--:B------:R-:W-:Y:S08]  /*aa80*/  HMMA.1688.F32.TF32 R84, R140, R70.reuse, R84 ;  /* 0x000000468c54723c */ /* 0x080ff00000081054 */
[----:B------:R-:W-:Y:S08]  /*aa90*/  HMMA.1688.F32.TF32 R68, R136, R70, R148 ;  /* 0x000000468844723c */ /* 0x000ff00000081094 */
[-C--:B------:R-:W-:Y:S08]  /*aaa0*/  HMMA.1688.F32.TF32 R80, R140, R66.reuse, R80 ;  /* 0x000000428c50723c */ /* 0x080ff00000081050 */
[----:B------:R-:W-:Y:S01]  /*aab0*/  HMMA.1688.F32.TF32 R64, R136, R66, R144 ;  /* 0x000000428840723c */ /* 0x000fe20000081090 */
[----:B--2---:R-:W-:-:S02]  /*aac0*/  IADD3 R6, P6, R11, R193, RZ ;  /* 0x000000c10b067210 */ /* 0x004fc40007fde0ff */
[----:B------:R-:W-:-:S03]  /*aad0*/  SEL R11, RZ, 0x4, P4 ;  /* 0x00000004ff0b7807 */ /* 0x000fc60002000000 */
[----:B---3--:R-:W-:Y:S02]  /*aae0*/  IMAD.X R7, R192, 0x1, R16, P6 ;  /* 0x00000001c0077824 */ /* 0x008fe400030e0610 */
[----:B------:R-:W2:Y:S04]  /*aaf0*/  LDL.LU R16, [R1+0x124] ;  /* 0x0001240001107983 */ /* 0x000ea80000300800 */
[----:B------:R-:W3:Y:S01]  /*ab00*/  LDL.LU R18, [R1+0x114] ;  /* 0x0001140001127983 */ /* 0x000ee20000300800 */
[----:B------:R-:W-:-:S03]  /*ab10*/  ISETP.NE.U32.AND P4, PT, R10, RZ, PT ;  /* 0x000000ff0a00720c */ /* 0x000fc60003f85070 */
[----:B------:R-:W3:Y:S01]  /*ab20*/  LDL.LU R104, [R1+0x8] ;  /* 0x0000080001687983 */ /* 0x000ee20000300800 */
[----:B------:R-:W-:-:S03]  /*ab30*/  SEL R11, R11, RZ, !P2 ;  /* 0x000000ff0b0b7207 */ /* 0x000fc60005000000 */
[----:B------:R-:W3:Y:S01]  /*ab40*/  LDL.LU R106, [R1+0x18] ;  /* 0x00001800016a7983 */ /* 0x000ee20000300800 */
[----:B----4-:R-:W-:-:S03]  /*ab50*/  IADD3 R10, P2, R15, R193, RZ ;  /* 0x000000c10f0a7210 */ /* 0x010fc60007f5e0ff */
[----:B------:R-:W4:Y:S04]  /*ab60*/  LDL.LU R108, [R1+0x28] ;  /* 0x00002800016c7983 */ /* 0x000f280000300800 */
[----:B------:R-:W3:Y:S04]  /*ab70*/  LDL.LU R110, [R1+0x38] ;  /* 0x00003800016e7983 */ /* 0x000ee80000300800 */
[----:B------:R-:W3:Y:S01]  /*ab80*/  LDL.LU R111, [R1+0x4] ;  /* 0x00000400016f7983 */ /* 0x000ee20000300800 */
[----:B------:R-:W-:-:S03]  /*ab90*/  ISETP.NE.U32.AND P0, PT, R11, RZ, PT ;  /* 0x000000ff0b00720c */ /* 0x000fc60003f05070 */
[----:B------:R-:W3:Y:S01]  /*aba0*/  LDL.LU R130, [R1+0x48] ;  /* 0x0000480001827983 */ /* 0x000ee20000300800 */
[----:B------:R-:W-:-:S03]  /*abb0*/  IMAD.X R11, R192, 0x1, R12, P2 ;  /* 0x00000001c00b7824 */ /* 0x000fc600010e060c */
[----:B------:R-:W3:Y:S01]  /*abc0*/  LDL.LU R131, [R1+0x14] ;  /* 0x0000140001837983 */ /* 0x000ee20000300800 */
[----:B------:R-:W-:-:S03]  /*abd0*/  SHF.R.U32.HI R12, RZ, 0x6, R200 ;  /* 0x00000006ff0c7819 */ /* 0x000fc600000116c8 */
[----:B------:R-:W3:Y:S01]  /*abe0*/  LDL.LU R158, [R1+0x58] ;  /* 0x00005800019e7983 */ /* 0x000ee20000300800 */
[----:B------:R-:W-:-:S03]  /*abf0*/  SHF.R.U32.HI R15, RZ, 0x6, R200 ;  /* 0x00000006ff0f7819 */ /* 0x000fc600000116c8 */
[----:B------:R-:W3:Y:S04]  /*ac00*/  LDL.LU R159, [R1+0x24] ;  /* 0x00002400019f7983 */ /* 0x000ee80000300800 */
        /* <DEDUP_REMOVED lines=24> */
[----:B------:R-:W4:Y:S04]  /*ad90*/  LDL.LU R140, [R1+0xd4] ;  /* 0x0000d400018c7983 */ /* 0x000f280000300800 */
        /* <DEDUP_REMOVED lines=9> */
[----:B------:R-:W4:Y:S01]  /*ae30*/  LDL.LU R48, [R1+0x104] ;  /* 0x0001040001307983 */ /* 0x000f220000300800 */
[----:B------:R-:W-:-:S02]  /*ae40*/  SGXT.U32 R15, R15, 0x1 ;  /* 0x000000010f0f781a */ /* 0x000fc40000000000 */
[----:B------:R-:W-:Y:S01]  /*ae50*/  SGXT.U32 R12, R12, 0x1 ;  /* 0x000000010c0c781a */ /* 0x000fe20000000000 */
[----:B------:R1:W-:Y:S01]  /*ae60*/  LDGSTS.E [R13+0x11200], [R6.64], P3 ;  /* 0x11200000060d7fae */ /* 0x0003e20009921846 */
[----:B------:R-:W-:Y:S02]  /*ae70*/  LOP3.LUT R15, R15, 0x1a, RZ, 0xfc, !PT ;  /* 0x0000001a0f0f7812 */ /* 0x000fe400078efcff */
[----:B------:R-:W-:Y:S01]  /*ae80*/  LOP3.LUT R12, R12, 0x1e, RZ, 0xfc, !PT ;  /* 0x0000001e0c0c7812 */ /* 0x000fe200078efcff */
[----:B------:R2:W-:Y:S02]  /*ae90*/  LDGSTS.E [R13+0x11600], [R10.64], P5 ;  /* 0x116000000a0d7fae */ /* 0x0005e4000a921846 */
[----:B------:R-:W-:Y:S02]  /*aea0*/  IMAD R15, R15, c[0x0][0x188], RZ ;  /* 0x000062000f0f7a24 */ /* 0x000fe400078e02ff */
[----:B------:R-:W-:Y:S01]  /*aeb0*/  IMAD R12, R12, c[0x0][0x188], RZ ;  /* 0x000062000c0c7a24 */ /* 0x000fe200078e02ff */
[----:B------:R-:W-:Y:S01]  /*aec0*/  LOP3.LUT R103, R202, 0x40, RZ, 0x3c, !PT ;  /* 0x00000040ca677812 */ /* 0x000fe200078e3cff */
[----:B-1----:R-:W-:Y:S01]  /*aed0*/  IMAD.WIDE R8, R15, 0x4, R4 ;  /* 0x000000040f087825 */ /* 0x002fe200078e0204 */
[----:B------:R-:W4:Y:S01]  /*aee0*/  LDL.LU R19, [R1+0x10c] ;  /* 0x00010c0001137983 */ /* 0x000f220000300800 */
[----:B------:R-:W-:-:S02]  /*aef0*/  IADD3 R6, P2, R0, R49, RZ ;  /* 0x0000003100067210 */ /* 0x000fc40007f5e0ff */
[----:B------:R-:W-:Y:S01]  /*af00*/  IMAD.WIDE R4, R12, 0x4, R4 ;  /* 0x000000040c047825 */ /* 0x000fe200078e0204 */
[----:B------:R2:W-:Y:S01]  /*af10*/  LDGSTS.E [R13+0x11a00], [R8.64], P1 ;  /* 0x11a00000080d7fae */ /* 0x0005e20008921846 */
[----:B------:R-:W-:Y:S02]  /*af20*/  IADD3 R12, P1, R0, R61, RZ ;  /* 0x0000003d000c7210 */ /* 0x000fe40007f3e0ff */
[----:B------:R-:W-:Y:S01]  /*af30*/  IMAD.X R7, R14, 0x1, R2, P2 ;  /* 0x000000010e077824 */ /* 0x000fe200010e0602 */
[----:B------:R1:W-:Y:S04]  /*af40*/  LDGSTS.E [R13+0x11e00], [R4.64], P4 ;  /* 0x11e00000040d7fae */ /* 0x0003e8000a121846 */
[----:B------:R-:W0:Y:S04]  /*af50*/  LDGDEPBAR ;  /* 0x00000000000079af */ /* 0x000e280000000000 */
[----:B------:R-:W4:Y:S01]  /*af60*/  LDL.LU R17, [R1+0x11c] ;  /* 0x00011c0001117983 */ /* 0x000f220000300800 */
[----:B-1----:R-:W-:-:S03]  /*af70*/  IMAD R4, R198, 0x8000, R202 ;  /* 0x00008000c6047824 */ /* 0x002fc600078e02ca */
[----:B------:R-:W4:Y:S04]  /*af80*/  LDL.LU R15, [R1+0x12c] ;  /* 0x00012c00010f7983 */ /* 0x000f280000300800 */
[----:B------:R1:W-:Y:S01]  /*af90*/  LDGSTS.E [R4], [R6.64], P0 ;  /* 0x0000000006047fae */ /* 0x0003e20008121846 */
[----:B------:R-:W-:-:S03]  /*afa0*/  IMAD R5, R198, 0x8000, R103 ;  /* 0x00008000c6057824 */ /* 0x000fc600078e0267 */
[----:B------:R-:W4:Y:S04]  /*afb0*/  LDL.LU R103, [R1] ;  /* 0x0000000001677983 */ /* 0x000f280000300800 */
        /* <DEDUP_REMOVED lines=18> */
[----:B--2---:R-:W-:-:S03]  /*b0e0*/  IMAD.X R13, R16, 0x1, R2, P1 ;  /* 0x00000001100d7824 */ /* 0x004fc600008e0602 */
[----:B------:R-:W2:Y:S04]  /*b0f0*/  LDL.LU R167, [R1+0xc0] ;  /* 0x0000c00001a77983 */ /* 0x000ea80000300800 */
[----:B------:R1:W-:Y:S04]  /*b100*/  LDGSTS.E [R4+0x400], [R12.64], P0 ;  /* 0x004000000c047fae */ /* 0x0003e80008121846 */
[----:B------:R-:W2:Y:S04]  /*b110*/  LDL.LU R166, [R1+0x8c] ;  /* 0x00008c0001a67983 */ /* 0x000ea80000300800 */
[----:B------:R-:W2:Y:S04]  /*b120*/  LDL.LU R155, [R1+0xd0] ;  /* 0x0000d000019b7983 */ /* 0x000ea80000300800 */
[----:B------:R-:W2:Y:S04]  /*b130*/  LDL.LU R154, [R1+0x9c] ;  /* 0x00009c00019a7983 */ /* 0x000ea80000300800 */
[----:B------:R-:W2:Y:S04]  /*b140*/  LDL.LU R150, [R1+0xac] ;  /* 0x0000ac0001967983 */ /* 0x000ea80000300800 */
[----:B------:R-:W2:Y:S04]  /*b150*/  LDL.LU R146, [R1+0xbc] ;  /* 0x0000bc0001927983 */ /* 0x000ea80000300800 */
[----:B------:R-:W2:Y:S01]  /*b160*/  LDL.LU R142, [R1+0xcc] ;  /* 0x0000cc00018e7983 */ /* 0x000ea20000300800 */
[----:B---3--:R-:W-:-:S02]  /*b170*/  IADD3 R10, P1, R0, R141, RZ ;  /* 0x0000008d000a7210 */ /* 0x008fc40007f3e0ff */
[----:B----4-:R-:W-:-:S05]  /*b180*/  IADD3 R8, P2, R0, R137, RZ ;  /* 0x0000008900087210 */ /* 0x010fca0007f5e0ff */
[----:B------:R-:W-:Y:S01]  /*b190*/  IMAD.X R9, R18, 0x1, R2, P2 ;  /* 0x0000000112097824 */ /* 0x000fe200010e0602 */
[----:B-1----:R-:W-:-:S04]  /*b1a0*/  IADD3 R6, P2, R0, R145, RZ ;  /* 0x0000009100067210 */ /* 0x002fc80007f5e0ff */
[----:B------:R1:W-:Y:S01]  /*b1b0*/  LDGSTS.E [R4+0x800], [R8.64], P0 ;  /* 0x0080000008047fae */ /* 0x0003e20008121846 */
[--C-:B------:R-:W-:Y:S02]  /*b1c0*/  IMAD.X R7, R60, 0x1, R2.reuse, P2 ;  /* 0x000000013c077824 */ /* 0x100fe400010e0602 */
[----:B------:R-:W-:Y:S01]  /*b1d0*/  IMAD.X R11, R48, 0x1, R2, P1 ;  /* 0x00000001300b7824 */ /* 0x000fe200008e0602 */
[----:B-1----:R-:W-:-:S04]  /*b1e0*/  IADD3 R8, P1, R0, R149, RZ ;  /* 0x0000009500087210 */ /* 0x002fc80007f3e0ff */
[----:B------:R1:W-:Y:S01]  /*b1f0*/  LDGSTS.E [R4+0xc00], [R10.64], P0 ;  /* 0x00c000000a047fae */ /* 0x0003e20008121846 */
[----:B------:R-:W-:-:S03]  /*b200*/  IMAD.X R9, R136, 0x1, R2, P1 ;  /* 0x0000000188097824 */ /* 0x000fc600008e0602 */
[----:B------:R3:W-:Y:S04]  /*b210*/  LDGSTS.E [R4+0x1000], [R6.64], P0 ;  /* 0x0100000006047fae */ /* 0x0007e80008121846 */
[----:B------:R4:W-:Y:S01]  /*b220*/  LDGSTS.E [R4+0x1400], [R8.64], P0 ;  /* 0x0140000008047fae */ /* 0x0009e20008121846 */
[C---:B-1----:R-:W-:Y:S02]  /*b230*/  IADD3 R10, P2, R0.reuse, R153, RZ ;  /* 0x00000099000a7210 */ /* 0x042fe40007f5e0ff */
[----:B---3--:R-:W-:-:S03]  /*b240*/  IADD3 R6, P1, R0, R165, RZ ;  /* 0x000000a500067210 */ /* 0x008fc60007f3e0ff */
[--C-:B------:R-:W-:Y:S01]  /*b250*/  IMAD.X R11, R140, 0x1, R2.reuse, P2 ;  /* 0x000000018c0b7824 */ /* 0x100fe200010e0602 */
[----:B----4-:R-:W-:Y:S01]  /*b260*/  IADD3 R8, P2, R0, R173, RZ ;  /* 0x000000ad00087210 */ /* 0x010fe20007f5e0ff */
[----:B------:R-:W-:-:S03]  /*b270*/  IMAD.X R7, R144, 0x1, R2, P1 ;  /* 0x0000000190077824 */ /* 0x000fc600008e0602 */
        /* <DEDUP_REMOVED lines=60> */
[--C-:B------:R-:W-:Y:S02]  /*b640*/  IMAD.X R11, R222, 0x1, R2.reuse, P1 ;  /* 0x00000001de0b7824 */ /* 0x100fe400008e0602 */
[--C-:B------:R-:W-:Y:S01]  /*b650*/  IMAD.X R7, R218, 0x1, R2.reuse, P2 ;  /* 0x00000001da077824 */ /* 0x100fe200010e0602 */
[----:B----4-:R-:W-:Y:S02]  /*b660*/  IADD3 R8, P1, R0, R215, RZ ;  /* 0x000000d700087210 */ /* 0x010fe40007f3e0ff */
[----:B------:R1:W-:Y:S04]  /*b670*/  LDGSTS.E [R4+0x6c00], [R10.64], P0 ;  /* 0x06c000000a047fae */ /* 0x0003e80008121846 */
[----:B------:R3:W-:Y:S01]  /*b680*/  LDGSTS.E [R4+0x7000], [R6.64], P0 ;  /* 0x0700000006047fae */ /* 0x0007e20008121846 */
[----:B------:R-:W-:-:S05]  /*b690*/  IMAD.X R9, R214, 0x1, R2, P1 ;  /* 0x00000001d6097824 */ /* 0x000fca00008e0602 */
[----:B------:R4:W-:Y:S01]  /*b6a0*/  LDGSTS.E [R4+0x7400], [R8.64], P0 ;  /* 0x0740000008047fae */ /* 0x0009e20008121846 */
[C---:B-1----:R-:W-:Y:S02]  /*b6b0*/  IADD3 R10, P2, R0.reuse, R211, RZ ;  /* 0x000000d3000a7210 */ /* 0x042fe40007f5e0ff */
[----:B---3--:R-:W-:-:S03]  /*b6c0*/  IADD3 R6, P3, R0, R207, RZ ;  /* 0x000000cf00067210 */ /* 0x008fc60007f7e0ff */
[--C-:B------:R-:W-:Y:S02]  /*b6d0*/  IMAD.X R11, R210, 0x1, R2.reuse, P2 ;  /* 0x00000001d20b7824 */ /* 0x100fe400010e0602 */
[----:B------:R-:W-:-:S03]  /*b6e0*/  IMAD.X R7, R206, 0x1, R2, P3 ;  /* 0x00000001ce077824 */ /* 0x000fc600018e0602 */
[----:B------:R4:W-:Y:S04]  /*b6f0*/  LDGSTS.E [R4+0x7800], [R10.64], P0 ;  /* 0x078000000a047fae */ /* 0x0009e80008121846 */
[----:B------:R4:W-:Y:S04]  /*b700*/  LDGSTS.E [R4+0x7c00], [R6.64], P0 ;  /* 0x07c0000006047fae */ /* 0x0009e80008121846 */
[----:B----4-:R-:W3:Y:S01]  /*b710*/  LDL.LU R4, [R1+0x3c] ;  /* 0x00003c0001047983 */ /* 0x010ee20000300800 */
[C---:B------:R-:W-:Y:S02]  /*b720*/  IADD3 R8, P1, R0.reuse, R51, RZ ;  /* 0x0000003300087210 */ /* 0x040fe40007f3e0ff */
[----:B------:R-:W-:-:S03]  /*b730*/  IADD3 R10, P2, R0, R63, RZ ;  /* 0x0000003f000a7210 */ /* 0x000fc60007f5e0ff */
[--C-:B------:R-:W-:Y:S01]  /*b740*/  IMAD.X R9, R15, 0x1, R2.reuse, P1 ;  /* 0x000000010f097824 */ /* 0x100fe200008e0602 */
[----:B------:R-:W-:Y:S01]  /*b750*/  IADD3 R6, P1, R0, R139, RZ ;  /* 0x0000008b00067210 */ /* 0x000fe20007f3e0ff */
[----:B------:R-:W-:-:S03]  /*b760*/  IMAD.X R11, R17, 0x1, R2, P2 ;  /* 0x00000001110b7824 */ /* 0x000fc600010e0602 */
[----:B------:R1:W-:Y:S01]  /*b770*/  LDGSTS.E [R5+0x200], [R8.64], P0 ;  /* 0x0020000008057fae */ /* 0x0003e20008121846 */
[----:B------:R-:W-:-:S03]  /*b780*/  IMAD.X R7, R19, 0x1, R2, P1 ;  /* 0x0000000113077824 */ /* 0x000fc600008e0602 */
[----:B------:R4:W-:Y:S04]  /*b790*/  LDGSTS.E [R5+0x600], [R10.64], P0 ;  /* 0x006000000a057fae */ /* 0x0009e80008121846 */
[----:B------:R2:W-:Y:S01]  /*b7a0*/  LDGSTS.E [R5+0xa00], [R6.64], P0 ;  /* 0x00a0000006057fae */ /* 0x0005e20008121846 */
[C---:B-1----:R-:W-:Y:S02]  /*b7b0*/  IADD3 R8, P2, R0.reuse, R143, RZ ;  /* 0x0000008f00087210 */ /* 0x042fe40007f5e0ff */
[----:B----4-:R-:W-:-:S03]  /*b7c0*/  IADD3 R10, P1, R0, R147, RZ ;  /* 0x00000093000a7210 */ /* 0x010fc60007f3e0ff */
[--C-:B------:R-:W-:Y:S01]  /*b7d0*/  IMAD.X R9, R50, 0x1, R2.reuse, P2 ;  /* 0x0000000132097824 */ /* 0x100fe200010e0602 */
[----:B--2---:R-:W-:Y:S01]  /*b7e0*/  IADD3 R6, P2, R0, R151, RZ ;  /* 0x0000009700067210 */ /* 0x004fe20007f5e0ff */
[----:B------:R-:W-:-:S03]  /*b7f0*/  IMAD.X R11, R62, 0x1, R2, P1 ;  /* 0x000000013e0b7824 */ /* 0x000fc600008e0602 */
[----:B------:R1:W-:Y:S01]  /*b800*/  LDGSTS.E [R5+0xe00], [R8.64], P0 ;  /* 0x00e0000008057fae */ /* 0x0003e20008121846 */
[----:B------:R-:W-:-:S03]  /*b810*/  IMAD.X R7, R138, 0x1, R2, P2 ;  /* 0x000000018a077824 */ /* 0x000fc600010e0602 */
[----:B------:R2:W-:Y:S04]  /*b820*/  LDGSTS.E [R5+0x1200], [R10.64], P0 ;  /* 0x012000000a057fae */ /* 0x0005e80008121846 */
[----:B------:R4:W-:Y:S01]  /*b830*/  LDGSTS.E [R5+0x1600], [R6.64], P0 ;  /* 0x0160000006057fae */ /* 0x0009e20008121846 */
[C---:B-1----:R-:W-:Y:S02]  /*b840*/  IADD3 R8, P1, R0.reuse, R155, RZ ;  /* 0x0000009b00087210 */ /* 0x042fe40007f3e0ff */
[----:B--2---:R-:W-:-:S03]  /*b850*/  IADD3 R10, P2, R0, R167, RZ ;  /* 0x000000a7000a7210 */ /* 0x004fc60007f5e0ff */
        /* <DEDUP_REMOVED lines=26> */
[----:B--2---:R-:W-:-:S05]  /*ba00*/  IADD3 R10, P1, R0, R109, RZ ;  /* 0x0000006d000a7210 */ /* 0x004fca0007f3e0ff */
[----:B------:R-:W-:Y:S01]  /*ba10*/  IMAD.X R11, R161, 0x1, R2, P1 ;  /* 0x00000001a10b7824 */ /* 0x000fe200008e0602 */
[----:B------:R-:W-:-:S05]  /*ba20*/  IADD3 R207, P6, R207, R201, RZ ;  /* 0x000000c9cfcf7210 */ /* 0x000fca0007fde0ff */
[----:B------:R-:W-:Y:S02]  /*ba30*/  IMAD.X R206, R206, 0x1, R3, P6 ;  /* 0x00000001cece7824 */ /* 0x000fe400030e0603 */
[----:B---3--:R-:W-:Y:S01]  /*ba40*/  IMAD.X R9, R4, 0x1, R2, P2 ;  /* 0x0000000104097824 */ /* 0x008fe200010e0602 */
[----:B----4-:R-:W-:-:S04]  /*ba50*/  IADD3 R6, P2, R0, R107, RZ ;  /* 0x0000006b00067210 */ /* 0x010fc80007f5e0ff */
[----:B------:R1:W-:Y:S01]  /*ba60*/  LDGSTS.E [R5+0x3e00], [R8.64], P0 ;  /* 0x03e0000008057fae */ /* 0x0003e20008121846 */
[----:B------:R-:W-:-:S03]  /*ba70*/  IMAD.X R7, R157, 0x1, R2, P2 ;  /* 0x000000019d077824 */ /* 0x000fc600010e0602 */
[----:B------:R2:W-:Y:S04]  /*ba80*/  LDGSTS.E [R5+0x4200], [R10.64], P0 ;  /* 0x042000000a057fae */ /* 0x0005e80008121846 */
[----:B------:R3:W-:Y:S01]  /*ba90*/  LDGSTS.E [R5+0x4600], [R6.64], P0 ;  /* 0x0460000006057fae */ /* 0x0007e20008121846 */
[C---:B-1----:R-:W-:Y:S02]  /*baa0*/  IADD3 R8, P1, R0.reuse, R105, RZ ;  /* 0x0000006900087210 */ /* 0x042fe40007f3e0ff */
[----:B--2---:R-:W-:-:S03]  /*bab0*/  IADD3 R10, P2, R0, R103, RZ ;  /* 0x00000067000a7210 */ /* 0x004fc60007f5e0ff */
[--C-:B------:R-:W-:Y:S01]  /*bac0*/  IMAD.X R9, R129, 0x1, R2.reuse, P1 ;  /* 0x0000000181097824 */ /* 0x100fe200008e0602 */
[----:B---3--:R-:W-:Y:S01]  /*bad0*/  IADD3 R6, P1, R0, R249, RZ ;  /* 0x000000f900067210 */ /* 0x008fe20007f3e0ff */
        /* <DEDUP_REMOVED lines=26> */
[C---:B------:R-:W-:Y:S02]  /*bc80*/  IADD3 R12, P2, R0.reuse, R213, RZ ;  /* 0x000000d5000c7210 */ /* 0x040fe40007f5e0ff */
[----:B---3--:R-:W-:Y:S01]  /*bc90*/  IADD3 R6, P3, R0, R209, RZ ;  /* 0x000000d100067210 */ /* 0x008fe20007f7e0ff */
[--C-:B------:R-:W-:Y:S01]  /*bca0*/  IMAD.X R11, R216, 0x1, R2.reuse, P1 ;  /* 0x00000001d80b7824 */ /* 0x100fe200008e0602 */
[----:B------:R1:W-:Y:S01]  /*bcb0*/  LDGSTS.E [R5+0x6e00], [R8.64], P0 ;  /* 0x06e0000008057fae */ /* 0x0003e20008121846 */
[--C-:B------:R-:W-:Y:S02]  /*bcc0*/  IMAD.X R13, R212, 0x1, R2.reuse, P2 ;  /* 0x00000001d40d7824 */ /* 0x100fe400010e0602 */
[----:B------:R-:W-:Y:S01]  /*bcd0*/  IMAD.X R7, R208, 0x1, R2, P3 ;  /* 0x00000001d0077824 */ /* 0x000fe200018e0602 */
[----:B------:R2:W-:Y:S01]  /*bce0*/  LDGSTS.E [R5+0x7200], [R10.64], P0 ;  /* 0x072000000a057fae */ /* 0x0005e20008121846 */
[----:B-1----:R-:W-:-:S03]  /*bcf0*/  IADD3 R8, P1, R0, R205, RZ ;  /* 0x000000cd00087210 */ /* 0x002fc60007f3e0ff */
[----:B------:R2:W-:Y:S01]  /*bd00*/  LDGSTS.E [R5+0x7600], [R12.64], P0 ;  /* 0x076000000c057fae */ /* 0x0005e20008121846 */
[-C--:B------:R-:W-:Y:S01]  /*bd10*/  IADD3 R205, P5, R205, R201.reuse, RZ ;  /* 0x000000c9cdcd7210 */ /* 0x080fe20007fbe0ff */
[----:B------:R-:W-:Y:S01]  /*bd20*/  IMAD.X R9, R204, 0x1, R2, P1 ;  /* 0x00000001cc097824 */ /* 0x000fe200008e0602 */
[-C--:B------:R-:W-:Y:S01]  /*bd30*/  IADD3 R211, P1, R211, R201.reuse, RZ ;  /* 0x000000c9d3d37210 */ /* 0x080fe20007f3e0ff */
[----:B------:R2:W-:Y:S01]  /*bd40*/  LDGSTS.E [R5+0x7a00], [R6.64], P0 ;  /* 0x07a0000006057fae */ /* 0x0005e20008121846 */
[-C--:B------:R-:W-:Y:S02]  /*bd50*/  IADD3 R213, P2, R213, R201.reuse, RZ ;  /* 0x000000c9d5d57210 */ /* 0x080fe40007f5e0ff */
[-C--:B------:R-:W-:Y:S01]  /*bd60*/  IADD3 R215, P3, R215, R201.reuse, RZ ;  /* 0x000000c9d7d77210 */ /* 0x080fe20007f7e0ff */
[----:B------:R2:W-:Y:S01]  /*bd70*/  LDGSTS.E [R5+0x7e00], [R8.64], P0 ;  /* 0x07e0000008057fae */ /* 0x0005e20008121846 */
[--C-:B------:R-:W-:Y:S01]  /*bd80*/  IMAD.X R210, R210, 0x1, R3.reuse, P1 ;  /* 0x00000001d2d27824 */ /* 0x100fe200008e0603 */
[-C--:B------:R-:W-:Y:S01]  /*bd90*/  IADD3 R209, P0, R209, R201.reuse, RZ ;  /* 0x000000c9d1d17210 */ /* 0x080fe20007f1e0ff */
[--C-:B------:R-:W-:Y:S01]  /*bda0*/  IMAD.X R204, R204, 0x1, R3.reuse, P5 ;  /* 0x00000001cccc7824 */ /* 0x100fe200028e0603 */
[-C--:B------:R-:W-:Y:S01]  /*bdb0*/  IADD3 R217, P4, R217, R201.reuse, RZ ;  /* 0x000000c9d9d97210 */ /* 0x080fe20007f9e0ff */
[--C-:B------:R-:W-:Y:S01]  /*bdc0*/  IMAD.X R212, R212, 0x1, R3.reuse, P2 ;  /* 0x00000001d4d47824 */ /* 0x100fe200010e0603 */
[-C--:B------:R-:W-:Y:S01]  /*bdd0*/  IADD3 R225, P1, R225, R201.reuse, RZ ;  /* 0x000000c9e1e17210 */ /* 0x080fe20007f3e0ff */
[--C-:B------:R-:W-:Y:S01]  /*bde0*/  IMAD.X R214, R214, 0x1, R3.reuse, P3 ;  /* 0x00000001d6d67824 */ /* 0x100fe200018e0603 */
[-C--:B------:R-:W-:Y:S01]  /*bdf0*/  IADD3 R219, P5, R219, R201.reuse, RZ ;  /* 0x000000c9dbdb7210 */ /* 0x080fe20007fbe0ff */
[----:B------:R-:W-:Y:S01]  /*be00*/  UIADD3 UR4, UR4, 0x1, URZ ;  /* 0x0000000104047890 */ /* 0x000fe2000fffe03f */
[-C--:B------:R-:W-:Y:S01]  /*be10*/  IADD3 R227, P2, R227, R201.reuse, RZ ;  /* 0x000000c9e3e37210 */ /* 0x080fe20007f5e0ff */
        /* <DEDUP_REMOVED lines=30> */
[----:B------:R1:W-:Y:S01]  /*c000*/  STL [R1], R103 ;  /* 0x0000006701007387 */ /* 0x0003e20000100800 */
[-C--:B------:R-:W-:Y:S01]  /*c010*/  IADD3 R105, P3, R105, R201.reuse, RZ ;  /* 0x000000c969697210 */ /* 0x080fe20007f7e0ff */
[--C-:B------:R-:W-:Y:S01]  /*c020*/  IMAD.X R244, R244, 0x1, R3.reuse, P4 ;  /* 0x00000001f4f47824 */ /* 0x100fe200020e0603 */
[-C--:B------:R-:W-:Y:S01]  /*c030*/  IADD3 R251, P0, R251, R201.reuse, RZ ;  /* 0x000000c9fbfb7210 */ /* 0x080fe20007f1e0ff */
[--C-:B------:R-:W-:Y:S01]  /*c040*/  IMAD.X R246, R246, 0x1, R3.reuse, P5 ;  /* 0x00000001f6f67824 */ /* 0x100fe200028e0603 */
[-C--:B------:R-:W-:Y:S01]  /*c050*/  IADD3 R106, P4, R106, R201.reuse, RZ ;  /* 0x000000c96a6a7210 */ /* 0x080fe20007f9e0ff */
[----:B------:R-:W-:Y:S01]  /*c060*/  IMAD.X R248, R248, 0x1, R3, P6 ;  /* 0x00000001f8f87824 */ /* 0x000fe200030e0603 */
[-C--:B------:R-:W-:Y:S01]  /*c070*/  IADD3 R107, P5, R107, R201.reuse, RZ ;  /* 0x000000c96b6b7210 */ /* 0x080fe20007fbe0ff */
[----:B--2---:R-:W-:Y:S01]  /*c080*/  IMAD.MOV.U32 R5, RZ, RZ, c[0x0][0x188] ;  /* 0x00006200ff057624 */ /* 0x004fe200078e00ff */
[----:B------:R-:W-:Y:S01]  /*c090*/  UIADD3 UR5, UR5, -0x20, URZ ;  /* 0xffffffe005057890 */ /* 0x000fe2000fffe03f */
[----:B-1----:R1:W5:Y:S01]  /*c0a0*/  LDL.LU R103, [R1+0x214] ;  /* 0x0002140001677983 */ /* 0x0023620000300800 */
[----:B------:R-:W-:-:S03]  /*c0b0*/  IADD3 R108, P6, R108, R201, RZ ;  /* 0x000000c96c6c7210 */ /* 0x000fc60007fde0ff */
[----:B------:R2:W-:Y:S01]  /*c0c0*/  STL [R1+0x8], R104 ;  /* 0x0000086801007387 */ /* 0x0005e20000100800 */
[--C-:B------:R-:W-:Y:S01]  /*c0d0*/  IMAD.X R250, R250, 0x1, R3.reuse, P0 ;  /* 0x00000001fafa7824 */ /* 0x100fe200000e0603 */
[-C--:B------:R-:W-:Y:S01]  /*c0e0*/  IADD3 R109, P0, R109, R201.reuse, RZ ;  /* 0x000000c96d6d7210 */ /* 0x080fe20007f1e0ff */
[--C-:B------:R-:W-:Y:S01]  /*c0f0*/  IMAD.X R252, R252, 0x1, R3.reuse, P1 ;  /* 0x00000001fcfc7824 */ /* 0x100fe200008e0603 */
[-C--:B------:R-:W-:Y:S01]  /*c100*/  IADD3 R110, P1, R110, R201.reuse, RZ ;  /* 0x000000c96e6e7210 */ /* 0x080fe20007f3e0ff */
[----:B------:R-:W0:Y:S04]  /*c110*/  LDGDEPBAR ;  /* 0x00000000000079af */ /* 0x000e280000000000 */
[----:B--2---:R1:W5:Y:S04]  /*c120*/  LDL.LU R104, [R1+0x210] ;  /* 0x0002100001687983 */ /* 0x0043680000300800 */
[----:B------:R2:W-:Y:S01]  /*c130*/  STL [R1+0x10], R105 ;  /* 0x0000106901007387 */ /* 0x0005e20000100800 */
[----:B------:R-:W-:Y:S01]  /*c140*/  IMAD.X R111, R111, 0x1, R3, P2 ;  /* 0x000000016f6f7824 */ /* 0x000fe200010e0603 */
[----:B------:R-:W-:-:S02]  /*c150*/  IADD3 R128, P2, R128, R201, RZ ;  /* 0x000000c980807210 */ /* 0x000fc40007f5e0ff */
[----:B--2---:R1:W5:Y:S04]  /*c160*/  LDL.LU R105, [R1+0x20c] ;  /* 0x00020c0001697983 */ /* 0x0043680000300800 */
[----:B------:R2:W-:Y:S01]  /*c170*/  STL [R1+0x18], R106 ;  /* 0x0000186a01007387 */ /* 0x0005e20000100800 */
[----:B------:R-:W-:-:S03]  /*c180*/  IMAD.X R129, R129, 0x1, R3, P3 ;  /* 0x0000000181817824 */ /* 0x000fc600018e0603 */
[----:B--2---:R1:W5:Y:S04]  /*c190*/  LDL.LU R106, [R1+0x208] ;  /* 0x00020800016a7983 */ /* 0x0043680000300800 */
[----:B------:R2:W-:Y:S01]  /*c1a0*/  STL [R1+0x20], R107 ;  /* 0x0000206b01007387 */ /* 0x0005e20000100800 */
[----:B------:R-:W-:-:S03]  /*c1b0*/  IADD3 R130, P3, R130, R201, RZ ;  /* 0x000000c982827210 */ /* 0x000fc60007f7e0ff */
        /* <DEDUP_REMOVED lines=32> */
[--C-:B------:R-:W-:Y:S01]  /*c3c0*/  IMAD.X R4, R4, 0x1, R3.reuse, P2 ;  /* 0x0000000104047824 */ /* 0x100fe200010e0603 */
[----:B------:R-:W-:Y:S02]  /*c3d0*/  IADD3 R200, P2, R200, R201, RZ ;  /* 0x000000c9c8c87210 */ /* 0x000fe40007f5e0ff */
        /* <DEDUP_REMOVED lines=9> */
[-C--:B------:R-:W-:Y:S02]  /*c470*/  IADD3 R196, P4, R196, R201.reuse, RZ ;  /* 0x000000c9c4c47210 */ /* 0x080fe40007f9e0ff */
[----:B--2---:R1:W5:Y:S04]  /*c480*/  LDL.LU R161, [R1+0x1cc] ;  /* 0x0001cc0001a17983 */ /* 0x0043680000300800 */
[----:B------:R2:W-:Y:S01]  /*c490*/  STL [R1+0x68], R162 ;  /* 0x000068a201007387 */ /* 0x0005e20000100800 */
[----:B------:R-:W-:Y:S01]  /*c4a0*/  IMAD.X R195, R195, 0x1, R3, P5 ;  /* 0x00000001c3c37824 */ /* 0x000fe200028e0603 */
[----:B------:R-:W-:-:S02]  /*c4b0*/  IADD3 R191, P5, R191, R201, RZ ;  /* 0x000000c9bfbf7210 */ /* 0x000fc40007fbe0ff */
        /* <DEDUP_REMOVED lines=11> */
[----:B------:R-:W-:Y:S02]  /*c570*/  IADD3 R185, P1, R185, R201, RZ ;  /* 0x000000c9b9b97210 */ /* 0x000fe40007f3e0ff */
[----:B--2---:R1:W5:Y:S04]  /*c580*/  LDL.LU R200, [R1+0x1bc] ;  /* 0x0001bc0001c87983 */ /* 0x0043680000300800 */
[----:B------:R2:W-:Y:S04]  /*c590*/  STL [R1+0x3c], R4 ;  /* 0x00003c0401007387 */ /* 0x0005e80000100800 */
[----:B------:R3:W-:Y:S04]  /*c5a0*/  STL [R1+0x44], R203 ;  /* 0x000044cb01007387 */ /* 0x0007e80000100800 */
[----:B------:R1:W-:Y:S04]  /*c5b0*/  STL [R1+0x80], R199 ;  /* 0x000080c701007387 */ /* 0x0003e80000100800 */
[----:B------:R1:W-:Y:S04]  /*c5c0*/  STL [R1+0x4c], R197 ;  /* 0x00004cc501007387 */ /* 0x0003e80000100800 */
[----:B------:R1:W-:Y:S01]  /*c5d0*/  STL [R1+0x88], R196 ;  /* 0x000088c401007387 */ /* 0x0003e20000100800 */
[----:B------:R-:W-:-:S03]  /*c5e0*/  IMAD.X R184, R184, 0x1, R3, P2 ;  /* 0x00000001b8b87824 */ /* 0x000fc600010e0603 */
[----:B------:R1:W-:Y:S01]  /*c5f0*/  STL [R1+0x54], R195 ;  /* 0x000054c301007387 */ /* 0x0003e20000100800 */
[----:B------:R-:W-:-:S03]  /*c600*/  IADD3 R175, P2, R175, R201, RZ ;  /* 0x000000c9afaf7210 */ /* 0x000fc60007f5e0ff */
        /* <DEDUP_REMOVED lines=14> */
[----:B------:R1:W-:Y:S04]  /*c6f0*/  STL [R1+0x74], R184 ;  /* 0x000074b801007387 */ /* 0x0003e80000100800 */
        /* <DEDUP_REMOVED lines=8> */
[----:B--2---:R-:W2:Y:S01]  /*c780*/  LDL R4, [R1+0x14c] ;  /* 0x00014c0001047983 */ /* 0x004ea20000100800 */
[-C--:B------:R-:W-:Y:S01]  /*c790*/  IADD3 R155, P6, R155, R201.reuse, RZ ;  /* 0x000000c99b9b7210 */ /* 0x080fe20007fde0ff */
[--C-:B------:R-:W-:Y:S01]  /*c7a0*/  IMAD.X R154, R154, 0x1, R3.reuse, P0 ;  /* 0x000000019a9a7824 */ /* 0x100fe200000e0603 */
[-C--:B------:R-:W-:Y:S01]  /*c7b0*/  IADD3 R153, P0, R153, R201.reuse, RZ ;  /* 0x000000c999997210 */ /* 0x080fe20007f1e0ff */
[--C-:B------:R-:W-:Y:S01]  /*c7c0*/  IMAD.X R152, R152, 0x1, R3.reuse, P1 ;  /* 0x0000000198987824 */ /* 0x100fe200008e0603 */
[-C--:B------:R-:W-:Y:S01]  /*c7d0*/  IADD3 R151, P1, R151, R201.reuse, RZ ;  /* 0x000000c997977210 */ /* 0x080fe20007f3e0ff */
[----:B------:R1:W-:Y:S01]  /*c7e0*/  STL [R1+0xd0], R155 ;  /* 0x0000d09b01007387 */ /* 0x0003e20000100800 */
[--C-:B------:R-:W-:Y:S01]  /*c7f0*/  IMAD.X R150, R150, 0x1, R3.reuse, P2 ;  /* 0x0000000196967824 */ /* 0x100fe200010e0603 */
[-C--:B------:R-:W-:Y:S01]  /*c800*/  IADD3 R149, P2, R149, R201.reuse, RZ ;  /* 0x000000c995957210 */ /* 0x080fe20007f5e0ff */
[--C-:B------:R-:W-:Y:S01]  /*c810*/  IMAD.X R148, R148, 0x1, R3.reuse, P3 ;  /* 0x0000000194947824 */ /* 0x100fe200018e0603 */
[----:B------:R1:W-:Y:S01]  /*c820*/  STL [R1+0x9c], R154 ;  /* 0x00009c9a01007387 */ /* 0x0003e20000100800 */
[----:B------:R-:W-:Y:S01]  /*c830*/  IADD3 R147, P3, R147, R201, RZ ;  /* 0x000000c993937210 */ /* 0x000fe20007f7e0ff */
[----:B------:R-:W-:-:S02]  /*c840*/  IMAD.X R146, R146, 0x1, R3, P4 ;  /* 0x0000000192927824 */ /* 0x000fc400020e0603 */
        /* <DEDUP_REMOVED lines=46> */
[----:B---3--:R-:W3:Y:S01]  /*cb30*/  S2R R203, SR_TID.X ;  /* 0x0000000000cb7919 */ /* 0x008ee20000002100 */
        /* <DEDUP_REMOVED lines=9> */
[----:B------:R1:W-:Y:S01]  /*cbd0*/  STL [R1+0x12c], R15 ;  /* 0x00012c0f01007387 */ /* 0x0003e20000100800 */
[----:B------:R-:W-:Y:S01]  /*cbe0*/  IMAD.SHL.U32 R5, R5, 0x20, RZ ;  /* 0x0000002005057824 */ /* 0x000fe200078e00ff */
[----:B---3--:R-:W-:-:S04]  /*cbf0*/  SHF.R.U32.HI R203, RZ, 0x6, R203 ;  /* 0x00000006ffcb7819 */ /* 0x008fc800000116cb */
[----:B------:R-:W-:Y:S02]  /*cc00*/  LEA R193, P6, R5, R193, 0x2 ;  /* 0x000000c105c17211 */ /* 0x000fe400078c10ff */
[----:B------:R-:W-:Y:S02]  /*cc10*/  SGXT.U32 R203, R203, 0x1 ;  /* 0x00000001cbcb781a */ /* 0x000fe40000000000 */
[----:B--2---:R-:W-:Y:S02]  /*cc20*/  ISETP.NE.U32.AND P0, PT, R4, UR4, PT ;  /* 0x0000000404007c0c */ /* 0x004fe4000bf05070 */
[----:B------:R-:W-:-:S04]  /*cc30*/  SHF.R.S32.HI R4, RZ, 0x1f, R5 ;  /* 0x0000001fff047819 */ /* 0x000fc80000011405 */
[----:B------:R-:W-:-:S05]  /*cc40*/  SHF.L.U64.HI R4, R5, 0x2, R4 ;  /* 0x0000000205047819 */ /* 0x000fca0000010204 */
[----:B------:R-:W-:Y:S02]  /*cc50*/  IMAD.X R192, R192, 0x1, R4, P6 ;  /* 0x00000001c0c07824 */ /* 0x000fe400030e0604 */
[----:B-1----:R-:W-:Y:S01]  /*cc60*/  @!P0 CALL.REL.NOINC `(.L_x_0) ;  /* 0x0000001000008944 */ /* 0x002fe20003c00000 */
[----:B------:R-:W-:Y:S05]  /*cc70*/  BRA `(.L_x_1) ;  /* 0xffffc14000007947 */ /* 0x000fea000383ffff */
.L_x_0:
[----:B-----5:R-:W-:Y:S01]  /*cc80*/  IMAD.MOV.U32 R4, RZ, RZ, R160 ;  /* 0x000000ffff047224 */ /* 0x020fe200078e00a0 */
[----:B------:R-:W-:-:S04]  /*cc90*/  DEPBAR.LE SB0, 0x0 ;  /* 0x000080000000791a */ /* 0x000fc80000000000 */
[----:B------:R-:W2:Y:S01]  /*cca0*/  LDL.LU R160, [R1+0x140] ;  /* 0x0001400001a07983 */ /* 0x000ea20000300800 */
[----:B------:R-:W-:Y:S01]  /*ccb0*/  IMAD.MOV.U32 R5, RZ, RZ, R156 ;  /* 0x000000ffff057224 */ /* 0x000fe200078e009c */
[C---:B------:R-:W-:Y:S01]  /*ccc0*/  LOP3.LUT R192, R200.reuse, R203, RZ, 0xfc, !PT ;  /* 0x000000cbc8c07212 */ /* 0x040fe200078efcff */
[----:B------:R-:W-:Y:S01]  /*ccd0*/  IMAD.MOV.U32 R6, RZ, RZ, R128 ;  /* 0x000000ffff067224 */ /* 0x000fe200078e0080 */
[----:B------:R-:W1:Y:S01]  /*cce0*/  S2R R60, SR_TID.X ;  /* 0x00000000003c7919 */ /* 0x000e620000002100 */
[----:B------:R-:W-:Y:S01]  /*ccf0*/  IMAD.MOV.U32 R7, RZ, RZ, R108 ;  /* 0x000000ffff077224 */ /* 0x000fe200078e006c */
[C---:B------:R-:W-:Y:S01]  /*cd00*/  LOP3.LUT R185, R200.reuse, 0x2, R203, 0xfe, !PT ;  /* 0x00000002c8b97812 */ /* 0x040fe200078efecb */
[----:B------:R-:W-:Y:S01]  /*cd10*/  IMAD.MOV.U32 R8, RZ, RZ, R161 ;  /* 0x000000ffff087224 */ /* 0x000fe200078e00a1 */
[----:B------:R-:W-:Y:S01]  /*cd20*/  BAR.SYNC.DEFER_BLOCKING 0x0 ;  /* 0x0000000000007b1d */ /* 0x000fe20000010000 */
[----:B------:R-:W-:Y:S01]  /*cd30*/  IMAD.MOV.U32 R9, RZ, RZ, R157 ;  /* 0x000000ffff097224 */ /* 0x000fe200078e009d */
[C---:B------:R-:W-:Y:S01]  /*cd40*/  LOP3.LUT R199, R200.reuse, 0x6, R203, 0xfe, !PT ;  /* 0x00000006c8c77812 */ /* 0x040fe200078efecb */
[----:B------:R-:W-:Y:S01]  /*cd50*/  IMAD.MOV.U32 R10, RZ, RZ, R129 ;  /* 0x000000ffff0a7224 */ /* 0x000fe200078e0081 */
[C---:B------:R-:W-:Y:S01]  /*cd60*/  LOP3.LUT R198, R200.reuse, 0x8, R203, 0xfe, !PT ;  /* 0x00000008c8c67812 */ /* 0x040fe200078efecb */
[----:B------:R-:W-:Y:S01]  /*cd70*/  IMAD.MOV.U32 R11, RZ, RZ, R109 ;  /* 0x000000ffff0b7224 */ /* 0x000fe200078e006d */
[C-C-:B------:R-:W-:Y:S01]  /*cd80*/  LOP3.LUT R197, R200.reuse, 0xa, R203.reuse, 0xfe, !PT ;  /* 0x0000000ac8c57812 */ /* 0x140fe200078efecb */
[----:B------:R-:W-:Y:S01]  /*cd90*/  IMAD.MOV.U32 R12, RZ, RZ, R162 ;  /* 0x000000ffff0c7224 */ /* 0x000fe200078e00a2 */
[C-C-:B------:R-:W-:Y:S01]  /*cda0*/  LOP3.LUT R196, R200.reuse, 0xc, R203.reuse, 0xfe, !PT ;  /* 0x0000000cc8c47812 */ /* 0x140fe200078efecb */
[----:B------:R-:W-:Y:S01]  /*cdb0*/  IMAD.MOV.U32 R13, RZ, RZ, R158 ;  /* 0x000000ffff0d7224 */ /* 0x000fe200078e009e */
[C-C-:B------:R-:W-:Y:S01]  /*cdc0*/  LOP3.LUT R194, R200.reuse, 0xe, R203.reuse, 0xfe, !PT ;  /* 0x0000000ec8c27812 */ /* 0x140fe200078efecb */
[----:B------:R-:W-:Y:S01]  /*cdd0*/  IMAD.MOV.U32 R14, RZ, RZ, R130 ;  /* 0x000000ffff0e7224 */ /* 0x000fe200078e0082 */
[C-C-:B------:R-:W-:Y:S01]  /*cde0*/  LOP3.LUT R195, R200.reuse, 0x10, R203.reuse, 0xfe, !PT ;  /* 0x00000010c8c37812 */ /* 0x140fe200078efecb */
[----:B------:R-:W-:Y:S01]  /*cdf0*/  IMAD.MOV.U32 R15, RZ, RZ, R110 ;  /* 0x000000ffff0f7224 */ /* 0x000fe200078e006e */
[C---:B------:R-:W-:Y:S01]  /*ce00*/  LOP3.LUT R190, R200.reuse, 0x12, R203, 0xfe, !PT ;  /* 0x00000012c8be7812 */ /* 0x040fe200078efecb */
[----:B------:R-:W-:Y:S01]  /*ce10*/  IMAD.MOV.U32 R108, RZ, RZ, R163 ;  /* 0x000000ffff6c7224 */ /* 0x000fe200078e00a3 */
[C---:B------:R-:W-:Y:S01]  /*ce20*/  LOP3.LUT R193, R200.reuse, 0x14, R203, 0xfe, !PT ;  /* 0x00000014c8c17812 */ /* 0x040fe200078efecb */
[----:B------:R-:W-:Y:S01]  /*ce30*/  IMAD.MOV.U32 R109, RZ, RZ, R159 ;  /* 0x000000ffff6d7224 */ /* 0x000fe200078e009f */
[C---:B------:R-:W-:Y:S01]  /*ce40*/  LOP3.LUT R186, R200.reuse, 0x16, R203, 0xfe, !PT ;  /* 0x00000016c8ba7812 */ /* 0x040fe200078efecb */
[----:B------:R-:W-:Y:S01]  /*ce50*/  IMAD.MOV.U32 R110, RZ, RZ, R131 ;  /* 0x000000ffff6e7224 */ /* 0x000fe200078e0083 */
[----:B------:R-:W-:Y:S01]  /*ce60*/  LOP3.LUT R191, R200, 0x18, R203, 0xfe, !PT ;  /* 0x00000018c8bf7812 */ /* 0x000fe200078efecb */
[C---:B-1----:R-:W-:Y:S01]  /*ce70*/  IMAD.SHL.U32 R61, R60.reuse, 0x1000, RZ ;  /* 0x000010003c3d7824 */ /* 0x042fe200078e00ff */
[----:B------:R-:W-:Y:S01]  /*ce80*/  LOP3.LUT R60, R60, 0x7f, RZ, 0xc0, !PT ;  /* 0x0000007f3c3c7812 */ /* 0x000fe200078ec0ff */
[----:B------:R-:W-:Y:S01]  /*ce90*/  IMAD.MOV.U32 R16, RZ, RZ, R25 ;  /* 0x000000ffff107224 */ /* 0x000fe200078e0019 */
[C---:B------:R-:W-:Y:S01]  /*cea0*/  LOP3.LUT R188, R200.reuse, 0x1a, R203, 0xfe, !PT ;  /* 0x0000001ac8bc7812 */ /* 0x040fe200078efecb */
[----:B------:R-:W-:Y:S01]  /*ceb0*/  IMAD.MOV.U32 R17, RZ, RZ, R33 ;  /* 0x000000ffff117224 */ /* 0x000fe200078e0021 */
[----:B------:R-:W-:Y:S01]  /*cec0*/  LOP3.LUT R61, R61, 0x6000, RZ, 0xc0, !PT ;  /* 0x000060003d3d7812 */ /* 0x000fe200078ec0ff */
        /* <DEDUP_REMOVED lines=15> */
[----:B------:R-:W-:Y:S01]  /*cfc0*/  LOP3.LUT R167, R200, 0x44, R203, 0xfe, !PT ;  /* 0x00000044c8a77812 */ /* 0x000fe200078efecb */
[----:B------:R-:W-:Y:S01]  /*cfd0*/  IMAD R60, R60, 0x10, R61 ;  /* 0x000000103c3c7824 */ /* 0x000fe200078e023d */
[C---:B------:R-:W-:Y:S01]  /*cfe0*/  LOP3.LUT R166, R200.reuse, 0x46, R203, 0xfe, !PT ;  /* 0x00000046c8a67812 */ /* 0x040fe200078efecb */
[----:B------:R-:W-:Y:S01]  /*cff0*/  IMAD.MOV.U32 R156, RZ, RZ, R105 ;  /* 0x000000ffff9c7224 */ /* 0x000fe200078e0069 */
[----:B------:R-:W-:-:S02]  /*d000*/  LOP3.LUT R165, R200, 0x48, R203, 0xfe, !PT ;  /* 0x00000048c8a57812 */ /* 0x000fc400078efecb */
[C---:B------:R-:W-:Y:S02]  /*d010*/  LOP3.LUT R3, R60.reuse, 0x20, RZ, 0x3c, !PT ;  /* 0x000000203c037812 */ /* 0x040fe400078e3cff */
[C---:B------:R-:W-:Y:S02]  /*d020*/  LOP3.LUT R2, R60.reuse, 0x40, RZ, 0x3c, !PT ;  /* 0x000000403c027812 */ /* 0x040fe400078e3cff */
[----:B------:R-:W-:Y:S01]  /*d030*/  LOP3.LUT R0, R60, 0x60, RZ, 0x3c, !PT ;  /* 0x000000603c007812 */ /* 0x000fe200078e3cff */
[----:B------:R-:W-:Y:S01]  /*d040*/  STL [R1+0x30], R3 ;  /* 0x0000300301007387 */ /* 0x000fe20000100800 */
[C-C-:B------:R-:W-:Y:S02]  /*d050*/  LOP3.LUT R164, R200.reuse, 0x4a, R203.reuse, 0xfe, !PT ;  /* 0x0000004ac8a47812 */ /* 0x140fe400078efecb */
[C-C-:B------:R-:W-:Y:S01]  /*d060*/  LOP3.LUT R26, R200.reuse, 0x50, R203.reuse, 0xfe, !PT ;  /* 0x00000050c81a7812 */ /* 0x140fe200078efecb */
[----:B------:R-:W-:Y:S01]  /*d070*/  STL [R1+0x34], R2 ;  /* 0x0000340201007387 */ /* 0x000fe20000100800 */
[----:B------:R-:W-:-:S02]  /*d080*/  LOP3.LUT R25, R200, 0x52, R203, 0xfe, !PT ;  /* 0x00000052c8197812 */ /* 0x000fc400078efecb */
[C-C-:B------:R-:W-:Y:S01]  /*d090*/  LOP3.LUT R201, R200.reuse, 0x80, R203.reuse, 0xfe, !PT ;  /* 0x00000080c8c97812 */ /* 0x140fe200078efecb */
[----:B------:R-:W-:Y:S01]  /*d0a0*/  STL [R1+0x38], R0 ;  /* 0x0000380001007387 */ /* 0x000fe20000100800 */
[C-C-:B------:R-:W-:Y:S02]  /*d0b0*/  LOP3.LUT R202, R200.reuse, 0x82, R203.reuse, 0xfe, !PT ;  /* 0x00000082c8ca7812 */ /* 0x140fe400078efecb */
[C-C-:B------:R-:W-:Y:S02]  /*d0c0*/  LOP3.LUT R204, R200.reuse, 0x84, R203.reuse, 0xfe, !PT ;  /* 0x00000084c8cc7812 */ /* 0x140fe400078efecb */
[C-C-:B------:R-:W-:Y:S02]  /*d0d0*/  LOP3.LUT R205, R200.reuse, 0x86, R203.reuse, 0xfe, !PT ;  /* 0x00000086c8cd7812 */ /* 0x140fe400078efecb */
[C-C-:B------:R-:W-:Y:S02]  /*d0e0*/  LOP3.LUT R206, R200.reuse, 0x88, R203.reuse, 0xfe, !PT ;  /* 0x00000088c8ce7812 */ /* 0x140fe400078efecb */
[----:B------:R-:W-:-:S02]  /*d0f0*/  LOP3.LUT R207, R200, 0x8a, R203, 0xfe, !PT ;  /* 0x0000008ac8cf7812 */ /* 0x000fc400078efecb */
[C-C-:B------:R-:W-:Y:S02]  /*d100*/  LOP3.LUT R208, R200.reuse, 0x8c, R203.reuse, 0xfe, !PT ;  /* 0x0000008cc8d07812 */ /* 0x140fe400078efecb */
        /* <DEDUP_REMOVED lines=43> */
[C-C-:B------:R-:W-:Y:S01]  /*d3c0*/  LOP3.LUT R252, R200.reuse, 0xe4, R203.reuse, 0xfe, !PT ;  /* 0x000000e4c8fc7812 */ /* 0x140fe200078efecb */
[----:B--2---:R1:W-:Y:S04]  /*d3d0*/  STS.128 [R160], R4 ;  /* 0x00000004a0007388 */ /* 0x0043e80000000c00 */
[----:B------:R2:W-:Y:S04]  /*d3e0*/  STS.128 [R160+0x400], R8 ;  /* 0x00040008a0007388 */ /* 0x0005e80000000c00 */
[----:B------:R3:W-:Y:S04]  /*d3f0*/  STS.128 [R160+0x80], R12 ;  /* 0x0000800ca0007388 */ /* 0x0007e80000000c00 */
[----:B------:R-:W-:Y:S01]  /*d400*/  STS.128 [R160+0x480], R108 ;  /* 0x0004806ca0007388 */ /* 0x000fe20000000c00 */
[----:B-1----:R-:W-:Y:S01]  /*d410*/  IMAD.MOV.U32 R4, RZ, RZ, R24 ;  /* 0x000000ffff047224 */ /* 0x002fe200078e0018 */
[----:B------:R-:W-:Y:S01]  /*d420*/  LOP3.LUT R24, R200, 0x54, R203, 0xfe, !PT ;  /* 0x00000054c8187812 */ /* 0x000fe200078efecb */
[----:B------:R-:W-:-:S02]  /*d430*/  IMAD.MOV.U32 R5, RZ, RZ, R32 ;  /* 0x000000ffff057224 */ /* 0x000fc400078e0020 */
[----:B------:R-:W-:Y:S02]  /*d440*/  IMAD.MOV.U32 R6, RZ, RZ, R44 ;  /* 0x000000ffff067224 */ /* 0x000fe400078e002c */
[----:B------:R-:W-:Y:S02]  /*d450*/  IMAD.MOV.U32 R7, RZ, RZ, R56 ;  /* 0x000000ffff077224 */ /* 0x000fe400078e0038 */
[----:B------:R-:W-:Y:S01]  /*d460*/  IMAD.MOV.U32 R56, RZ, RZ, R27 ;  /* 0x000000ffff387224 */ /* 0x000fe200078e001b */
[C-C-:B------:R-:W-:Y:S01]  /*d470*/  LOP3.LUT R27, R200.reuse, 0x4e, R203.reuse, 0xfe, !PT ;  /* 0x0000004ec81b7812 */ /* 0x140fe200078efecb */
[----:B--2---:R-:W-:Y:S01]  /*d480*/  IMAD.MOV.U32 R8, RZ, RZ, R20 ;  /* 0x000000ffff087224 */ /* 0x004fe200078e0014 */
[----:B------:R1:W-:Y:S01]  /*d490*/  STS.128 [R160+0x100], R4 ;  /* 0x00010004a0007388 */ /* 0x0003e20000000c00 */
[----:B------:R-:W-:Y:S01]  /*d4a0*/  IMAD.MOV.U32 R9, RZ, RZ, R28 ;  /* 0x000000ffff097224 */ /* 0x000fe200078e001c */
[----:B------:R-:W-:Y:S01]  /*d4b0*/  LOP3.LUT R20, R200, 0x5c, R203, 0xfe, !PT ;  /* 0x0000005cc8147812 */ /* 0x000fe200078efecb */
[----:B------:R-:W-:Y:S01]  /*d4c0*/  IMAD.MOV.U32 R10, RZ, RZ, R40 ;  /* 0x000000ffff0a7224 */ /* 0x000fe200078e0028 */
[----:B------:R2:W-:Y:S01]  /*d4d0*/  STS.128 [R160+0x500], R16 ;  /* 0x00050010a0007388 */ /* 0x0005e20000000c00 */
[----:B------:R-:W-:-:S02]  /*d4e0*/  IMAD.MOV.U32 R11, RZ, RZ, R52 ;  /* 0x000000ffff0b7224 */ /* 0x000fc400078e0034 */
[----:B---3--:R-:W-:Y:S01]  /*d4f0*/  IMAD.MOV.U32 R12, RZ, RZ, R22 ;  /* 0x000000ffff0c7224 */ /* 0x008fe200078e0016 */
[----:B------:R-:W-:Y:S01]  /*d500*/  STS.128 [R160+0x180], R48 ;  /* 0x00018030a0007388 */ /* 0x000fe20000000c00 */
[----:B------:R-:W-:Y:S01]  /*d510*/  IMAD.MOV.U32 R13, RZ, RZ, R30 ;  /* 0x000000ffff0d7224 */ /* 0x000fe200078e001e */
[C---:B------:R-:W-:Y:S01]  /*d520*/  LOP3.LUT R22, R200.reuse, 0x58, R203, 0xfe, !PT ;  /* 0x00000058c8167812 */ /* 0x040fe200078efecb */
[----:B------:R-:W-:Y:S01]  /*d530*/  IMAD.MOV.U32 R14, RZ, RZ, R42 ;  /* 0x000000ffff0e7224 */ /* 0x000fe200078e002a */
[----:B------:R-:W-:Y:S01]  /*d540*/  STS.128 [R160+0x580], R56 ;  /* 0x00058038a0007388 */ /* 0x000fe20000000c00 */
[----:B------:R-:W-:Y:S02]  /*d550*/  IMAD.MOV.U32 R15, RZ, RZ, R54 ;  /* 0x000000ffff0f7224 */ /* 0x000fe400078e0036 */
[----:B------:R-:W-:Y:S01]  /*d560*/  IMAD.MOV.U32 R52, RZ, RZ, R23 ;  /* 0x000000ffff347224 */ /* 0x000fe200078e0017 */
[----:B------:R3:W-:Y:S01]  /*d570*/  STS.128 [R160+0x200], R8 ;  /* 0x00020008a0007388 */ /* 0x0007e20000000c00 */
[----:B-1----:R-:W-:Y:S01]  /*d580*/  IMAD.MOV.U32 R4, RZ, RZ, R21 ;  /* 0x000000ffff047224 */ /* 0x002fe200078e0015 */
[C---:B------:R-:W-:Y:S01]  /*d590*/  LOP3.LUT R23, R200.reuse, 0x56, R203, 0xfe, !PT ;  /* 0x00000056c8177812 */ /* 0x040fe200078efecb */
[----:B------:R-:W-:Y:S01]  /*d5a0*/  IMAD.MOV.U32 R5, RZ, RZ, R29 ;  /* 0x000000ffff057224 */ /* 0x000fe200078e001d */
[----:B------:R-:W-:Y:S01]  /*d5b0*/  LOP3.LUT R21, R200, 0x5a, R203, 0xfe, !PT ;  /* 0x0000005ac8157812 */ /* 0x000fe200078efecb */
[----:B------:R-:W-:-:S02]  /*d5c0*/  IMAD.MOV.U32 R6, RZ, RZ, R41 ;  /* 0x000000ffff067224 */ /* 0x000fc400078e0029 */
[----:B------:R-:W-:Y:S02]  /*d5d0*/  IMAD.MOV.U32 R7, RZ, RZ, R53 ;  /* 0x000000ffff077224 */ /* 0x000fe400078e0035 */
[----:B------:R-:W-:Y:S02]  /*d5e0*/  IMAD.MOV.U32 R53, RZ, RZ, R31 ;  /* 0x000000ffff357224 */ /* 0x000fe400078e001f */
[----:B------:R-:W-:Y:S01]  /*d5f0*/  IMAD.MOV.U32 R54, RZ, RZ, R43 ;  /* 0x000000ffff367224 */ /* 0x000fe200078e002b */
[----:B------:R1:W-:Y:S01]  /*d600*/  STS.128 [R160+0x600], R4 ;  /* 0x00060004a0007388 */ /* 0x0003e20000000c00 */
[----:B--2---:R-:W-:Y:S01]  /*d610*/  IMAD.MOV.U32 R16, RZ, RZ, R176 ;  /* 0x000000ffff107224 */ /* 0x004fe200078e00b0 */
[C-C-:B------:R-:W-:Y:S01]  /*d620*/  LOP3.LUT R176, R200.reuse, 0x32, R203.reuse, 0xfe, !PT ;  /* 0x00000032c8b07812 */ /* 0x140fe200078efecb */
[----:B------:R-:W-:Y:S01]  /*d630*/  IMAD.MOV.U32 R17, RZ, RZ, R168 ;  /* 0x000000ffff117224 */ /* 0x000fe200078e00a8 */
[----:B------:R2:W-:Y:S01]  /*d640*/  STS.128 [R160+0x280], R12 ;  /* 0x0002800ca0007388 */ /* 0x0005e20000000c00 */
[----:B------:R-:W-:Y:S01]  /*d650*/  IMAD.MOV.U32 R18, RZ, RZ, R180 ;  /* 0x000000ffff127224 */ /* 0x000fe200078e00b4 */
[C---:B------:R-:W-:Y:S01]  /*d660*/  LOP3.LUT R180, R200.reuse, 0x22, R203, 0xfe, !PT ;  /* 0x00000022c8b47812 */ /* 0x040fe200078efecb */
[----:B------:R-:W-:Y:S01]  /*d670*/  IMAD.MOV.U32 R19, RZ, RZ, R36 ;  /* 0x000000ffff137224 */ /* 0x000fe200078e0024 */
[----:B------:R-:W-:Y:S01]  /*d680*/  STS.128 [R160+0x680], R52 ;  /* 0x00068034a0007388 */ /* 0x000fe20000000c00 */
[----:B---3--:R-:W-:Y:S01]  /*d690*/  IMAD.MOV.U32 R8, RZ, RZ, R177 ;  /* 0x000000ffff087224 */ /* 0x008fe200078e00b1 */
[C---:B------:R-:W-:Y:S01]  /*d6a0*/  LOP3.LUT R177, R200.reuse, 0x30, R203, 0xfe, !PT ;  /* 0x00000030c8b17812 */ /* 0x040fe200078efecb */
[----:B------:R-:W-:Y:S01]  /*d6b0*/  IMAD.MOV.U32 R9, RZ, RZ, R169 ;  /* 0x000000ffff097224 */ /* 0x000fe200078e00a9 */
[----:B------:R-:W-:Y:S01]  /*d6c0*/  STS.128 [R160+0x300], R16 ;  /* 0x00030010a0007388 */ /* 0x000fe20000000c00 */
[----:B------:R-:W-:Y:S01]  /*d6d0*/  IMAD.MOV.U32 R10, RZ, RZ, R181 ;  /* 0x000000ffff0a7224 */ /* 0x000fe200078e00b5 */
[C---:B------:R-:W-:Y:S01]  /*d6e0*/  LOP3.LUT R181, R200.reuse, 0x2a, R203, 0xfe, !PT ;  /* 0x0000002ac8b57812 */ /* 0x040fe200078efecb */
[----:B------:R-:W-:Y:S01]  /*d6f0*/  IMAD.MOV.U32 R11, RZ, RZ, R37 ;  /* 0x000000ffff0b7224 */ /* 0x000fe200078e0025 */
[C-C-:B------:R-:W-:Y:S01]  /*d700*/  LOP3.LUT R169, R200.reuse, 0x40, R203.reuse, 0xfe, !PT ;  /* 0x00000040c8a97812 */ /* 0x140fe200078efecb */
[----:B-1----:R-:W-:Y:S01]  /*d710*/  IMAD.MOV.U32 R4, RZ, RZ, R178 ;  /* 0x000000ffff047224 */ /* 0x002fe200078e00b2 */
[C-C-:B------:R-:W-:Y:S01]  /*d720*/  LOP3.LUT R178, R200.reuse, 0x2e, R203.reuse, 0xfe, !PT ;  /* 0x0000002ec8b27812 */ /* 0x140fe200078efecb */
[----:B------:R-:W-:Y:S01]  /*d730*/  IMAD.MOV.U32 R5, RZ, RZ, R170 ;  /* 0x000000ffff057224 */ /* 0x000fe200078e00aa */
[----:B------:R-:W-:Y:S01]  /*d740*/  STS.128 [R160+0x700], R8 ;  /* 0x00070008a0007388 */ /* 0x000fe20000000c00 */
[----:B--2---:R-:W-:Y:S01]  /*d750*/  IMAD.MOV.U32 R13, RZ, RZ, R100 ;  /* 0x000000ffff0d7224 */ /* 0x004fe200078e0064 */
[C-C-:B------:R-:W-:Y:S01]  /*d760*/  LOP3.LUT R100, R200.reuse, 0xe6, R203.reuse, 0xfe, !PT ;  /* 0x000000e6c8647812 */ /* 0x140fe200078efecb */
[----:B------:R-:W-:Y:S01]  /*d770*/  IMAD.MOV.U32 R14, RZ, RZ, R96 ;  /* 0x000000ffff0e7224 */ /* 0x000fe200078e0060 */
[C-C-:B------:R-:W-:Y:S01]  /*d780*/  LOP3.LUT R96, R200.reuse, 0xe8, R203.reuse, 0xfe, !PT ;  /* 0x000000e8c8607812 */ /* 0x140fe200078efecb */
[----:B------:R-:W-:Y:S01]  /*d790*/  IMAD.MOV.U32 R15, RZ, RZ, R92 ;  /* 0x000000ffff0f7224 */ /* 0x000fe200078e005c */
[C-C-:B------:R-:W-:Y:S01]  /*d7a0*/  LOP3.LUT R92, R200.reuse, 0xea, R203.reuse, 0xfe, !PT ;  /* 0x000000eac85c7812 */ /* 0x140fe200078efecb */
[----:B------:R1:W-:Y:S01]  /*d7b0*/  STL [R1], R100 ;  /* 0x0000006401007387 */ /* 0x0003e20000100800 */
[----:B------:R-:W-:Y:S01]  /*d7c0*/  IMAD.MOV.U32 R6, RZ, RZ, R182 ;  /* 0x000000ffff067224 */ /* 0x000fe200078e00b6 */
[C---:B------:R-:W-:Y:S01]  /*d7d0*/  LOP3.LUT R182, R200.reuse, 0x28, R203, 0xfe, !PT ;  /* 0x00000028c8b67812 */ /* 0x040fe200078efecb */
[----:B------:R-:W-:Y:S01]  /*d7e0*/  IMAD.MOV.U32 R7, RZ, RZ, R38 ;  /* 0x000000ffff077224 */ /* 0x000fe200078e0026 */
[----:B------:R2:W-:Y:S01]  /*d7f0*/  STL [R1+0x4], R96 ;  /* 0x0000046001007387 */ /* 0x0005e20000100800 */
[----:B------:R-:W-:Y:S01]  /*d800*/  IMAD.MOV.U32 R36, RZ, RZ, R179 ;  /* 0x000000ffff247224 */ /* 0x000fe200078e00b3 */
[C---:B------:R-:W-:Y:S01]  /*d810*/  LOP3.LUT R179, R200.reuse, 0x2c, R203, 0xfe, !PT ;  /* 0x0000002cc8b37812 */ /* 0x040fe200078efecb */
[----:B------:R-:W-:Y:S01]  /*d820*/  IMAD.MOV.U32 R37, RZ, RZ, R171 ;  /* 0x000000ffff257224 */ /* 0x000fe200078e00ab */
[----:B------:R3:W-:Y:S01]  /*d830*/  STL [R1+0x8], R92 ;  /* 0x0000085c01007387 */ /* 0x0007e20000100800 */
[----:B------:R-:W-:Y:S01]  /*d840*/  IMAD.MOV.U32 R38, RZ, RZ, R183 ;  /* 0x000000ffff267224 */ /* 0x000fe200078e00b7 */
[C-C-:B-1----:R-:W-:Y:S01]  /*d850*/  LOP3.LUT R100, R200.reuse, 0xec, R203.reuse, 0xfe, !PT ;  /* 0x000000ecc8647812 */ /* 0x142fe200078efecb */
[----:B------:R-:W-:Y:S01]  /*d860*/  IMAD.MOV.U32 R12, RZ, RZ, R104 ;  /* 0x000000ffff0c7224 */ /* 0x000fe200078e0068 */
[----:B------:R-:W-:Y:S01]  /*d870*/  STS.128 [R160+0x380], R4 ;  /* 0x00038004a0007388 */ /* 0x000fe20000000c00 */
[----:B------:R-:W-:-:S02]  /*d880*/  LOP3.LUT R183, R200, 0x26, R203, 0xfe, !PT ;  /* 0x00000026c8b77812 */ /* 0x000fc400078efecb */
[C-C-:B--2---:R-:W-:Y:S01]  /*d890*/  LOP3.LUT R96, R200.reuse, 0xee, R203.reuse, 0xfe, !PT ;  /* 0x000000eec8607812 */ /* 0x144fe200078efecb */
[----:B------:R1:W-:Y:S01]  /*d8a0*/  STL [R1+0xc], R100 ;  /* 0x00000c6401007387 */ /* 0x0003e20000100800 */
[C-C-:B------:R-:W-:Y:S02]  /*d8b0*/  LOP3.LUT R171, R200.reuse, 0x3c, R203.reuse, 0xfe, !PT ;  /* 0x0000003cc8ab7812 */ /* 0x140fe400078efecb */
[C-C-:B---3--:R-:W-:Y:S01]  /*d8c0*/  LOP3.LUT R92, R200.reuse, 0xf0, R203.reuse, 0xfe, !PT ;  /* 0x000000f0c85c7812 */ /* 0x148fe200078efecb */
[----:B------:R2:W-:Y:S01]  /*d8d0*/  STL [R1+0x10], R96 ;  /* 0x0000106001007387 */ /* 0x0005e20000100800 */
[C-C-:B------:R-:W-:Y:S02]  /*d8e0*/  LOP3.LUT R170, R200.reuse, 0x3e, R203.reuse, 0xfe, !PT ;  /* 0x0000003ec8aa7812 */ /* 0x140fe400078efecb */
[C-C-:B------:R-:W-:Y:S01]  /*d8f0*/  LOP3.LUT R168, R200.reuse, 0x42, R203.reuse, 0xfe, !PT ;  /* 0x00000042c8a87812 */ /* 0x140fe200078efecb */
[----:B------:R3:W-:Y:S01]  /*d900*/  STL [R1+0x14], R92 ;  /* 0x0000145c01007387 */ /* 0x0007e20000100800 */
[----:B------:R-:W-:-:S02]  /*d910*/  LOP3.LUT R104, R200, 0x4c, R203, 0xfe, !PT ;  /* 0x0000004cc8687812 */ /* 0x000fc400078efecb */
[C-C-:B-1----:R-:W-:Y:S01]  /*d920*/  LOP3.LUT R100, R200.reuse, 0xf2, R203.reuse, 0xfe, !PT ;  /* 0x000000f2c8647812 */ /* 0x142fe200078efecb */
[----:B------:R-:W-:Y:S01]  /*d930*/  STS.128 [R160+0x780], R36 ;  /* 0x00078024a0007388 */ /* 0x000fe20000000c00 */
[C-C-:B------:R-:W-:Y:S02]  /*d940*/  LOP3.LUT R19, R200.reuse, 0x5e, R203.reuse, 0xfe, !PT ;  /* 0x0000005ec8137812 */ /* 0x140fe400078efecb */
[C-C-:B--2---:R-:W-:Y:S01]  /*d950*/  LOP3.LUT R96, R200.reuse, 0xf4, R203.reuse, 0xfe, !PT ;  /* 0x000000f4c8607812 */ /* 0x144fe200078efecb */
[----:B------:R1:W-:Y:S01]  /*d960*/  STL [R1+0x18], R100 ;  /* 0x0000186401007387 */ /* 0x0003e20000100800 */
[C-C-:B------:R-:W-:Y:S02]  /*d970*/  LOP3.LUT R18, R200.reuse, 0x60, R203.reuse, 0xfe, !PT ;  /* 0x00000060c8127812 */ /* 0x140fe400078efecb */
[C-C-:B---3--:R-:W-:Y:S01]  /*d980*/  LOP3.LUT R92, R200.reuse, 0xf6, R203.reuse, 0xfe, !PT ;  /* 0x000000f6c85c7812 */ /* 0x148fe200078efecb */
[----:B------:R2:W-:Y:S01]  /*d990*/  STL [R1+0x1c], R96 ;  /* 0x00001c6001007387 */ /* 0x0005e20000100800 */
[----:B------:R-:W-:-:S02]  /*d9a0*/  LOP3.LUT R17, R200, 0x62, R203, 0xfe, !PT ;  /* 0x00000062c8117812 */ /* 0x000fc400078efecb */
[C-C-:B------:R-:W-:Y:S01]  /*d9b0*/  LOP3.LUT R16, R200.reuse, 0x64, R203.reuse, 0xfe, !PT ;  /* 0x00000064c8107812 */ /* 0x140fe200078efecb */
[----:B------:R3:W-:Y:S01]  /*d9c0*/  STL [R1+0x20], R92 ;  /* 0x0000205c01007387 */ /* 0x0007e20000100800 */
[C-C-:B------:R-:W-:Y:S02]  /*d9d0*/  LOP3.LUT R11, R200.reuse, 0x6e, R203.reuse, 0xfe, !PT ;  /* 0x0000006ec80b7812 */ /* 0x140fe400078efecb */
[C-C-:B-1----:R-:W-:Y:S01]  /*d9e0*/  LOP3.LUT R100, R200.reuse, 0xf8, R203.reuse, 0xfe, !PT ;  /* 0x000000f8c8647812 */ /* 0x142fe200078efecb */
[----:B------:R-:W-:Y:S01]  /*d9f0*/  BAR.SYNC.DEFER_BLOCKING 0x0 ;  /* 0x0000000000007b1d */ /* 0x000fe20000010000 */
[C-C-:B------:R-:W-:Y:S02]  /*da00*/  LOP3.LUT R10, R200.reuse, 0x70, R203.reuse, 0xfe, !PT ;  /* 0x00000070c80a7812 */ /* 0x140fe400078efecb */
[C-C-:B--2---:R-:W-:Y:S02]  /*da10*/  LOP3.LUT R96, R200.reuse, 0xfa, R203.reuse, 0xfe, !PT ;  /* 0x000000fac8607812 */ /* 0x144fe400078efecb */
[C-C-:B------:R-:W-:Y:S01]  /*da20*/  LOP3.LUT R9, R200.reuse, 0x72, R203.reuse, 0xfe, !PT ;  /* 0x00000072c8097812 */ /* 0x140fe200078efecb */
[----:B------:R-:W-:Y:S01]  /*da30*/  STL [R1+0x24], R100 ;  /* 0x0000246401007387 */ /* 0x000fe20000100800 */
[----:B---3--:R-:W-:-:S02]  /*da40*/  LOP3.LUT R92, R200, 0xfc, R203, 0xfe, !PT ;  /* 0x000000fcc85c7812 */ /* 0x008fc400078efecb */
[C-C-:B------:R-:W-:Y:S01]  /*da50*/  LOP3.LUT R8, R200.reuse, 0x74, R203.reuse, 0xfe, !PT ;  /* 0x00000074c8087812 */ /* 0x140fe200078efecb */
[----:B------:R-:W-:Y:S01]  /*da60*/  STL [R1+0x28], R96 ;  /* 0x0000286001007387 */ /* 0x000fe20000100800 */
[C-C-:B------:R-:W-:Y:S02]  /*da70*/  LOP3.LUT R7, R200.reuse, 0x76, R203.reuse, 0xfe, !PT ;  /* 0x00000076c8077812 */ /* 0x140fe400078efecb */
[C-C-:B------:R-:W-:Y:S01]  /*da80*/  LOP3.LUT R6, R200.reuse, 0x78, R203.reuse, 0xfe, !PT ;  /* 0x00000078c8067812 */ /* 0x140fe200078efecb */
[----:B------:R-:W-:Y:S01]  /*da90*/  STL [R1+0x2c], R92 ;  /* 0x00002c5c01007387 */ /* 0x000fe20000100800 */
[C-C-:B------:R-:W-:Y:S02]  /*daa0*/  LOP3.LUT R5, R200.reuse, 0x7a, R203.reuse, 0xfe, !PT ;  /* 0x0000007ac8057812 */ /* 0x140fe400078efecb */
[C-C-:B------:R-:W-:Y:S01]  /*dab0*/  LOP3.LUT R4, R200.reuse, 0x7e, R203.reuse, 0xfe, !PT ;  /* 0x0000007ec8047812 */ /* 0x140fe200078efecb */
[----:B------:R-:W2:Y:S04]  /*dac0*/  LDL.LU R105, [R1+0x1b0] ;  /* 0x0001b00001697983 */ /* 0x000ea80000300800 */
[----:B------:R-:W1:Y:S04]  /*dad0*/  LDS.128 R152, [R60] ;  /* 0x000000003c987984 */ /* 0x000e680000000c00 */
[----:B------:R-:W-:Y:S04]  /*dae0*/  LDS.128 R136, [R60+0x800] ;  /* 0x000800003c887984 */ /* 0x000fe80000000c00 */
[----:B------:R-:W-:Y:S04]  /*daf0*/  LDS.128 R36, [R60+0x1000] ;  /* 0x001000003c247984 */ /* 0x000fe80000000c00 */
[----:B------:R-:W-:Y:S04]  /*db00*/  LDS.128 R44, [R60+0x1800] ;  /* 0x001800003c2c7984 */ /* 0x000fe80000000c00 */
[----:B------:R-:W3:Y:S04]  /*db10*/  LDS.128 R148, [R3] ;  /* 0x0000000003947984 */ /* 0x000ee80000000c00 */
[----:B------:R-:W-:Y:S04]  /*db20*/  LDS.128 R128, [R3+0x800] ;  /* 0x0008000003807984 */ /* 0x000fe80000000c00 */
[----:B------:R-:W-:Y:S04]  /*db30*/  LDS.128 R56, [R3+0x1000] ;  /* 0x0010000003387984 */ /* 0x000fe80000000c00 */
[----:B------:R4:W-:Y:S04]  /*db40*/  LDS.128 R40, [R3+0x1800] ;  /* 0x0018000003287984 */ /* 0x0009e80000000c00 */
[----:B------:R-:W1:Y:S04]  /*db50*/  LDS.128 R144, [R2] ;  /* 0x0000000002907984 */ /* 0x000e680000000c00 */
[----:B------:R-:W-:Y:S01]  /*db60*/  LDS.128 R108, [R2+0x800] ;  /* 0x00080000026c7984 */ /* 0x000fe20000000c00 */
[----:B----4-:R-:W-:-:S03]  /*db70*/  LOP3.LUT R3, R200, 0x7c, R203, 0xfe, !PT ;  /* 0x0000007cc8037812 */ /* 0x010fc600078efecb */
[----:B------:R-:W-:Y:S04]  /*db80*/  LDS.128 R52, [R2+0x1000] ;  /* 0x0010000002347984 */ /* 0x000fe80000000c00 */
[----:B------:R4:W-:Y:S04]  /*db90*/  LDS.128 R28, [R2+0x1800] ;  /* 0x00180000021c7984 */ /* 0x0009e80000000c00 */
[----:B------:R-:W1:Y:S04]  /*dba0*/  LDS.128 R140, [R0] ;  /* 0x00000000008c7984 */ /* 0x000e680000000c00 */
[----:B------:R-:W1:Y:S01]  /*dbb0*/  LDS.128 R60, [R0+0x800] ;  /* 0x00080000003c7984 */ /* 0x000e620000000c00 */
[----:B----4-:R-:W-:-:S03]  /*dbc0*/  LOP3.LUT R2, R200, 0x4, R203, 0xfe, !PT ;  /* 0x00000004c8027812 */ /* 0x010fc600078efecb */
[----:B------:R-:W4:Y:S04]  /*dbd0*/  LDS.128 R48, [R0+0x1000] ;  /* 0x0010000000307984 */ /* 0x000f280000000c00 */
[----:B------:R3:W1:Y:S04]  /*dbe0*/  LDS.128 R32, [R0+0x1800] ;  /* 0x0018000000207984 */ /* 0x0006680000000c00 */
[----:B------:R-:W-:Y:S01]  /*dbf0*/  BAR.SYNC.DEFER_BLOCKING 0x0 ;  /* 0x0000000000007b1d */ /* 0x000fe20000010000 */
[----:B------:R-:W-:Y:S01]  /*dc00*/  IMAD.MOV.U32 R157, RZ, RZ, R101 ;  /* 0x000000ffff9d7224 */ /* 0x000fe200078e0065 */
[----:B---3--:R-:W-:Y:S01]  /*dc10*/  LOP3.LUT R0, R200, 0x1e, R203, 0xfe, !PT ;  /* 0x0000001ec8007812 */ /* 0x008fe200078efecb */
[----:B------:R-:W-:-:S02]  /*dc20*/  IMAD.MOV.U32 R158, RZ, RZ, R97 ;  /* 0x000000ffff9e7224 */ /* 0x000fc400078e0061 */
[----:B------:R-:W-:Y:S02]  /*dc30*/  IMAD.MOV.U32 R159, RZ, RZ, R93 ;  /* 0x000000ffff9f7224 */ /* 0x000fe400078e005d */
[----:B------:R-:W-:Y:S02]  /*dc40*/  IMAD.MOV.U32 R161, RZ, RZ, R102 ;  /* 0x000000ffffa17224 */ /* 0x000fe400078e0066 */
[----:B------:R-:W-:Y:S02]  /*dc50*/  IMAD.MOV.U32 R162, RZ, RZ, R98 ;  /* 0x000000ffffa27224 */ /* 0x000fe400078e0062 */
[----:B------:R-:W-:Y:S02]  /*dc60*/  IMAD.MOV.U32 R163, RZ, RZ, R94 ;  /* 0x000000ffffa37224 */ /* 0x000fe400078e005e */
[----:B------:R-:W-:Y:S02]  /*dc70*/  IMAD.MOV.U32 R92, RZ, RZ, R107 ;  /* 0x000000ffff5c7224 */ /* 0x000fe400078e006b */
[----:B------:R-:W-:Y:S01]  /*dc80*/  IMAD.MOV.U32 R93, RZ, RZ, R103 ;  /* 0x000000ffff5d7224 */ /* 0x000fe200078e0067 */
[----:B------:R-:W3:Y:S01]  /*dc90*/  LDL.LU R107, [R1+0x16c] ;  /* 0x00016c00016b7983 */ /* 0x000ee20000300800 */
[----:B------:R-:W-:-:S03]  /*dca0*/  IMAD.MOV.U32 R94, RZ, RZ, R99 ;  /* 0x000000ffff5e7224 */ /* 0x000fc600078e0063 */
[----:B------:R1:W-:Y:S01]  /*dcb0*/  STS.128 [R160], R12 ;  /* 0x0000000ca0007388 */ /* 0x0003e20000000c00 */
[----:B------:R-:W-:Y:S02]  /*dcc0*/  IMAD.MOV.U32 R96, RZ, RZ, R80 ;  /* 0x000000ffff607224 */ /* 0x000fe400078e0050 */
[----:B------:R-:W-:Y:S02]  /*dcd0*/  IMAD.MOV.U32 R97, RZ, RZ, R84 ;  /* 0x000000ffff617224 */ /* 0x000fe400078e0054 */
[----:B------:R-:W-:Y:S02]  /*dce0*/  IMAD.MOV.U32 R98, RZ, RZ, R88 ;  /* 0x000000ffff627224 */ /* 0x000fe400078e0058 */
[----:B------:R-:W-:Y:S01]  /*dcf0*/  IMAD.MOV.U32 R99, RZ, RZ, R112 ;  /* 0x000000ffff637224 */ /* 0x000fe200078e0070 */
[C-C-:B-1----:R-:W-:Y:S02]  /*dd00*/  LOP3.LUT R15, R200.reuse, 0x66, R203.reuse, 0xfe, !PT ;  /* 0x00000066c80f7812 */ /* 0x142fe400078efecb */
[----:B------:R-:W-:-:S02]  /*dd10*/  LOP3.LUT R14, R200, 0x68, R203, 0xfe, !PT ;  /* 0x00000068c80e7812 */ /* 0x000fc400078efecb */
[C-C-:B------:R-:W-:Y:S02]  /*dd20*/  LOP3.LUT R13, R200.reuse, 0x6a, R203.reuse, 0xfe, !PT ;  /* 0x0000006ac80d7812 */ /* 0x140fe400078efecb */
[C-C-:B------:R-:W-:Y:S02]  /*dd30*/  LOP3.LUT R12, R200.reuse, 0x6c, R203.reuse, 0xfe, !PT ;  /* 0x0000006cc80c7812 */ /* 0x140fe400078efecb */
[----:B------:R-:W-:Y:S01]  /*dd40*/  LOP3.LUT R200, R200, 0xfe, R203, 0xfe, !PT ;  /* 0x000000fec8c87812 */ /* 0x000fe200078efecb */
[----:B------:R-:W-:Y:S02]  /*dd50*/  IMAD.MOV.U32 R203, RZ, RZ, R160 ;  /* 0x000000ffffcb7224 */ /* 0x000fe400078e00a0 */
[----:B------:R-:W-:Y:S02]  /*dd60*/  IMAD.MOV.U32 R160, RZ, RZ, R106 ;  /* 0x000000ffffa07224 */ /* 0x000fe400078e006a */
[----:B------:R-:W-:Y:S01]  /*dd70*/  IMAD.MOV.U32 R100, RZ, RZ, R81 ;  /* 0x000000ffff647224 */ /* 0x000fe200078e0051 */
[----:B------:R-:W-:Y:S01]  /*dd80*/  STS.128 [R203+0x400], R156 ;  /* 0x0004009ccb007388 */ /* 0x000fe20000000c00 */
[----:B------:R-:W-:-:S02]  /*dd90*/  IMAD.MOV.U32 R101, RZ, RZ, R85 ;  /* 0x000000ffff657224 */ /* 0x000fc400078e0055 */
[----:B------:R-:W-:Y:S01]  /*dda0*/  IMAD.MOV.U32 R102, RZ, RZ, R89 ;  /* 0x000000ffff667224 */ /* 0x000fe200078e0059 */
[----:B------:R-:W-:Y:S01]  /*ddb0*/  STS.128 [R203+0x80], R160 ;  /* 0x000080a0cb007388 */ /* 0x000fe20000000c00 */
[----:B------:R-:W-:-:S03]  /*ddc0*/  IMAD.MOV.U32 R103, RZ, RZ, R113 ;  /* 0x000000ffff677224 */ /* 0x000fc600078e0071 */
[----:B------:R1:W-:Y:S01]  /*ddd0*/  STS.128 [R203+0x480], R92 ;  /* 0x0004805ccb007388 */ /* 0x0003e20000000c00 */
[----:B------:R-:W-:Y:S02]  /*dde0*/  IMAD.MOV.U32 R112, RZ, RZ, R83 ;  /* 0x000000ffff707224 */ /* 0x000fe400078e0053 */
[----:B------:R-:W-:Y:S01]  /*ddf0*/  IMAD.MOV.U32 R113, RZ, RZ, R87 ;  /* 0x000000ffff717224 */ /* 0x000fe200078e0057 */
[----:B------:R-:W-:Y:S01]  /*de00*/  STS.128 [R203+0x100], R96 ;  /* 0x00010060cb007388 */ /* 0x000fe20000000c00 */
[----:B------:R-:W-:Y:S02]  /*de10*/  IMAD.MOV.U32 R80, RZ, RZ, R116 ;  /* 0x000000ffff507224 */ /* 0x000fe400078e0074 */
[----:B------:R-:W-:Y:S01]  /*de20*/  IMAD.MOV.U32 R81, RZ, RZ, R120 ;  /* 0x000000ffff517224 */ /* 0x000fe200078e0078 */
[----:B------:R-:W3:Y:S01]  /*de30*/  LDL.LU R106, [R1+0x30] ;  /* 0x00003000016a7983 */ /* 0x000ee20000300800 */
[----:B------:R-:W-:Y:S02]  /*de40*/  IMAD.MOV.U32 R83, RZ, RZ, R132 ;  /* 0x000000ffff537224 */ /* 0x000fe400078e0084 */
[----:B------:R-:W-:Y:S01]  /*de50*/  IMAD.MOV.U32 R84, RZ, RZ, R117 ;  /* 0x000000ffff547224 */ /* 0x000fe200078e0075 */
[----:B------:R-:W-:Y:S01]  /*de60*/  STS.128 [R203+0x500], R100 ;  /* 0x00050064cb007388 */ /* 0x000fe20000000c00 */
[----:B------:R-:W-:-:S02]  /*de70*/  IMAD.MOV.U32 R85, RZ, RZ, R121 ;  /* 0x000000ffff557224 */ /* 0x000fc400078e0079 */
[----:B-1----:R-:W-:Y:S02]  /*de80*/  IMAD.MOV.U32 R92, RZ, RZ, R82 ;  /* 0x000000ffff5c7224 */ /* 0x002fe400078e0052 */
[----:B------:R-:W-:Y:S02]  /*de90*/  IMAD.MOV.U32 R93, RZ, RZ, R86 ;  /* 0x000000ffff5d7224 */ /* 0x000fe400078e0056 */
[----:B------:R-:W-:Y:S02]  /*dea0*/  IMAD.MOV.U32 R94, RZ, RZ, R90 ;  /* 0x000000ffff5e7224 */ /* 0x000fe400078e005a */
[----:B------:R-:W-:Y:S02]  /*deb0*/  IMAD.MOV.U32 R95, RZ, RZ, R114 ;  /* 0x000000ffff5f7224 */ /* 0x000fe400078e0072 */
[----:B------:R-:W-:Y:S02]  /*dec0*/  IMAD.MOV.U32 R114, RZ, RZ, R91 ;  /* 0x000000ffff727224 */ /* 0x000fe400078e005b */
[----:B------:R-:W-:-:S02]  /*ded0*/  IMAD.MOV.U32 R82, RZ, RZ, R124 ;  /* 0x000000ffff527224 */ /* 0x000fc400078e007c */
[----:B------:R-:W-:Y:S02]  /*dee0*/  IMAD.MOV.U32 R86, RZ, RZ, R125 ;  /* 0x000000ffff567224 */ /* 0x000fe400078e007d */
[----:B------:R-:W-:Y:S01]  /*def0*/  IMAD.MOV.U32 R87, RZ, RZ, R133 ;  /* 0x000000ffff577224 */ /* 0x000fe200078e0085 */
[----:B------:R-:W-:Y:S01]  /*df00*/  STS.128 [R203+0x180], R92 ;  /* 0x0001805ccb007388 */ /* 0x000fe20000000c00 */
[----:B------:R-:W-:Y:S02]  /*df10*/  IMAD.MOV.U32 R88, RZ, RZ, R118 ;  /* 0x000000ffff587224 */ /* 0x000fe400078e0076 */
[----:B------:R-:W-:Y:S02]  /*df20*/  IMAD.MOV.U32 R89, RZ, RZ, R122 ;  /* 0x000000ffff597224 */ /* 0x000fe400078e007a */
[----:B------:R-:W-:Y:S02]  /*df30*/  IMAD.MOV.U32 R90, RZ, RZ, R126 ;  /* 0x000000ffff5a7224 */ /* 0x000fe400078e007e */
[----:B------:R-:W-:Y:S01]  /*df40*/  IMAD.MOV.U32 R91, RZ, RZ, R134 ;  /* 0x000000ffff5b7224 */ /* 0x000fe200078e0086 */
[----:B------:R-:W-:Y:S01]  /*df50*/  STS.128 [R203+0x580], R112 ;  /* 0x00058070cb007388 */ /* 0x000fe20000000c00 */
[----:B------:R-:W-:-:S02]  /*df60*/  IMAD.MOV.U32 R132, RZ, RZ, R119 ;  /* 0x000000ffff847224 */ /* 0x000fc400078e0077 */
[----:B------:R-:W-:Y:S01]  /*df70*/  IMAD.MOV.U32 R133, RZ, RZ, R123 ;  /* 0x000000ffff857224 */ /* 0x000fe200078e007b */
[----:B------:R1:W-:Y:S01]  /*df80*/  STS.128 [R203+0x200], R80 ;  /* 0x00020050cb007388 */ /* 0x0003e20000000c00 */
[----:B------:R-:W-:-:S03]  /*df90*/  IMAD.MOV.U32 R134, RZ, RZ, R127 ;  /* 0x000000ffff867224 */ /* 0x000fc600078e007f */
[----:B------:R4:W-:Y:S04]  /*dfa0*/  STS.128 [R203+0x600], R84 ;  /* 0x00060054cb007388 */ /* 0x0009e80000000c00 */
[----:B------:R4:W-:Y:S04]  /*dfb0*/  STS.128 [R203+0x280], R88 ;  /* 0x00028058cb007388 */ /* 0x0009e80000000c00 */
[----:B------:R-:W-:Y:S01]  /*dfc0*/  STS.128 [R203+0x680], R132 ;  /* 0x00068084cb007388 */ /* 0x000fe20000000c00 */
[----:B-1----:R-:W-:Y:S02]  /*dfd0*/  IMAD.MOV.U32 R80, RZ, RZ, R64 ;  /* 0x000000ffff507224 */ /* 0x002fe400078e0040 */
[----:B------:R-:W-:-:S02]  /*dfe0*/  IMAD.MOV.U32 R81, RZ, RZ, R68 ;  /* 0x000000ffff517224 */ /* 0x000fc400078e0044 */
[----:B------:R-:W-:Y:S02]  /*dff0*/  IMAD.MOV.U32 R82, RZ, RZ, R72 ;  /* 0x000000ffff527224 */ /* 0x000fe400078e0048 */
[----:B------:R-:W-:Y:S02]  /*e000*/  IMAD.MOV.U32 R83, RZ, RZ, R76 ;  /* 0x000000ffff537224 */ /* 0x000fe400078e004c */
[----:B----4-:R-:W-:Y:S02]  /*e010*/  IMAD.MOV.U32 R84, RZ, RZ, R65 ;  /* 0x000000ffff547224 */ /* 0x010fe400078e0041 */
[----:B------:R-:W-:Y:S02]  /*e020*/  IMAD.MOV.U32 R85, RZ, RZ, R69 ;  /* 0x000000ffff557224 */ /* 0x000fe400078e0045 */
[----:B------:R-:W-:Y:S02]  /*e030*/  IMAD.MOV.U32 R86, RZ, RZ, R73 ;  /* 0x000000ffff567224 */ /* 0x000fe400078e0049 */
[----:B------:R-:W-:-:S02]  /*e040*/  IMAD.MOV.U32 R87, RZ, RZ, R77 ;  /* 0x000000ffff577224 */ /* 0x000fc400078e004d */
[----:B------:R-:W-:Y:S02]  /*e050*/  IMAD.MOV.U32 R88, RZ, RZ, R66 ;  /* 0x000000ffff587224 */ /* 0x000fe400078e0042 */
[----:B------:R-:W-:Y:S02]  /*e060*/  IMAD.MOV.U32 R89, RZ, RZ, R70 ;  /* 0x000000ffff597224 */ /* 0x000fe400078e0046 */
[----:B------:R-:W-:Y:S02]  /*e070*/  IMAD.MOV.U32 R90, RZ, RZ, R74 ;  /* 0x000000ffff5a7224 */ /* 0x000fe400078e004a */
[----:B------:R-:W-:Y:S02]  /*e080*/  IMAD.MOV.U32 R91, RZ, RZ, R78 ;  /* 0x000000ffff5b7224 */ /* 0x000fe400078e004e */
[----:B------:R-:W-:Y:S02]  /*e090*/  IMAD.MOV.U32 R76, RZ, RZ, R67 ;  /* 0x000000ffff4c7224 */ /* 0x000fe400078e0043 */
[----:B------:R-:W-:-:S02]  /*e0a0*/  IMAD.MOV.U32 R77, RZ, RZ, R71 ;  /* 0x000000ffff4d7224 */ /* 0x000fc400078e0047 */
[----:B------:R-:W-:Y:S01]  /*e0b0*/  IMAD.MOV.U32 R78, RZ, RZ, R75 ;  /* 0x000000ffff4e7224 */ /* 0x000fe200078e004b */
[----:B------:R-:W-:Y:S04]  /*e0c0*/  STS.128 [R203+0x300], R80 ;  /* 0x00030050cb007388 */ /* 0x000fe80000000c00 */
[----:B------:R-:W-:Y:S04]  /*e0d0*/  STS.128 [R203+0x700], R84 ;  /* 0x00070054cb007388 */ /* 0x000fe80000000c00 */
[----:B------:R-:W-:Y:S04]  /*e0e0*/  STS.128 [R203+0x380], R88 ;  /* 0x00038058cb007388 */ /* 0x000fe80000000c00 */
[----:B------:R1:W-:Y:S01]  /*e0f0*/  STS.128 [R203+0x780], R76 ;  /* 0x0007804ccb007388 */ /* 0x0003e20000000c00 */
[----:B------:R-:W-:-:S02]  /*e100*/  IMAD R73, R192, c[0x0][0x198], RZ ;  /* 0x00006600c0497a24 */ /* 0x000fc400078e02ff */
[----:B------:R-:W-:Y:S02]  /*e110*/  IMAD R69, R2, c[0x0][0x198], RZ ;  /* 0x0000660002457a24 */ /* 0x000fe400078e02ff */
[----:B------:R-:W-:Y:S02]  /*e120*/  IMAD R71, R198, c[0x0][0x198], RZ ;  /* 0x00006600c6477a24 */ /* 0x000fe400078e02ff */
[----:B------:R-:W-:Y:S02]  /*e130*/  IMAD R75, R196, c[0x0][0x198], RZ ;  /* 0x00006600c44b7a24 */ /* 0x000fe400078e02ff */
[C---:B--2---:R-:W-:Y:S01]  /*e140*/  IMAD R64, R105.reuse, c[0x0][0x194], RZ ;  /* 0x0000650069407a24 */ /* 0x044fe200078e02ff */
[----:B------:R-:W-:Y:S01]  /*e150*/  BAR.SYNC.DEFER_BLOCKING 0x0 ;  /* 0x0000000000007b1d */ /* 0x000fe20000010000 */
[----:B------:R-:W-:-:S03]  /*e160*/  ISETP.GE.AND P0, PT, R105, c[0x0][0x178], PT ;  /* 0x00005e0069007a0c */ /* 0x000fc60003f06270 */
[----:B------:R-:W-:Y:S02]  /*e170*/  LEA R70, P1, R64, c[0x0][0x170], 0x2 ;  /* 0x00005c0040467a11 */ /* 0x000fe400078210ff */
[----:B------:R-:W-:Y:S01]  /*e180*/  ISETP.LT.AND P2, PT, R192, c[0x0][0x17c], !P0 ;  /* 0x00005f00c0007a0c */ /* 0x000fe20004741270 */
[----:B------:R-:W2:Y:S01]  /*e190*/  LDL.LU R105, [R1+0x34] ;  /* 0x0000340001697983 */ /* 0x000ea20000300800 */
[----:B------:R-:W-:Y:S02]  /*e1a0*/  ISETP.LT.AND P4, PT, R2, c[0x0][0x17c], !P0 ;  /* 0x00005f0002007a0c */ /* 0x000fe40004781270 */
[----:B------:R-:W-:Y:S01]  /*e1b0*/  LEA.HI.X.SX32 R2, R64, c[0x0][0x174], 0x2, P1 ;  /* 0x00005d0040027a11 */ /* 0x000fe200008f16ff */
[----:B-1----:R-:W4:Y:S01]  /*e1c0*/  LDL.LU R203, [R1+0x38] ;  /* 0x0000380001cb7983 */ /* 0x002f220000300800 */
[C---:B------:R-:W-:Y:S01]  /*e1d0*/  ISETP.LT.AND P3, PT, R185.reuse, c[0x0][0x17c], !P0 ;  /* 0x00005f00b9007a0c */ /* 0x040fe20004761270 */
[----:B------:R-:W-:Y:S01]  /*e1e0*/  IMAD R185, R185, c[0x0][0x198], RZ ;  /* 0x00006600b9b97a24 */ /* 0x000fe200078e02ff */
[C---:B------:R-:W-:Y:S01]  /*e1f0*/  LEA R64, P1, R73.reuse, R70, 0x2 ;  /* 0x0000004649407211 */ /* 0x040fe200078210ff */
[----:B------:R-:W2:Y:S03]  /*e200*/  LDL.LU R158, [R1] ;  /* 0x00000000019e7983 */ /* 0x000ea60000300800 */
[----:B------:R-:W-:Y:S01]  /*e210*/  LEA.HI.X.SX32 R65, R73, R2, 0x2, P1 ;  /* 0x0000000249417211 */ /* 0x000fe200008f16ff */
[----:B------:R-:W2:Y:S01]  /*e220*/  LDL.LU R159, [R1+0x4] ;  /* 0x00000400019f7983 */ /* 0x000ea20000300800 */
[C---:B------:R-:W-:Y:S01]  /*e230*/  ISETP.LT.AND P1, PT, R199.reuse, c[0x0][0x17c], !P0 ;  /* 0x00005f00c7007a0c */ /* 0x040fe20004721270 */
[----:B------:R-:W-:Y:S01]  /*e240*/  IMAD R199, R199, c[0x0][0x198], RZ ;  /* 0x00006600c7c77a24 */ /* 0x000fe200078e02ff */
[----:B------:R-:W-:-:S02]  /*e250*/  LEA R66, P5, R185, R70, 0x2 ;  /* 0x00000046b9427211 */ /* 0x000fc400078a10ff */
[----:B------:R-:W-:Y:S01]  /*e260*/  LEA R68, P6, R69, R70, 0x2 ;  /* 0x0000004645447211 */ /* 0x000fe200078c10ff */
[----:B------:R1:W-:Y:S01]  /*e270*/  @P2 STG.E [R64.64], R152 ;  /* 0x0000009840002986 */ /* 0x0003e2000c101906 */
[-C--:B------:R-:W-:Y:S02]  /*e280*/  LEA.HI.X.SX32 R67, R185, R2.reuse, 0x2, P5 ;  /* 0x00000002b9437211 */ /* 0x080fe400028f16ff */
[----:B------:R-:W-:-:S03]  /*e290*/  LEA.HI.X.SX32 R69, R69, R2, 0x2, P6 ;  /* 0x0000000245457211 */ /* 0x000fc600030f16ff */
[----:B------:R1:W-:Y:S02]  /*e2a0*/  @P3 STG.E [R66.64], R148 ;  /* 0x0000009442003986 */ /* 0x0003e4000c101906 */
[C---:B-1----:R-:W-:Y:S02]  /*e2b0*/  LEA R64, P2, R199.reuse, R70, 0x2 ;  /* 0x00000046c7407211 */ /* 0x042fe400078410ff */
[----:B------:R-:W-:Y:S01]  /*e2c0*/  @P4 STG.E [R68.64], R144 ;  /* 0x0000009044004986 */ /* 0x000fe2000c101906 */
[----:B------:R-:W-:Y:S02]  /*e2d0*/  ISETP.LT.AND P4, PT, R198, c[0x0][0x17c], !P0 ;  /* 0x00005f00c6007a0c */ /* 0x000fe40004781270 */
[----:B------:R-:W-:Y:S02]  /*e2e0*/  LEA.HI.X.SX32 R65, R199, R2, 0x2, P2 ;  /* 0x00000002c7417211 */ /* 0x000fe400010f16ff */
[C---:B------:R-:W-:Y:S01]  /*e2f0*/  ISETP.LT.AND P3, PT, R197.reuse, c[0x0][0x17c], !P0 ;  /* 0x00005f00c5007a0c */ /* 0x040fe20004761270 */
[----:B------:R-:W-:-:S02]  /*e300*/  IMAD R197, R197, c[0x0][0x198], RZ ;  /* 0x00006600c5c57a24 */ /* 0x000fc400078e02ff */
[----:B------:R1:W-:Y:S01]  /*e310*/  @P1 STG.E [R64.64], R140 ;  /* 0x0000008c40001986 */ /* 0x0003e2000c101906 */
[----:B------:R-:W-:Y:S02]  /*e320*/  ISETP.LT.AND P1, PT, R196, c[0x0][0x17c], !P0 ;  /* 0x00005f00c4007a0c */ /* 0x000fe40004721270 */
[-C--:B------:R-:W-:Y:S02]  /*e330*/  LEA R66, P5, R197, R70.reuse, 0x2 ;  /* 0x00000046c5427211 */ /* 0x080fe400078a10ff */
[----:B-1----:R-:W-:-:S04]  /*e340*/  LEA R64, P2, R71, R70, 0x2 ;  /* 0x0000004647407211 */ /* 0x002fc800078410ff */
[-C--:B------:R-:W-:Y:S01]  /*e350*/  LEA.HI.X.SX32 R65, R71, R2.reuse, 0x2, P2 ;  /* 0x0000000247417211 */ /* 0x080fe200010f16ff */
[C---:B------:R-:W-:Y:S01]  /*e360*/  IMAD R71, R194.reuse, c[0x0][0x198], RZ ;  /* 0x00006600c2477a24 */ /* 0x040fe200078e02ff */
[----:B------:R-:W-:Y:S02]  /*e370*/  ISETP.LT.AND P2, PT, R194, c[0x0][0x17c], !P0 ;  /* 0x00005f00c2007a0c */ /* 0x000fe40004741270 */
[----:B------:R-:W-:Y:S01]  /*e380*/  LEA.HI.X.SX32 R67, R197, R2, 0x2, P5 ;  /* 0x00000002c5437211 */ /* 0x000fe200028f16ff */
[----:B------:R1:W-:Y:S01]  /*e390*/  @P4 STG.E [R64.64], R136 ;  /* 0x0000008840004986 */ /* 0x0003e2000c101906 */
[----:B------:R-:W-:-:S03]  /*e3a0*/  LEA R68, P6, R75, R70, 0x2 ;  /* 0x000000464b447211 */ /* 0x000fc600078c10ff */
[----:B------:R-:W-:Y:S01]  /*e3b0*/  @P3 STG.E [R66.64], R128 ;  /* 0x0000008042003986 */ /* 0x000fe2000c101906 */
[----:B------:R-:W-:Y:S02]  /*e3c0*/  LEA.HI.X.SX32 R69, R75, R2, 0x2, P6 ;  /* 0x000000024b457211 */ /* 0x000fe400030f16ff */
[----:B------:R-:W-:Y:S02]  /*e3d0*/  ISETP.LT.AND P3, PT, R195, c[0x0][0x17c], !P0 ;  /* 0x00005f00c3007a0c */ /* 0x000fe40004761270 */
[----:B-1----:R-:W-:Y:S01]  /*e3e0*/  LEA R64, P4, R71, R70, 0x2 ;  /* 0x0000004647407211 */ /* 0x002fe200078810ff */
[----:B------:R-:W-:-:S03]  /*e3f0*/  IMAD R195, R195, c[0x0][0x198], RZ ;  /* 0x00006600c3c37a24 */ /* 0x000fc600078e02ff */
[----:B------:R-:W-:Y:S01]  /*e400*/  LEA.HI.X.SX32 R65, R71, R2, 0x2, P4 ;  /* 0x0000000247417211 */ /* 0x000fe200020f16ff */
[----:B------:R-:W-:Y:S04]  /*e410*/  @P1 STG.E [R68.64], R108 ;  /* 0x0000006c44001986 */ /* 0x000fe8000c101906 */
[----:B------:R1:W-:Y:S01]  /*e420*/  @P2 STG.E [R64.64], R60 ;  /* 0x0000003c40002986 */ /* 0x0003e2000c101906 */
[C---:B------:R-:W-:Y:S01]  /*e430*/  ISETP.LT.AND P2, PT, R193.reuse, c[0x0][0x17c], !P0 ;  /* 0x00005f00c1007a0c */ /* 0x040fe20004741270 */
[C---:B------:R-:W-:Y:S01]  /*e440*/  IMAD R71, R190.reuse, c[0x0][0x198], RZ ;  /* 0x00006600be477a24 */ /* 0x040fe200078e02ff */
[----:B------:R-:W-:Y:S01]  /*e450*/  ISETP.LT.AND P4, PT, R190, c[0x0][0x17c], !P0 ;  /* 0x00005f00be007a0c */ /* 0x000fe20004781270 */
[----:B------:R-:W-:Y:S01]  /*e460*/  IMAD R193, R193, c[0x0][0x198], RZ ;  /* 0x00006600c1c17a24 */ /* 0x000fe200078e02ff */
[----:B-1----:R-:W-:-:S04]  /*e470*/  LEA R64, P1, R195, R70, 0x2 ;  /* 0x00000046c3407211 */ /* 0x002fc800078210ff */
[----:B------:R-:W-:Y:S02]  /*e480*/  LEA.HI.X.SX32 R65, R195, R2, 0x2, P1 ;  /* 0x00000002c3417211 */ /* 0x000fe400008f16ff */
[----:B------:R-:W-:-:S03]  /*e490*/  LEA R66, P5, R71, R70, 0x2 ;  /* 0x0000004647427211 */ /* 0x000fc600078a10ff */
[----:B------:R1:W-:Y:S01]  /*e4a0*/  @P3 STG.E [R64.64], R36 ;  /* 0x0000002440003986 */ /* 0x0003e2000c101906 */
[C---:B------:R-:W-:Y:S01]  /*e4b0*/  IMAD R75, R186.reuse, c[0x0][0x198], RZ ;  /* 0x00006600ba4b7a24 */ /* 0x040fe200078e02ff */
[----:B------:R-:W-:Y:S02]  /*e4c0*/  LEA.HI.X.SX32 R67, R71, R2, 0x2, P5 ;  /* 0x0000000247437211 */ /* 0x000fe400028f16ff */
[----:B------:R-:W-:Y:S02]  /*e4d0*/  ISETP.LT.AND P1, PT, R186, c[0x0][0x17c], !P0 ;  /* 0x00005f00ba007a0c */ /* 0x000fe40004721270 */
[----:B-1----:R-:W-:-:S04]  /*e4e0*/  LEA R64, P6, R193, R70, 0x2 ;  /* 0x00000046c1407211 */ /* 0x002fc800078c10ff */
[----:B------:R-:W-:Y:S02]  /*e4f0*/  LEA.HI.X.SX32 R65, R193, R2, 0x2, P6 ;  /* 0x00000002c1417211 */ /* 0x000fe400030f16ff */
[C---:B------:R-:W-:Y:S01]  /*e500*/  ISETP.LT.AND P6, PT, R191.reuse, c[0x0][0x17c], !P0 ;  /* 0x00005f00bf007a0c */ /* 0x040fe200047c1270 */
[----:B------:R-:W-:Y:S01]  /*e510*/  IMAD R191, R191, c[0x0][0x198], RZ ;  /* 0x00006600bfbf7a24 */ /* 0x000fe200078e02ff */
[----:B------:R-:W-:Y:S01]  /*e520*/  LEA R68, P5, R75, R70, 0x2 ;  /* 0x000000464b447211 */ /* 0x000fe200078a10ff */
[----:B------:R-:W-:Y:S01]  /*e530*/  @P4 STG.E [R66.64], R56 ;  /* 0x0000003842004986 */ /* 0x000fe2000c101906 */
[----:B------:R-:W-:-:S03]  /*e540*/  IMAD R71, R188, c[0x0][0x198], RZ ;  /* 0x00006600bc477a24 */ /* 0x000fc600078e02ff */
[----:B------:R1:W-:Y:S01]  /*e550*/  @P2 STG.E [R64.64], R52 ;  /* 0x0000003440002986 */ /* 0x0003e2000c101906 */
[----:B------:R-:W-:Y:S02]  /*e560*/  LEA.HI.X.SX32 R69, R75, R2, 0x2, P5 ;  /* 0x000000024b457211 */ /* 0x000fe400028f16ff */
[----:B------:R-:W-:Y:S02]  /*e570*/  ISETP.LT.AND P5, PT, R188, c[0x0][0x17c], !P0 ;  /* 0x00005f00bc007a0c */ /* 0x000fe400047a1270 */
[-C--:B-1----:R-:W-:Y:S02]  /*e580*/  LEA R64, P2, R191, R70.reuse, 0x2 ;  /* 0x00000046bf407211 */ /* 0x082fe400078410ff */
[----:B------:R-:W-:Y:S02]  /*e590*/  LEA R66, P4, R71, R70, 0x2 ;  /* 0x0000004647427211 */ /* 0x000fe400078810ff */
[-C--:B------:R-:W-:Y:S02]  /*e5a0*/  LEA.HI.X.SX32 R65, R191, R2.reuse, 0x2, P2 ;  /* 0x00000002bf417211 */ /* 0x080fe400010f16ff */
[C---:B------:R-:W-:Y:S01]  /*e5b0*/  ISETP.LT.AND P2, PT, R187.reuse, c[0x0][0x17c], !P0 ;  /* 0x00005f00bb007a0c */ /* 0x040fe20004741270 */
[----:B------:R-:W-:Y:S01]  /*e5c0*/  IMAD R187, R187, c[0x0][0x198], RZ ;  /* 0x00006600bbbb7a24 */ /* 0x000fe200078e02ff */
[----:B------:R1:W-:Y:S01]  /*e5d0*/  @P1 STG.E [R68.64], R48 ;  /* 0x0000003044001986 */ /* 0x0003e2000c101906 */
[----:B------:R-:W-:-:S03]  /*e5e0*/  LEA.HI.X.SX32 R67, R71, R2, 0x2, P4 ;  /* 0x0000000247437211 */ /* 0x000fc600020f16ff */
[----:B------:R3:W-:Y:S01]  /*e5f0*/  @P6 STG.E [R64.64], R44 ;  /* 0x0000002c40006986 */ /* 0x0007e2000c101906 */
[----:B------:R-:W-:-:S03]  /*e600*/  ISETP.LT.AND P4, PT, R0, c[0x0][0x17c], !P0 ;  /* 0x00005f0000007a0c */ /* 0x000fc60004781270 */
[----:B------:R3:W-:Y:S01]  /*e610*/  @P5 STG.E [R66.64], R40 ;  /* 0x0000002842005986 */ /* 0x0007e2000c101906 */
[----:B-1----:R-:W-:Y:S02]  /*e620*/  IMAD R69, R0, c[0x0][0x198], RZ ;  /* 0x0000660000457a24 */ /* 0x002fe400078e02ff */
[----:B------:R-:W-:Y:S01]  /*e630*/  IMAD.MOV.U32 R68, RZ, RZ, c[0x0][0x198] ;  /* 0x00006600ff447624 */ /* 0x000fe200078e00ff */
[----:B---3--:R-:W-:-:S03]  /*e640*/  LEA R64, P6, R187, R70, 0x2 ;  /* 0x00000046bb407211 */ /* 0x008fc600078c10ff */
[C---:B------:R-:W-:Y:S01]  /*e650*/  IMAD R73, R68.reuse, 0x20, R73 ;  /* 0x0000002044497824 */ /* 0x040fe200078e0249 */
[----:B------:R-:W-:Y:S02]  /*e660*/  LEA.HI.X.SX32 R65, R187, R2, 0x2, P6 ;  /* 0x00000002bb417211 */ /* 0x000fe400030f16ff */
[----:B------:R-:W-:Y:S02]  /*e670*/  LEA R66, P5, R69, R70, 0x2 ;  /* 0x0000004645427211 */ /* 0x000fe400078a10ff */
[----:B------:R-:W-:Y:S01]  /*e680*/  ISETP.LT.AND P3, PT, R189, c[0x0][0x17c], !P0 ;  /* 0x00005f00bd007a0c */ /* 0x000fe20004761270 */
[----:B------:R1:W-:Y:S01]  /*e690*/  @P2 STG.E [R64.64], R28 ;  /* 0x0000001c40002986 */ /* 0x0003e2000c101906 */
[----:B------:R-:W-:Y:S01]  /*e6a0*/  LEA.HI.X.SX32 R67, R69, R2, 0x2, P5 ;  /* 0x0000000245437211 */ /* 0x000fe200028f16ff */
[----:B------:R-:W-:Y:S01]  /*e6b0*/  IMAD R69, R68, 0x2, R73 ;  /* 0x0000000244457824 */ /* 0x000fe200078e0249 */
[----:B------:R-:W-:-:S03]  /*e6c0*/  ISETP.LT.AND P1, PT, R180, c[0x0][0x17c], !P0 ;  /* 0x00005f00b4007a0c */ /* 0x000fc60004721270 */
[----:B------:R3:W-:Y:S01]  /*e6d0*/  @P4 STG.E [R66.64], R32 ;  /* 0x0000002042004986 */ /* 0x0007e2000c101906 */
[----:B------:R-:W-:Y:S01]  /*e6e0*/  IMAD R71, R68, 0x2, R69 ;  /* 0x0000000244477824 */ /* 0x000fe200078e0245 */
[C---:B-1----:R-:W-:Y:S02]  /*e6f0*/  LEA R64, P6, R73.reuse, R70, 0x2 ;  /* 0x0000004649407211 */ /* 0x042fe400078c10ff */
[----:B------:R-:W-:Y:S02]  /*e700*/  ISETP.LT.AND P5, PT, R184, c[0x0][0x17c], !P0 ;  /* 0x00005f00b8007a0c */ /* 0x000fe400047a1270 */
[----:B------:R-:W-:Y:S02]  /*e710*/  LEA.HI.X.SX32 R65, R73, R2, 0x2, P6 ;  /* 0x0000000249417211 */ /* 0x000fe400030f16ff */
[----:B---3--:R-:W-:-:S03]  /*e720*/  LEA R66, P4, R69, R70, 0x2 ;  /* 0x0000004645427211 */ /* 0x008fc600078810ff */
[----:B------:R1:W-:Y:S01]  /*e730*/  @P3 STG.E [R64.64], R153 ;  /* 0x0000009940003986 */ /* 0x0003e2000c101906 */
[----:B------:R-:W-:Y:S01]  /*e740*/  LEA.HI.X.SX32 R67, R69, R2, 0x2, P4 ;  /* 0x0000000245437211 */ /* 0x000fe200020f16ff */
[----:B------:R-:W-:Y:S01]  /*e750*/  IMAD R69, R68, 0x2, R71 ;  /* 0x0000000244457824 */ /* 0x000fe200078e0247 */
[----:B------:R-:W-:-:S03]  /*e760*/  ISETP.LT.AND P2, PT, R183, c[0x0][0x17c], !P0 ;  /* 0x00005f00b7007a0c */ /* 0x000fc60004741270 */
[----:B------:R3:W-:Y:S01]  /*e770*/  @P1 STG.E [R66.64], R149 ;  /* 0x0000009542001986 */ /* 0x0007e2000c101906 */
[C---:B-1----:R-:W-:Y:S02]  /*e780*/  LEA R64, P6, R71.reuse, R70, 0x2 ;  /* 0x0000004647407211 */ /* 0x042fe400078c10ff */
[----:B------:R-:W-:Y:S02]  /*e790*/  ISETP.LT.AND P4, PT, R182, c[0x0][0x17c], !P0 ;  /* 0x00005f00b6007a0c */ /* 0x000fe40004781270 */
[----:B------:R-:W-:Y:S01]  /*e7a0*/  LEA.HI.X.SX32 R65, R71, R2, 0x2, P6 ;  /* 0x0000000247417211 */ /* 0x000fe200030f16ff */
[----:B------:R-:W-:Y:S01]  /*e7b0*/  IMAD R71, R68, 0x2, R69 ;  /* 0x0000000244477824 */ /* 0x000fe200078e0245 */
[----:B---3--:R-:W-:-:S03]  /*e7c0*/  LEA R66, P6, R69, R70, 0x2 ;  /* 0x0000004645427211 */ /* 0x008fc600078c10ff */
[----:B------:R1:W-:Y:S01]  /*e7d0*/  @P5 STG.E [R64.64], R145 ;  /* 0x0000009140005986 */ /* 0x0003e2000c101906 */
[----:B------:R-:W-:Y:S01]  /*e7e0*/  LEA.HI.X.SX32 R67, R69, R2, 0x2, P6 ;  /* 0x0000000245437211 */ /* 0x000fe200030f16ff */
[----:B------:R-:W-:Y:S01]  /*e7f0*/  IMAD R69, R68, 0x2, R71 ;  /* 0x0000000244457824 */ /* 0x000fe200078e0247 */
[----:B------:R-:W-:-:S03]  /*e800*/  ISETP.LT.AND P3, PT, R181, c[0x0][0x17c], !P0 ;  /* 0x00005f00b5007a0c */ /* 0x000fc60004761270 */
[----:B------:R3:W-:Y:S01]  /*e810*/  @P2 STG.E [R66.64], R141 ;  /* 0x0000008d42002986 */ /* 0x0007e2000c101906 */
[----:B-1----:R-:W-:Y:S02]  /*e820*/  LEA R64, P6, R71, R70, 0x2 ;  /* 0x0000004647407211 */ /* 0x002fe400078c10ff */
        /* <DEDUP_REMOVED lines=9> */
[----:B-1----:R-:W-:-:S04]  /*e8c0*/  LEA R64, P6, R71, R70, 0x2 ;  /* 0x0000004647407211 */ /* 0x002fc800078c10ff */
[----:B------:R-:W-:Y:S01]  /*e8d0*/  LEA.HI.X.SX32 R65, R71, R2, 0x2, P6 ;  /* 0x0000000247417211 */ /* 0x000fe200030f16ff */
[C---:B------:R-:W-:Y:S01]  /*e8e0*/  IMAD R71, R68.reuse, 0x2, R69 ;  /* 0x0000000244477824 */ /* 0x040fe200078e0245 */
[----:B---3--:R-:W-:Y:S02]  /*e8f0*/  LEA R66, P6, R69, R70, 0x2 ;  /* 0x0000004645427211 */ /* 0x008fe400078c10ff */
[----:B------:R-:W-:Y:S01]  /*e900*/  ISETP.LT.AND P2, PT, R177, c[0x0][0x17c], !P0 ;  /* 0x00005f00b1007a0c */ /* 0x000fe20004741270 */
[----:B------:R1:W-:Y:S01]  /*e910*/  @P1 STG.E [R64.64], R109 ;  /* 0x0000006d40001986 */ /* 0x0003e2000c101906 */
[----:B------:R-:W-:Y:S01]  /*e920*/  LEA.HI.X.SX32 R67, R69, R2, 0x2, P6 ;  /* 0x0000000245437211 */ /* 0x000fe200030f16ff */
[----:B------:R-:W-:Y:S01]  /*e930*/  IMAD R69, R68, 0x2, R71 ;  /* 0x0000000244457824 */ /* 0x000fe200078e0247 */
[----:B------:R-:W-:Y:S02]  /*e940*/  ISETP.LT.AND P4, PT, R176, c[0x0][0x17c], !P0 ;  /* 0x00005f00b0007a0c */ /* 0x000fe40004781270 */
[----:B------:R-:W-:-:S02]  /*e950*/  ISETP.LT.AND P3, PT, R175, c[0x0][0x17c], !P0 ;  /* 0x00005f00af007a0c */ /* 0x000fc40004761270 */
[----:B-1----:R-:W-:-:S04]  /*e960*/  LEA R64, P6, R71, R70, 0x2 ;  /* 0x0000004647407211 */ /* 0x002fc800078c10ff */
[----:B------:R-:W-:Y:S01]  /*e970*/  LEA.HI.X.SX32 R65, R71, R2, 0x2, P6 ;  /* 0x0000000247417211 */ /* 0x000fe200030f16ff */
[C---:B------:R-:W-:Y:S01]  /*e980*/  IMAD R71, R68.reuse, 0x2, R69 ;  /* 0x0000000244477824 */ /* 0x040fe200078e0245 */
[C---:B------:R-:W-:Y:S01]  /*e990*/  LEA R60, P6, R69.reuse, R70, 0x2 ;  /* 0x00000046453c7211 */ /* 0x040fe200078c10ff */
[----:B------:R1:W-:Y:S04]  /*e9a0*/  @P5 STG.E [R66.64], R61 ;  /* 0x0000003d42005986 */ /* 0x0003e8000c101906 */
[----:B------:R3:W-:Y:S01]  /*e9b0*/  @P2 STG.E [R64.64], R37 ;  /* 0x0000002540002986 */ /* 0x0007e2000c101906 */
[----:B-1----:R-:W-:Y:S01]  /*e9c0*/  LEA.HI.X.SX32 R61, R69, R2, 0x2, P6 ;  /* 0x00000002453d7211 */ /* 0x002fe200030f16ff */
[----:B------:R-:W-:Y:S01]  /*e9d0*/  IMAD R69, R68, 0x2, R71 ;  /* 0x0000000244457824 */ /* 0x000fe200078e0247 */
[----:B------:R-:W-:-:S03]  /*e9e0*/  LEA R36, P6, R71, R70, 0x2 ;  /* 0x0000004647247211 */ /* 0x000fc600078c10ff */
[C---:B------:R-:W-:Y:S01]  /*e9f0*/  IMAD R67, R68.reuse, 0x2, R69 ;  /* 0x0000000244437824 */ /* 0x040fe200078e0245 */
[----:B---3--:R-:W-:Y:S02]  /*ea00*/  LEA.HI.X.SX32 R37, R71, R2, 0x2, P6 ;  /* 0x0000000247257211 */ /* 0x008fe400030f16ff */
[----:B------:R-:W-:Y:S01]  /*ea10*/  LEA R56, P6, R69, R70, 0x2 ;  /* 0x0000004645387211 */ /* 0x000fe200078c10ff */
[----:B------:R1:W-:Y:S01]  /*ea20*/  @P4 STG.E [R60.64], R57 ;  /* 0x000000393c004986 */ /* 0x0003e2000c101906 */
[----:B------:R-:W-:Y:S01]  /*ea30*/  IMAD R65, R68, 0x2, R67 ;  /* 0x0000000244417824 */ /* 0x000fe200078e0243 */
[----:B------:R-:W-:Y:S02]  /*ea40*/  ISETP.LT.AND P1, PT, R174, c[0x0][0x17c], !P0 ;  /* 0x00005f00ae007a0c */ /* 0x000fe40004721270 */
[----:B------:R3:W-:Y:S01]  /*ea50*/  @P3 STG.E [R36.64], R53 ;  /* 0x0000003524003986 */ /* 0x0007e2000c101906 */
[----:B------:R-:W-:Y:S02]  /*ea60*/  ISETP.LT.AND P5, PT, R173, c[0x0][0x17c], !P0 ;  /* 0x00005f00ad007a0c */ /* 0x000fe400047a1270 */
[----:B-1----:R-:W-:-:S02]  /*ea70*/  LEA.HI.X.SX32 R57, R69, R2, 0x2, P6 ;  /* 0x0000000245397211 */ /* 0x002fc400030f16ff */
[----:B---3--:R-:W-:-:S04]  /*ea80*/  LEA R36, P6, R67, R70, 0x2 ;  /* 0x0000004643247211 */ /* 0x008fc800078c10ff */
[----:B------:R-:W-:Y:S01]  /*ea90*/  LEA.HI.X.SX32 R37, R67, R2, 0x2, P6 ;  /* 0x0000000243257211 */ /* 0x000fe200030f16ff */
[----:B------:R-:W-:Y:S01]  /*eaa0*/  IMAD R67, R68, 0x2, R65 ;  /* 0x0000000244437824 */ /* 0x000fe200078e0241 */
[----:B------:R-:W-:-:S04]  /*eab0*/  LEA R60, P6, R65, R70, 0x2 ;  /* 0x00000046413c7211 */ /* 0x000fc800078c10ff */
[----:B------:R-:W-:Y:S01]  /*eac0*/  LEA.HI.X.SX32 R61, R65, R2, 0x2, P6 ;  /* 0x00000002413d7211 */ /* 0x000fe200030f16ff */
[----:B------:R-:W-:Y:S01]  /*ead0*/  IMAD R65, R68, 0x2, R67 ;  /* 0x0000000244417824 */ /* 0x000fe200078e0243 */
[C---:B------:R-:W-:Y:S02]  /*eae0*/  LEA R52, P6, R67.reuse, R70, 0x2 ;  /* 0x0000004643347211 */ /* 0x040fe400078c10ff */
[----:B------:R-:W-:Y:S01]  /*eaf0*/  ISETP.LT.AND P2, PT, R172, c[0x0][0x17c], !P0 ;  /* 0x00005f00ac007a0c */ /* 0x000fe20004741270 */
[----:B------:R1:W-:Y:S01]  /*eb00*/  @P1 STG.E [R56.64], R49 ;  /* 0x0000003138001986 */ /* 0x0003e2000c101906 */
[----:B------:R-:W-:Y:S02]  /*eb10*/  LEA.HI.X.SX32 R53, R67, R2, 0x2, P6 ;  /* 0x0000000243357211 */ /* 0x000fe400030f16ff */
[----:B------:R-:W-:Y:S01]  /*eb20*/  LEA R48, P6, R65, R70, 0x2 ;  /* 0x0000004641307211 */ /* 0x000fe200078c10ff */
[----:B------:R3:W-:Y:S01]  /*eb30*/  @P5 STG.E [R36.64], R45 ;  /* 0x0000002d24005986 */ /* 0x0007e2000c101906 */
[----:B------:R-:W-:Y:S01]  /*eb40*/  ISETP.LT.AND P4, PT, R171, c[0x0][0x17c], !P0 ;  /* 0x00005f00ab007a0c */ /* 0x000fe20004781270 */
[----:B-1----:R-:W-:Y:S01]  /*eb50*/  IMAD R57, R68, 0x2, R65 ;  /* 0x0000000244397824 */ /* 0x002fe200078e0241 */
[----:B------:R-:W-:-:S03]  /*eb60*/  LEA.HI.X.SX32 R49, R65, R2, 0x2, P6 ;  /* 0x0000000241317211 */ /* 0x000fc600030f16ff */
[----:B---3--:R-:W-:Y:S01]  /*eb70*/  IMAD R45, R68, 0x2, R57 ;  /* 0x00000002442d7824 */ /* 0x008fe200078e0239 */
[----:B------:R-:W-:Y:S02]  /*eb80*/  LEA R36, P6, R57, R70, 0x2 ;  /* 0x0000004639247211 */ /* 0x000fe400078c10ff */
[----:B------:R-:W-:Y:S01]  /*eb90*/  ISETP.LT.AND P3, PT, R170, c[0x0][0x17c], !P0 ;  /* 0x00005f00aa007a0c */ /* 0x000fe20004761270 */
[----:B------:R1:W-:Y:S01]  /*eba0*/  @P2 STG.E [R60.64], R41 ;  /* 0x000000293c002986 */ /* 0x0003e2000c101906 */
[----:B------:R-:W-:Y:S02]  /*ebb0*/  ISETP.LT.AND P1, PT, R169, c[0x0][0x17c], !P0 ;  /* 0x00005f00a9007a0c */ /* 0x000fe40004721270 */
[----:B------:R-:W-:Y:S01]  /*ebc0*/  LEA.HI.X.SX32 R37, R57, R2, 0x2, P6 ;  /* 0x0000000239257211 */ /* 0x000fe200030f16ff */
[----:B------:R-:W-:Y:S01]  /*ebd0*/  IMAD R57, R68, 0x2, R45 ;  /* 0x0000000244397824 */ /* 0x000fe200078e022d */
[----:B------:R-:W-:Y:S02]  /*ebe0*/  ISETP.LT.AND P5, PT, R168, c[0x0][0x17c], !P0 ;  /* 0x00005f00a8007a0c */ /* 0x000fe400047a1270 */
[----:B------:R-:W-:-:S02]  /*ebf0*/  LEA R40, P6, R45, R70, 0x2 ;  /* 0x000000462d287211 */ /* 0x000fc400078c10ff */
[----:B------:R-:W-:Y:S02]  /*ec00*/  ISETP.LT.AND P2, PT, R167, c[0x0][0x17c], !P0 ;  /* 0x00005f00a7007a0c */ /* 0x000fe40004741270 */
[----:B-1----:R-:W-:Y:S01]  /*ec10*/  LEA.HI.X.SX32 R41, R45, R2, 0x2, P6 ;  /* 0x000000022d297211 */ /* 0x002fe200030f16ff */
[----:B------:R-:W-:Y:S01]  /*ec20*/  IMAD R45, R68, 0x2, R57 ;  /* 0x00000002442d7824 */ /* 0x000fe200078e0239 */
[----:B------:R-:W-:Y:S01]  /*ec30*/  LEA R28, P6, R57, R70, 0x2 ;  /* 0x00000046391c7211 */ /* 0x000fe200078c10ff */
[----:B------:R1:W-:Y:S01]  /*ec40*/  @P4 STG.E [R52.64], R29 ;  /* 0x0000001d34004986 */ /* 0x0003e2000c101906 */
[----:B------:R-:W-:-:S03]  /*ec50*/  ISETP.LT.AND P4, PT, R166, c[0x0][0x17c], !P0 ;  /* 0x00005f00a6007a0c */ /* 0x000fc60004781270 */
[----:B------:R3:W-:Y:S01]  /*ec60*/  @P3 STG.E [R48.64], R33 ;  /* 0x0000002130003986 */ /* 0x0007e2000c101906 */
[----:B------:R-:W-:-:S03]  /*ec70*/  ISETP.LT.AND P3, PT, R165, c[0x0][0x17c], !P0 ;  /* 0x00005f00a5007a0c */ /* 0x000fc60004761270 */
[----:B------:R2:W-:Y:S01]  /*ec80*/  @P1 STG.E [R36.64], R154 ;  /* 0x0000009a24001986 */ /* 0x0005e2000c101906 */
[----:B-1----:R-:W-:Y:S02]  /*ec90*/  LEA.HI.X.SX32 R29, R57, R2, 0x2, P6 ;  /* 0x00000002391d7211 */ /* 0x002fe400030f16ff */
[C---:B------:R-:W-:Y:S01]  /*eca0*/  LEA R32, P6, R45.reuse, R70, 0x2 ;  /* 0x000000462d207211 */ /* 0x040fe200078c10ff */
[C---:B---3--:R-:W-:Y:S01]  /*ecb0*/  IMAD R49, R68.reuse, 0x2, R45 ;  /* 0x0000000244317824 */ /* 0x048fe200078e022d */
[----:B------:R1:W-:Y:S02]  /*ecc0*/  @P5 STG.E [R40.64], R150 ;  /* 0x0000009628005986 */ /* 0x0003e4000c101906 */
[----:B------:R-:W-:Y:S02]  /*ecd0*/  LEA.HI.X.SX32 R33, R45, R2, 0x2, P6 ;  /* 0x000000022d217211 */ /* 0x000fe400030f16ff */
[----:B------:R-:W-:Y:S01]  /*ece0*/  @P2 STG.E [R28.64], R146 ;  /* 0x000000921c002986 */ /* 0x000fe2000c101906 */
[----:B------:R-:W-:Y:S01]  /*ecf0*/  ISETP.LT.AND P2, PT, R27, c[0x0][0x17c], !P0 ;  /* 0x00005f001b007a0c */ /* 0x000fe20004741270 */
[----:B------:R-:W-:Y:S01]  /*ed00*/  IMAD R27, R68, 0x2, R49 ;  /* 0x00000002441b7824 */ /* 0x000fe200078e0231 */
[----:B--2---:R-:W-:-:S02]  /*ed10*/  LEA R36, P6, R49, R70, 0x2 ;  /* 0x0000004631247211 */ /* 0x004fc400078c10ff */
[----:B------:R-:W-:Y:S01]  /*ed20*/  ISETP.LT.AND P1, PT, R164, c[0x0][0x17c], !P0 ;  /* 0x00005f00a4007a0c */ /* 0x000fe20004721270 */
[----:B------:R-:W-:Y:S01]  /*ed30*/  IMAD R45, R68, 0x2, R27 ;  /* 0x00000002442d7824 */ /* 0x000fe200078e021b */
[----:B------:R-:W-:Y:S02]  /*ed40*/  LEA.HI.X.SX32 R37, R49, R2, 0x2, P6 ;  /* 0x0000000231257211 */ /* 0x000fe400030f16ff */
[C---:B-1----:R-:W-:Y:S02]  /*ed50*/  LEA R40, P6, R27.reuse, R70, 0x2 ;  /* 0x000000461b287211 */ /* 0x042fe400078c10ff */
[----:B------:R-:W-:Y:S01]  /*ed60*/  ISETP.LT.AND P5, PT, R104, c[0x0][0x17c], !P0 ;  /* 0x00005f0068007a0c */ /* 0x000fe200047a1270 */
[----:B------:R1:W-:Y:S01]  /*ed70*/  @P4 STG.E [R32.64], R142 ;  /* 0x0000008e20004986 */ /* 0x0003e2000c101906 */
[----:B------:R-:W-:Y:S02]  /*ed80*/  ISETP.LT.AND P4, PT, R26, c[0x0][0x17c], !P0 ;  /* 0x00005f001a007a0c */ /* 0x000fe40004781270 */
[----:B------:R-:W-:Y:S01]  /*ed90*/  LEA.HI.X.SX32 R41, R27, R2, 0x2, P6 ;  /* 0x000000021b297211 */ /* 0x000fe200030f16ff */
[----:B------:R2:W-:Y:S01]  /*eda0*/  @P3 STG.E [R36.64], R138 ;  /* 0x0000008a24003986 */ /* 0x0005e2000c101906 */
[----:B------:R-:W-:-:S02]  /*edb0*/  LEA R26, P6, R45, R70, 0x2 ;  /* 0x000000462d1a7211 */ /* 0x000fc400078c10ff */
[----:B------:R-:W-:Y:S01]  /*edc0*/  ISETP.LT.AND P3, PT, R25, c[0x0][0x17c], !P0 ;  /* 0x00005f0019007a0c */ /* 0x000fe20004761270 */
[C---:B------:R-:W-:Y:S01]  /*edd0*/  IMAD R25, R68.reuse, 0x2, R45 ;  /* 0x0000000244197824 */ /* 0x040fe200078e022d */
[----:B------:R-:W-:Y:S01]  /*ede0*/  LEA.HI.X.SX32 R27, R45, R2, 0x2, P6 ;  /* 0x000000022d1b7211 */ /* 0x000fe200030f16ff */
[----:B------:R-:W-:Y:S02]  /*edf0*/  @P1 STG.E [R40.64], R130 ;  /* 0x0000008228001986 */ /* 0x000fe4000c101906 */
[----:B-1----:R-:W-:Y:S01]  /*ee00*/  IMAD R33, R68, 0x2, R25 ;  /* 0x0000000244217824 */ /* 0x002fe200078e0219 */
[C---:B------:R-:W-:Y:S01]  /*ee10*/  LEA R28, P6, R25.reuse, R70, 0x2 ;  /* 0x00000046191c7211 */ /* 0x040fe200078c10ff */
[----:B------:R-:W-:Y:S01]  /*ee20*/  @P5 STG.E [R26.64], R110 ;  /* 0x0000006e1a005986 */ /* 0x000fe2000c101906 */
[----:B------:R-:W-:Y:S02]  /*ee30*/  ISETP.LT.AND P1, PT, R24, c[0x0][0x17c], !P0 ;  /* 0x00005f0018007a0c */ /* 0x000fe40004721270 */
[----:B------:R-:W-:-:S02]  /*ee40*/  LEA.HI.X.SX32 R29, R25, R2, 0x2, P6 ;  /* 0x00000002191d7211 */ /* 0x000fc400030f16ff */
[----:B------:R-:W-:Y:S01]  /*ee50*/  ISETP.LT.AND P5, PT, R23, c[0x0][0x17c], !P0 ;  /* 0x00005f0017007a0c */ /* 0x000fe200047a1270 */
[----:B------:R-:W-:Y:S01]  /*ee60*/  IMAD R23, R68, 0x2, R33 ;  /* 0x0000000244177824 */ /* 0x000fe200078e0221 */
[----:B------:R-:W-:-:S03]  /*ee70*/  LEA R24, P6, R33, R70, 0x2 ;  /* 0x0000004621187211 */ /* 0x000fc600078c10ff */
[----:B--2---:R-:W-:Y:S01]  /*ee80*/  IMAD R37, R68, 0x2, R23 ;  /* 0x0000000244257824 */ /* 0x004fe200078e0217 */
[----:B------:R-:W-:Y:S02]  /*ee90*/  LEA.HI.X.SX32 R25, R33, R2, 0x2, P6 ;  /* 0x0000000221197211 */ /* 0x000fe400030f16ff */
[C---:B------:R-:W-:Y:S01]  /*eea0*/  LEA R32, P6, R23.reuse, R70, 0x2 ;  /* 0x0000004617207211 */ /* 0x040fe200078c10ff */
[----:B------:R1:W-:Y:S01]  /*eeb0*/  @P2 STG.E [R28.64], R62 ;  /* 0x0000003e1c002986 */ /* 0x0003e2000c101906 */
[----:B------:R-:W-:Y:S02]  /*eec0*/  ISETP.LT.AND P2, PT, R22, c[0x0][0x17c], !P0 ;  /* 0x00005f0016007a0c */ /* 0x000fe40004741270 */
[----:B------:R-:W-:Y:S01]  /*eed0*/  LEA.HI.X.SX32 R33, R23, R2, 0x2, P6 ;  /* 0x0000000217217211 */ /* 0x000fe200030f16ff */
[----:B------:R2:W-:Y:S01]  /*eee0*/  @P4 STG.E [R24.64], R38 ;  /* 0x0000002618004986 */ /* 0x0005e2000c101906 */
[----:B------:R-:W-:Y:S02]  /*eef0*/  LEA R22, P6, R37, R70, 0x2 ;  /* 0x0000004625167211 */ /* 0x000fe400078c10ff */
[----:B------:R-:W-:Y:S01]  /*ef00*/  ISETP.LT.AND P4, PT, R21, c[0x0][0x17c], !P0 ;  /* 0x00005f0015007a0c */ /* 0x000fe20004781270 */
[C---:B------:R-:W-:Y:S01]  /*ef10*/  IMAD R21, R68.reuse, 0x2, R37 ;  /* 0x0000000244157824 */ /* 0x040fe200078e0225 */
[----:B------:R-:W-:Y:S01]  /*ef20*/  LEA.HI.X.SX32 R23, R37, R2, 0x2, P6 ;  /* 0x0000000225177211 */ /* 0x000fe200030f16ff */
[----:B------:R-:W-:Y:S02]  /*ef30*/  @P3 STG.E [R32.64], R58 ;  /* 0x0000003a20003986 */ /* 0x000fe4000c101906 */
[----:B-1----:R-:W-:Y:S01]  /*ef40*/  IMAD R29, R68, 0x2, R21 ;  /* 0x00000002441d7824 */ /* 0x002fe200078e0215 */
[----:B------:R-:W-:Y:S01]  /*ef50*/  LEA R26, P6, R21, R70, 0x2 ;  /* 0x00000046151a7211 */ /* 0x000fe200078c10ff */
[----:B------:R-:W-:Y:S01]  /*ef60*/  @P1 STG.E [R22.64], R54 ;  /* 0x0000003616001986 */ /* 0x000fe2000c101906 */
[----:B------:R-:W-:-:S02]  /*ef70*/  ISETP.LT.AND P3, PT, R20, c[0x0][0x17c], !P0 ;  /* 0x00005f0014007a0c */ /* 0x000fc40004761270 */
[----:B------:R-:W-:Y:S02]  /*ef80*/  LEA.HI.X.SX32 R27, R21, R2, 0x2, P6 ;  /* 0x00000002151b7211 */ /* 0x000fe400030f16ff */
[----:B------:R-:W-:Y:S01]  /*ef90*/  ISETP.LT.AND P1, PT, R19, c[0x0][0x17c], !P0 ;  /* 0x00005f0013007a0c */ /* 0x000fe20004721270 */
[----:B------:R-:W-:Y:S01]  /*efa0*/  IMAD R19, R68, 0x2, R29 ;  /* 0x0000000244137824 */ /* 0x000fe200078e021d */
[----:B------:R-:W-:-:S04]  /*efb0*/  LEA R20, P6, R29, R70, 0x2 ;  /* 0x000000461d147211 */ /* 0x000fc800078c10ff */
[----:B------:R-:W-:Y:S01]  /*efc0*/  LEA.HI.X.SX32 R21, R29, R2, 0x2, P6 ;  /* 0x000000021d157211 */ /* 0x000fe200030f16ff */
[----:B------:R-:W-:Y:S01]  /*efd0*/  IMAD R29, R68, 0x2, R19 ;  /* 0x00000002441d7824 */ /* 0x000fe200078e0213 */
[C---:B--2---:R-:W-:Y:S01]  /*efe0*/  LEA R24, P6, R19.reuse, R70, 0x2 ;  /* 0x0000004613187211 */ /* 0x044fe200078c10ff */
[----:B------:R1:W-:Y:S01]  /*eff0*/  @P5 STG.E [R26.64], R50 ;  /* 0x000000321a005986 */ /* 0x0003e2000c101906 */
[----:B------:R-:W-:Y:S02]  /*f000*/  ISETP.LT.AND P5, PT, R18, c[0x0][0x17c], !P0 ;  /* 0x00005f0012007a0c */ /* 0x000fe400047a1270 */
[----:B------:R-:W-:Y:S01]  /*f010*/  LEA.HI.X.SX32 R25, R19, R2, 0x2, P6 ;  /* 0x0000000213197211 */ /* 0x000fe200030f16ff */
[----:B------:R-:W-:Y:S01]  /*f020*/  @P2 STG.E [R20.64], R46 ;  /* 0x0000002e14002986 */ /* 0x000fe2000c101906 */
[----:B------:R-:W-:Y:S02]  /*f030*/  LEA R18, P6, R29, R70, 0x2 ;  /* 0x000000461d127211 */ /* 0x000fe400078c10ff */
[----:B------:R-:W-:Y:S01]  /*f040*/  ISETP.LT.AND P2, PT, R17, c[0x0][0x17c], !P0 ;  /* 0x00005f0011007a0c */ /* 0x000fe20004741270 */
[C---:B------:R-:W-:Y:S01]  /*f050*/  IMAD R17, R68.reuse, 0x2, R29 ;  /* 0x0000000244117824 */ /* 0x040fe200078e021d */
[----:B------:R-:W-:Y:S01]  /*f060*/  LEA.HI.X.SX32 R19, R29, R2, 0x2, P6 ;  /* 0x000000021d137211 */ /* 0x000fe200030f16ff */
[----:B------:R2:W-:Y:S02]  /*f070*/  @P4 STG.E [R24.64], R42 ;  /* 0x0000002a18004986 */ /* 0x0005e4000c101906 */
[----:B-1----:R-:W-:Y:S01]  /*f080*/  IMAD R27, R68, 0x2, R17 ;  /* 0x00000002441b7824 */ /* 0x002fe200078e0211 */
[----:B------:R-:W-:Y:S01]  /*f090*/  LEA R22, P6, R17, R70, 0x2 ;  /* 0x0000004611167211 */ /* 0x000fe200078c10ff */
[----:B------:R-:W-:Y:S01]  /*f0a0*/  @P3 STG.E [R18.64], R30 ;  /* 0x0000001e12003986 */ /* 0x000fe2000c101906 */
[----:B------:R-:W-:-:S02]  /*f0b0*/  ISETP.LT.AND P4, PT, R16, c[0x0][0x17c], !P0 ;  /* 0x00005f0010007a0c */ /* 0x000fc40004781270 */
[----:B------:R-:W-:Y:S02]  /*f0c0*/  LEA.HI.X.SX32 R23, R17, R2, 0x2, P6 ;  /* 0x0000000211177211 */ /* 0x000fe400030f16ff */
        /* <DEDUP_REMOVED lines=44> */
[C---:B--2---:R-:W-:Y:S01]  /*f390*/  IMAD R17, R68.reuse, 0x2, R7 ;  /* 0x0000000244117824 */ /* 0x044fe200078e0207 */
[C---:B------:R-:W-:Y:S01]  /*f3a0*/  LEA R12, P6, R7.reuse, R70, 0x2 ;  /* 0x00000046070c7211 */ /* 0x040fe200078c10ff */
[----:B------:R1:W-:Y:S03]  /*f3b0*/  @P4 STG.E [R14.64], R63 ;  /* 0x0000003f0e004986 */ /* 0x0003e6000c101906 */
[----:B------:R-:W-:Y:S01]  /*f3c0*/  LEA.HI.X.SX32 R13, R7, R2, 0x2, P6 ;  /* 0x00000002070d7211 */ /* 0x000fe200030f16ff */
[----:B------:R2:W-:Y:S01]  /*f3d0*/  @P3 STG.E [R8.64], R39 ;  /* 0x0000002708003986 */ /* 0x0005e2000c101906 */
[----:B------:R-:W-:Y:S01]  /*f3e0*/  ISETP.LT.AND P3, PT, R5, c[0x0][0x17c], !P0 ;  /* 0x00005f0005007a0c */ /* 0x000fe20004761270 */
[C---:B------:R-:W-:Y:S01]  /*f3f0*/  IMAD R5, R68.reuse, 0x2, R17 ;  /* 0x0000000244057824 */ /* 0x040fe200078e0211 */
[----:B------:R-:W-:Y:S01]  /*f400*/  LEA R16, P6, R17, R70, 0x2 ;  /* 0x0000004611107211 */ /* 0x000fe200078c10ff */
[----:B------:R-:W-:Y:S01]  /*f410*/  @P1 STG.E [R12.64], R59 ;  /* 0x0000003b0c001986 */ /* 0x000fe2000c101906 */
[----:B------:R-:W-:Y:S01]  /*f420*/  ISETP.LT.AND P1, PT, R3, c[0x0][0x17c], !P0 ;  /* 0x00005f0003007a0c */ /* 0x000fe20004721270 */
[C---:B------:R-:W-:Y:S01]  /*f430*/  IMAD R3, R68.reuse, 0x2, R5 ;  /* 0x0000000244037824 */ /* 0x040fe200078e0205 */
[----:B------:R-:W-:Y:S01]  /*f440*/  LEA.HI.X.SX32 R17, R17, R2, 0x2, P6 ;  /* 0x0000000211117211 */ /* 0x000fe200030f16ff */
[----:B------:R-:W-:Y:S01]  /*f450*/  LDS.128 R8, [R106] ;  /* 0x000000006a087984 */ /* 0x000fe20000000c00 */
[----:B------:R-:W-:Y:S01]  /*f460*/  LEA R18, P6, R5, R70, 0x2 ;  /* 0x0000004605127211 */ /* 0x000fe200078c10ff */
[----:B-1----:R-:W-:-:S03]  /*f470*/  IMAD R15, R68, 0x2, R3 ;  /* 0x00000002440f7824 */ /* 0x002fc600078e0203 */
[----:B------:R-:W-:Y:S02]  /*f480*/  LEA.HI.X.SX32 R19, R5, R2, 0x2, P6 ;  /* 0x0000000205137211 */ /* 0x000fe400030f16ff */
[----:B------:R-:W-:-:S04]  /*f490*/  LEA R20, P6, R3, R70, 0x2 ;  /* 0x0000004603147211 */ /* 0x000fc800078c10ff */
[----:B------:R-:W-:Y:S01]  /*f4a0*/  LEA.HI.X.SX32 R21, R3, R2, 0x2, P6 ;  /* 0x0000000203157211 */ /* 0x000fe200030f16ff */
[----:B------:R-:W-:Y:S01]  /*f4b0*/  IMAD R3, R68, 0x2, R15 ;  /* 0x0000000244037824 */ /* 0x000fe200078e020f */
[C---:B------:R-:W-:Y:S01]  /*f4c0*/  LEA R24, P6, R15.reuse, R70, 0x2 ;  /* 0x000000460f187211 */ /* 0x040fe200078c10ff */
[----:B------:R-:W-:Y:S01]  /*f4d0*/  @P5 STG.E [R16.64], R55 ;  /* 0x0000003710005986 */ /* 0x000fe2000c101906 */
[----:B------:R-:W-:Y:S01]  /*f4e0*/  ISETP.LT.AND P4, PT, R6, c[0x0][0x17c], !P0 ;  /* 0x00005f0006007a0c */ /* 0x000fe20004781270 */
[----:B------:R-:W-:Y:S01]  /*f4f0*/  IMAD R23, R68, 0x2, R3 ;  /* 0x0000000244177824 */ /* 0x000fe200078e0203 */
[----:B------:R-:W-:Y:S02]  /*f500*/  LEA.HI.X.SX32 R25, R15, R2, 0x2, P6 ;  /* 0x000000020f197211 */ /* 0x000fe400030f16ff */
[C---:B------:R-:W-:Y:S02]  /*f510*/  LEA R26, P6, R3.reuse, R70, 0x2 ;  /* 0x00000046031a7211 */ /* 0x040fe400078c10ff */
[----:B------:R-:W-:Y:S01]  /*f520*/  ISETP.LT.AND P5, PT, R4, c[0x0][0x17c], !P0 ;  /* 0x00005f0004007a0c */ /* 0x000fe200047a1270 */
[----:B------:R-:W-:Y:S01]  /*f530*/  @P2 STG.E [R18.64], R51 ;  /* 0x0000003312002986 */ /* 0x000fe2000c101906 */
[----:B------:R-:W-:Y:S01]  /*f540*/  LEA.HI.X.SX32 R27, R3, R2, 0x2, P6 ;  /* 0x00000002031b7211 */ /* 0x000fe200030f16ff */
[----:B------:R-:W-:-:S02]  /*f550*/  IMAD R3, R68, 0x2, R23 ;  /* 0x0000000244037824 */ /* 0x000fc400078e0217 */
[----:B------:R-:W1:Y:S01]  /*f560*/  LDS.128 R4, [R107] ;  /* 0x000000006b047984 */ /* 0x000e620000000c00 */
[C---:B------:R-:W-:Y:S01]  /*f570*/  LEA R32, P6, R23.reuse, R70, 0x2 ;  /* 0x0000004617207211 */ /* 0x040fe200078c10ff */
[C---:B--2---:R-:W-:Y:S02]  /*f580*/  IMAD R39, R68.reuse, 0x2, R3 ;  /* 0x0000000244277824 */ /* 0x044fe400078e0203 */
[----:B------:R-:W2:Y:S01]  /*f590*/  LDS.128 R12, [R105] ;  /* 0x00000000690c7984 */ /* 0x000ea20000000c00 */
[----:B------:R-:W-:Y:S02]  /*f5a0*/  LEA.HI.X.SX32 R33, R23, R2, 0x2, P6 ;  /* 0x0000000217217211 */ /* 0x000fe400030f16ff */
[C---:B------:R-:W-:Y:S01]  /*f5b0*/  LEA R36, P6, R3.reuse, R70, 0x2 ;  /* 0x0000004603247211 */ /* 0x040fe200078c10ff */
[----:B------:R3:W-:Y:S03]  /*f5c0*/  @P4 STG.E [R20.64], R47 ;  /* 0x0000002f14004986 */ /* 0x0007e6000c101906 */
[----:B------:R-:W-:Y:S01]  /*f5d0*/  LEA.HI.X.SX32 R37, R3, R2, 0x2, P6 ;  /* 0x0000000203257211 */ /* 0x000fe200030f16ff */
[----:B----4-:R-:W4:Y:S01]  /*f5e0*/  LDS.128 R16, [R203] ;  /* 0x00000000cb107984 */ /* 0x010f220000000c00 */
[----:B------:R-:W-:Y:S01]  /*f5f0*/  LEA R38, P6, R39, R70, 0x2 ;  /* 0x0000004627267211 */ /* 0x000fe200078c10ff */
[----:B------:R-:W-:-:S02]  /*f600*/  IMAD R3, R68, 0x2, R39 ;  /* 0x0000000244037824 */ /* 0x000fc400078e0227 */
[----:B------:R-:W-:Y:S01]  /*f610*/  @P3 STG.E [R24.64], R43 ;  /* 0x0000002b18003986 */ /* 0x000fe2000c101906 */
[----:B------:R-:W-:-:S03]  /*f620*/  LEA.HI.X.SX32 R39, R39, R2, 0x2, P6 ;  /* 0x0000000227277211 */ /* 0x000fc600030f16ff */
[----:B------:R-:W-:Y:S04]  /*f630*/  @P1 STG.E [R26.64], R31 ;  /* 0x0000001f1a001986 */ /* 0x000fe8000c101906 */
[----:B------:R-:W2:Y:S01]  /*f640*/  LDS.128 R20, [R107+0x800] ;  /* 0x000800006b147984 */ /* 0x000ea20000000c00 */
[----:B------:R-:W-:-:S03]  /*f650*/  LEA R44, P6, R3, R70, 0x2 ;  /* 0x00000046032c7211 */ /* 0x000fc600078c10ff */
[----:B------:R-:W2:Y:S01]  /*f660*/  LDS.128 R28, [R106+0x800] ;  /* 0x000800006a1c7984 */ /* 0x000ea20000000c00 */
[----:B------:R-:W-:-:S03]  /*f670*/  IMAD R41, R68, 0x2, R3 ;  /* 0x0000000244297824 */ /* 0x000fc600078e0203 */
[----:B------:R-:W2:Y:S01]  /*f680*/  LDS.128 R24, [R105+0x800] ;  /* 0x0008000069187984 */ /* 0x000ea20000000c00 */
[----:B------:R-:W-:Y:S01]  /*f690*/  LEA.HI.X.SX32 R45, R3, R2, 0x2, P6 ;  /* 0x00000002032d7211 */ /* 0x000fe200030f16ff */
[C---:B------:R-:W-:Y:S01]  /*f6a0*/  IMAD R3, R68.reuse, 0x2, R41 ;  /* 0x0000000244037824 */ /* 0x040fe200078e0229 */
[----:B------:R-:W-:Y:S02]  /*f6b0*/  LEA R48, P6, R41, R70, 0x2 ;  /* 0x0000004629307211 */ /* 0x000fe400078c10ff */
[----:B------:R-:W-:Y:S01]  /*f6c0*/  ISETP.LT.AND P2, PT, R201, c[0x0][0x17c], !P0 ;  /* 0x00005f00c9007a0c */ /* 0x000fe20004741270 */
[----:B---3--:R-:W-:Y:S01]  /*f6d0*/  IMAD R47, R68, 0x2, R3 ;  /* 0x00000002442f7824 */ /* 0x008fe200078e0203 */
[----:B------:R-:W-:Y:S02]  /*f6e0*/  LEA.HI.X.SX32 R49, R41, R2, 0x2, P6 ;  /* 0x0000000229317211 */ /* 0x000fe400030f16ff */
[C---:B------:R-:W-:Y:S02]  /*f6f0*/  LEA R52, P6, R3.reuse, R70, 0x2 ;  /* 0x0000004603347211 */ /* 0x040fe400078c10ff */
[----:B------:R-:W-:Y:S01]  /*f700*/  ISETP.LT.AND P4, PT, R202, c[0x0][0x17c], !P0 ;  /* 0x00005f00ca007a0c */ /* 0x000fe20004781270 */
[----:B------:R-:W-:Y:S01]  /*f710*/  @P5 STG.E [R32.64], R35 ;  /* 0x0000002320005986 */ /* 0x000fe2000c101906 */
[----:B------:R-:W-:Y:S01]  /*f720*/  LEA.HI.X.SX32 R53, R3, R2, 0x2, P6 ;  /* 0x0000000203357211 */ /* 0x000fe200030f16ff */
[----:B------:R-:W-:Y:S01]  /*f730*/  IMAD R3, R68, 0x2, R47 ;  /* 0x0000000244037824 */ /* 0x000fe200078e022f */
[C---:B------:R-:W-:Y:S01]  /*f740*/  LEA R60, P6, R47.reuse, R70, 0x2 ;  /* 0x000000462f3c7211 */ /* 0x040fe200078c10ff */
[----:B------:R-:W-:Y:S01]  /*f750*/  LDS.128 R40, [R107+0x1000] ;  /* 0x001000006b287984 */ /* 0x000fe20000000c00 */
[----:B------:R-:W-:Y:S01]  /*f760*/  ISETP.LT.AND P3, PT, R204, c[0x0][0x17c], !P0 ;  /* 0x00005f00cc007a0c */ /* 0x000fe20004761270 */
[----:B------:R-:W-:Y:S01]  /*f770*/  IMAD R57, R68, 0x2, R3 ;  /* 0x0000000244397824 */ /* 0x000fe200078e0203 */
[----:B------:R-:W-:Y:S01]  /*f780*/  LEA.HI.X.SX32 R61, R47, R2, 0x2, P6 ;  /* 0x000000022f3d7211 */ /* 0x000fe200030f16ff */
[----:B------:R-:W3:Y:S01]  /*f790*/  LDS.128 R32, [R203+0x800] ;  /* 0x00080000cb207984 */ /* 0x000ee20000000c00 */
[----:B------:R-:W-:-:S02]  /*f7a0*/  LEA R62, P6, R3, R70, 0x2 ;  /* 0x00000046033e7211 */ /* 0x000fc400078c10ff */
[----:B------:R-:W-:Y:S01]  /*f7b0*/  ISETP.LT.AND P1, PT, R205, c[0x0][0x17c], !P0 ;  /* 0x00005f00cd007a0c */ /* 0x000fe20004721270 */
[----:B-1----:R-:W-:Y:S01]  /*f7c0*/  @P2 STG.E [R36.64], R4 ;  /* 0x0000000424002986 */ /* 0x002fe2000c101906 */
[----:B------:R-:W-:Y:S02]  /*f7d0*/  ISETP.LT.AND P5, PT, R206, c[0x0][0x17c], !P0 ;  /* 0x00005f00ce007a0c */ /* 0x000fe400047a1270 */
[----:B------:R-:W-:Y:S01]  /*f7e0*/  ISETP.LT.AND P2, PT, R207, c[0x0][0x17c], !P0 ;  /* 0x00005f00cf007a0c */ /* 0x000fe20004741270 */
[----:B------:R-:W-:Y:S01]  /*f7f0*/  @P4 STG.E [R38.64], R8 ;  /* 0x0000000826004986 */ /* 0x000fe2000c101906 */
[----:B------:R-:W-:Y:S01]  /*f800*/  LEA.HI.X.SX32 R63, R3, R2, 0x2, P6 ;  /* 0x00000002033f7211 */ /* 0x000fe200030f16ff */
[----:B------:R-:W-:Y:S01]  /*f810*/  IMAD R3, R68, 0x2, R57 ;  /* 0x0000000244037824 */ /* 0x000fe200078e0239 */
[----:B------:R-:W-:Y:S01]  /*f820*/  ISETP.LT.AND P4, PT, R208, c[0x0][0x17c], !P0 ;  /* 0x00005f00d0007a0c */ /* 0x000fe20004781270 */
[----:B------:R-:W1:Y:S01]  /*f830*/  LDS.128 R36, [R106+0x1000] ;  /* 0x001000006a247984 */ /* 0x000e620000000c00 */
[----:B------:R-:W-:Y:S01]  /*f840*/  LEA R72, P6, R57, R70, 0x2 ;  /* 0x0000004639487211 */ /* 0x000fe200078c10ff */
[----:B------:R-:W-:-:S03]  /*f850*/  IMAD R65, R68, 0x2, R3 ;  /* 0x0000000244417824 */ /* 0x000fc600078e0203 */
[----:B------:R-:W-:Y:S02]  /*f860*/  LEA.HI.X.SX32 R73, R57, R2, 0x2, P6 ;  /* 0x0000000239497211 */ /* 0x000fe400030f16ff */
[C---:B------:R-:W-:Y:S01]  /*f870*/  LEA R74, P6, R3.reuse, R70, 0x2 ;  /* 0x00000046034a7211 */ /* 0x040fe200078c10ff */
[----:B--2---:R-:W-:Y:S03]  /*f880*/  @P3 STG.E [R44.64], R12 ;  /* 0x0000000c2c003986 */ /* 0x004fe6000c101906 */
[----:B------:R-:W-:Y:S01]  /*f890*/  LEA.HI.X.SX32 R75, R3, R2, 0x2, P6 ;  /* 0x00000002034b7211 */ /* 0x000fe200030f16ff */
[----:B----4-:R-:W-:Y:S01]  /*f8a0*/  @P1 STG.E [R48.64], R16 ;  /* 0x0000001030001986 */ /* 0x010fe2000c101906 */
[----:B------:R-:W-:-:S03]  /*f8b0*/  LEA R76, P6, R65, R70, 0x2 ;  /* 0x00000046414c7211 */ /* 0x000fc600078c10ff */
[----:B------:R-:W-:Y:S01]  /*f8c0*/  @P5 STG.E [R52.64], R20 ;  /* 0x0000001434005986 */ /* 0x000fe2000c101906 */
[----:B------:R-:W-:Y:S01]  /*f8d0*/  IMAD R3, R68, 0x2, R65 ;  /* 0x0000000244037824 */ /* 0x000fe200078e0241 */
[----:B------:R-:W-:Y:S02]  /*f8e0*/  LEA.HI.X.SX32 R77, R65, R2, 0x2, P6 ;  /* 0x00000002414d7211 */ /* 0x000fe400030f16ff */
[----:B------:R-:W-:Y:S04]  /*f8f0*/  @P2 STG.E [R60.64], R28 ;  /* 0x0000001c3c002986 */ /* 0x000fe8000c101906 */
[----:B------:R2:W-:Y:S04]  /*f900*/  LDS.128 R52, [R107+0x1800] ;  /* 0x001800006b347984 */ /* 0x0005e80000000c00 */
[----:B------:R-:W-:Y:S04]  /*f910*/  @P4 STG.E [R62.64], R24 ;  /* 0x000000183e004986 */ /* 0x000fe8000c101906 */
[----:B------:R4:W-:Y:S04]  /*f920*/  LDS.128 R56, [R106+0x1800] ;  /* 0x001800006a387984 */ /* 0x0009e80000000c00 */
[----:B--2---:R-:W3:Y:S04]  /*f930*/  LDL.LU R107, [R1+0x8] ;  /* 0x00000800016b7983 */ /* 0x004ee80000300800 */
[----:B------:R-:W1:Y:S04]  /*f940*/  LDS.128 R44, [R105+0x1000] ;  /* 0x00100000692c7984 */ /* 0x000e680000000c00 */
[----:B------:R3:W-:Y:S04]  /*f950*/  LDS.128 R60, [R105+0x1800] ;  /* 0x00180000693c7984 */ /* 0x0007e80000000c00 */
[----:B----4-:R-:W4:Y:S04]  /*f960*/  LDL.LU R106, [R1+0xc] ;  /* 0x00000c00016a7983 */ /* 0x010f280000300800 */
[----:B------:R-:W1:Y:S04]  /*f970*/  LDS.128 R48, [R203+0x1000] ;  /* 0x00100000cb307984 */ /* 0x000e680000000c00 */
[----:B------:R3:W1:Y:S04]  /*f980*/  LDS.128 R64, [R203+0x1800] ;  /* 0x00180000cb407984 */ /* 0x0006680000000c00 */
[----:B---3--:R-:W3:Y:S04]  /*f990*/  LDL.LU R105, [R1+0x10] ;  /* 0x0000100001697983 */ /* 0x008ee80000300800 */
[----:B------:R-:W3:Y:S01]  /*f9a0*/  LDL.LU R203, [R1+0x14] ;  /* 0x0000140001cb7983 */ /* 0x000ee20000300800 */
[----:B------:R-:W-:-:S02]  /*f9b0*/  ISETP.LT.AND P3, PT, R209, c[0x0][0x17c], !P0 ;  /* 0x00005f00d1007a0c */ /* 0x000fc40004761270 */
[----:B------:R-:W-:Y:S02]  /*f9c0*/  ISETP.LT.AND P1, PT, R210, c[0x0][0x17c], !P0 ;  /* 0x00005f00d2007a0c */ /* 0x000fe40004721270 */
[----:B------:R-:W-:Y:S02]  /*f9d0*/  ISETP.LT.AND P5, PT, R211, c[0x0][0x17c], !P0 ;  /* 0x00005f00d3007a0c */ /* 0x000fe400047a1270 */
[----:B------:R-:W-:Y:S01]  /*f9e0*/  ISETP.LT.AND P2, PT, R212, c[0x0][0x17c], !P0 ;  /* 0x00005f00d4007a0c */ /* 0x000fe20004741270 */
[----:B------:R-:W-:-:S06]  /*f9f0*/  IMAD R69, R68, 0x2, R3 ;  /* 0x0000000244457824 */ /* 0x000fcc00078e0203 */
[----:B------:R1:W-:Y:S04]  /*fa00*/  @P3 STG.E [R72.64], R32 ;  /* 0x0000002048003986 */ /* 0x0003e8000c101906 */
[----:B------:R1:W-:Y:S01]  /*fa10*/  @P1 STG.E [R74.64], R40 ;  /* 0x000000284a001986 */ /* 0x0003e2000c101906 */
[----:B------:R-:W-:Y:S02]  /*fa20*/  LEA R78, P1, R3, R70, 0x2 ;  /* 0x00000046034e7211 */ /* 0x000fe400078210ff */
[----:B------:R-:W-:Y:S02]  /*fa30*/  ISETP.LT.AND P4, PT, R213, c[0x0][0x17c], !P0 ;  /* 0x00005f00d5007a0c */ /* 0x000fe40004781270 */
[----:B------:R-:W-:Y:S01]  /*fa40*/  LEA.HI.X.SX32 R79, R3, R2, 0x2, P1 ;  /* 0x00000002034f7211 */ /* 0x000fe200008f16ff */
[----:B------:R-:W-:Y:S01]  /*fa50*/  IMAD R3, R68, 0x2, R69 ;  /* 0x0000000244037824 */ /* 0x000fe200078e0245 */
[----:B------:R-:W-:-:S02]  /*fa60*/  ISETP.LT.AND P3, PT, R214, c[0x0][0x17c], !P0 ;  /* 0x00005f00d6007a0c */ /* 0x000fc40004761270 */
[C---:B-1----:R-:W-:Y:S01]  /*fa70*/  LEA R72, P6, R69.reuse, R70, 0x2 ;  /* 0x0000004645487211 */ /* 0x042fe200078c10ff */
[----:B------:R1:W-:Y:S03]  /*fa80*/  @P5 STG.E [R76.64], R36 ;  /* 0x000000244c005986 */ /* 0x0003e6000c101906 */
[----:B------:R-:W-:Y:S01]  /*fa90*/  LEA.HI.X.SX32 R73, R69, R2, 0x2, P6 ;  /* 0x0000000245497211 */ /* 0x000fe200030f16ff */
[----:B------:R1:W-:Y:S01]  /*faa0*/  @P2 STG.E [R78.64], R44 ;  /* 0x0000002c4e002986 */ /* 0x0003e2000c101906 */
[----:B------:R-:W-:Y:S01]  /*fab0*/  LEA R74, P2, R3, R70, 0x2 ;  /* 0x00000046034a7211 */ /* 0x000fe200078410ff */
[C---:B------:R-:W-:Y:S01]  /*fac0*/  IMAD R69, R68.reuse, 0x2, R3 ;  /* 0x0000000244457824 */ /* 0x040fe200078e0203 */
        /* <DEDUP_REMOVED lines=44> */
[C---:B------:R-:W-:Y:S01]  /*fd90*/  LEA R8, P6, R69.reuse, R70, 0x2 ;  /* 0x0000004645087211 */ /* 0x040fe200078c10ff */
[----:B------:R-:W-:Y:S03]  /*fda0*/  @P4 STG.E [R72.64], R17 ;  /* 0x0000001148004986 */ /* 0x000fe6000c101906 */
[----:B-1----:R-:W-:Y:S01]  /*fdb0*/  LEA.HI.X.SX32 R9, R69, R2, 0x2, P6 ;  /* 0x0000000245097211 */ /* 0x002fe200030f16ff */
[----:B------:R1:W-:Y:S01]  /*fdc0*/  @P1 STG.E [R4.64], R21 ;  /* 0x0000001504001986 */ /* 0x0003e2000c101906 */
[----:B------:R-:W-:Y:S01]  /*fdd0*/  LEA R12, P1, R3, R70, 0x2 ;  /* 0x00000046030c7211 */ /* 0x000fe200078210ff */
[C---:B------:R-:W-:Y:S01]  /*fde0*/  IMAD R69, R68.reuse, 0x2, R3 ;  /* 0x0000000244457824 */ /* 0x040fe200078e0203 */
[----:B------:R-:W-:Y:S02]  /*fdf0*/  ISETP.LT.AND P4, PT, R225, c[0x0][0x17c], !P0 ;  /* 0x00005f00e1007a0c */ /* 0x000fe40004781270 */
[----:B------:R-:W-:Y:S01]  /*fe00*/  LEA.HI.X.SX32 R13, R3, R2, 0x2, P1 ;  /* 0x00000002030d7211 */ /* 0x000fe200008f16ff */
[----:B------:R-:W-:Y:S01]  /*fe10*/  IMAD R3, R68, 0x2, R69 ;  /* 0x0000000244037824 */ /* 0x000fe200078e0245 */
[----:B------:R-:W-:Y:S01]  /*fe20*/  ISETP.LT.AND P3, PT, R226, c[0x0][0x17c], !P0 ;  /* 0x00005f00e2007a0c */ /* 0x000fe20004761270 */
[----:B------:R1:W-:Y:S01]  /*fe30*/  @P5 STG.E [R8.64], R29 ;  /* 0x0000001d08005986 */ /* 0x0003e2000c101906 */
[----:B------:R-:W-:-:S03]  /*fe40*/  LEA R16, P6, R69, R70, 0x2 ;  /* 0x0000004645107211 */ /* 0x000fc600078c10ff */
[----:B------:R1:W-:Y:S02]  /*fe50*/  @P2 STG.E [R12.64], R25 ;  /* 0x000000190c002986 */ /* 0x0003e4000c101906 */
[C---:B-1----:R-:W-:Y:S01]  /*fe60*/  IMAD R21, R68.reuse, 0x2, R3 ;  /* 0x0000000244157824 */ /* 0x042fe200078e0203 */
[----:B------:R-:W-:Y:S02]  /*fe70*/  LEA R4, P2, R3, R70, 0x2 ;  /* 0x0000004603047211 */ /* 0x000fe400078410ff */
[-C--:B------:R-:W-:Y:S02]  /*fe80*/  LEA.HI.X.SX32 R17, R69, R2.reuse, 0x2, P6 ;  /* 0x0000000245117211 */ /* 0x080fe400030f16ff */
[----:B------:R-:W-:Y:S01]  /*fe90*/  LEA.HI.X.SX32 R5, R3, R2, 0x2, P2 ;  /* 0x0000000203057211 */ /* 0x000fe200010f16ff */
[----:B------:R-:W-:Y:S01]  /*fea0*/  IMAD R3, R68, 0x2, R21 ;  /* 0x0000000244037824 */ /* 0x000fe200078e0215 */
[----:B------:R-:W-:Y:S02]  /*feb0*/  LEA R8, P6, R21, R70, 0x2 ;  /* 0x0000004615087211 */ /* 0x000fe400078c10ff */
[----:B------:R-:W-:-:S02]  /*fec0*/  ISETP.LT.AND P5, PT, R227, c[0x0][0x17c], !P0 ;  /* 0x00005f00e3007a0c */ /* 0x000fc400047a1270 */
[----:B------:R-:W-:Y:S01]  /*fed0*/  ISETP.LT.AND P1, PT, R228, c[0x0][0x17c], !P0 ;  /* 0x00005f00e4007a0c */ /* 0x000fe20004721270 */
[----:B------:R1:W-:Y:S01]  /*fee0*/  @P4 STG.E [R16.64], R33 ;  /* 0x0000002110004986 */ /* 0x0003e2000c101906 */
[----:B------:R-:W-:Y:S01]  /*fef0*/  LEA.HI.X.SX32 R9, R21, R2, 0x2, P6 ;  /* 0x0000000215097211 */ /* 0x000fe200030f16ff */
[C---:B------:R-:W-:Y:S02]  /*ff00*/  IMAD R21, R68.reuse, 0x2, R3 ;  /* 0x0000000244157824 */ /* 0x040fe400078e0203 */
[----:B------:R1:W-:Y:S01]  /*ff10*/  @P3 STG.E [R4.64], R41 ;  /* 0x0000002904003986 */ /* 0x0003e2000c101906 */
[----:B------:R-:W-:Y:S02]  /*ff20*/  LEA R12, P3, R3, R70, 0x2 ;  /* 0x00000046030c7211 */ /* 0x000fe400078610ff */
[----:B------:R-:W-:Y:S02]  /*ff30*/  ISETP.LT.AND P4, PT, R229, c[0x0][0x17c], !P0 ;  /* 0x00005f00e5007a0c */ /* 0x000fe40004781270 */
[----:B------:R-:W-:Y:S01]  /*ff40*/  LEA.HI.X.SX32 R13, R3, R2, 0x2, P3 ;  /* 0x00000002030d7211 */ /* 0x000fe200018f16ff */
[----:B------:R-:W-:Y:S01]  /*ff50*/  IMAD R3, R68, 0x2, R21 ;  /* 0x0000000244037824 */ /* 0x000fe200078e0215 */
[----:B-1----:R-:W-:-:S02]  /*ff60*/  LEA R16, P6, R21, R70, 0x2 ;  /* 0x0000004615107211 */ /* 0x002fc400078c10ff */
        /* <DEDUP_REMOVED lines=95> */
[----:B----4-:R-:W-:Y:S02]  /*10560*/  LEA R12, P1, R3, R70, 0x2 ;  /* 0x00000046030c7211 */ /* 0x010fe400078210ff */
        /* <DEDUP_REMOVED lines=9> */
[----:B---3--:R-:W-:Y:S02]  /*10600*/  LEA R4, P2, R3, R70, 0x2 ;  /* 0x0000004603047211 */ /* 0x008fe400078410ff */
[----:B------:R-:W-:Y:S01]  /*10610*/  ISETP.LT.AND P5, PT, R251, c[0x0][0x17c], !P0 ;  /* 0x00005f00fb007a0c */ /* 0x000fe200047a1270 */
[----:B------:R3:W-:Y:S01]  /*10620*/  @P4 STG.E [R16.64], R66 ;  /* 0x0000004210004986 */ /* 0x0007e2000c101906 */
[----:B------:R-:W-:Y:S01]  /*10630*/  LEA.HI.X.SX32 R5, R3, R2, 0x2, P2 ;  /* 0x0000000203057211 */ /* 0x000fe200010f16ff */
[----:B------:R-:W-:Y:S01]  /*10640*/  IMAD R3, R68, 0x2, R21 ;  /* 0x0000000244037824 */ /* 0x000fe200078e0215 */
[----:B------:R-:W-:-:S02]  /*10650*/  ISETP.LT.AND P4, PT, R158, c[0x0][0x17c], !P0 ;  /* 0x00005f009e007a0c */ /* 0x000fc40004781270 */
[C---:B-1----:R-:W-:Y:S01]  /*10660*/  LEA R8, P6, R21.reuse, R70, 0x2 ;  /* 0x0000004615087211 */ /* 0x042fe200078c10ff */
[----:B------:R-:W2:Y:S01]  /*10670*/  LDL.LU R158, [R1+0x18] ;  /* 0x00001800019e7983 */ /* 0x000ea20000300800 */
[----:B------:R-:W-:Y:S02]  /*10680*/  ISETP.LT.AND P1, PT, R252, c[0x0][0x17c], !P0 ;  /* 0x00005f00fc007a0c */ /* 0x000fe40004721270 */
[----:B------:R-:W-:Y:S01]  /*10690*/  LEA.HI.X.SX32 R9, R21, R2, 0x2, P6 ;  /* 0x0000000215097211 */ /* 0x000fe200030f16ff */
[----:B------:R1:W-:Y:S01]  /*106a0*/  @P3 STG.E [R4.64], R7 ;  /* 0x0000000704003986 */ /* 0x0003e2000c101906 */
[----:B------:R-:W-:Y:S01]  /*106b0*/  IMAD R21, R68, 0x2, R3 ;  /* 0x0000000244157824 */ /* 0x000fe200078e0203 */
[----:B----4-:R-:W-:-:S04]  /*106c0*/  LEA R12, P3, R3, R70, 0x2 ;  /* 0x00000046030c7211 */ /* 0x010fc800078610ff */
[----:B------:R-:W-:Y:S01]  /*106d0*/  LEA.HI.X.SX32 R13, R3, R2, 0x2, P3 ;  /* 0x00000002030d7211 */ /* 0x000fe200018f16ff */
[----:B------:R-:W-:Y:S01]  /*106e0*/  IMAD R3, R68, 0x2, R21 ;  /* 0x0000000244037824 */ /* 0x000fe200078e0215 */
[C---:B---3--:R-:W-:Y:S01]  /*106f0*/  LEA R16, P6, R21.reuse, R70, 0x2 ;  /* 0x0000004615107211 */ /* 0x048fe200078c10ff */
[----:B------:R3:W-:Y:S03]  /*10700*/  @P5 STG.E [R8.64], R11 ;  /* 0x0000000b08005986 */ /* 0x0007e6000c101906 */
[----:B------:R-:W-:Y:S01]  /*10710*/  LEA.HI.X.SX32 R17, R21, R2, 0x2, P6 ;  /* 0x0000000215117211 */ /* 0x000fe200030f16ff */
[----:B------:R4:W-:Y:S01]  /*10720*/  @P1 STG.E [R12.64], R15 ;  /* 0x0000000f0c001986 */ /* 0x0009e2000c101906 */
[----:B-1----:R-:W-:Y:S02]  /*10730*/  LEA R4, P1, R3, R70, 0x2 ;  /* 0x0000004603047211 */ /* 0x002fe400078210ff */
[----:B------:R-:W-:Y:S01]  /*10740*/  ISETP.LT.AND P2, PT, R159, c[0x0][0x17c], !P0 ;  /* 0x00005f009f007a0c */ /* 0x000fe20004741270 */
[----:B------:R-:W-:Y:S01]  /*10750*/  @P4 STG.E [R16.64], R19 ;  /* 0x0000001310004986 */ /* 0x000fe2000c101906 */
[----:B------:R-:W-:-:S02]  /*10760*/  ISETP.LT.AND P5, PT, R107, c[0x0][0x17c], !P0 ;  /* 0x00005f006b007a0c */ /* 0x000fc400047a1270 */
[----:B------:R-:W-:Y:S01]  /*10770*/  ISETP.LT.AND P3, PT, R106, c[0x0][0x17c], !P0 ;  /* 0x00005f006a007a0c */ /* 0x000fe20004761270 */
[----:B------:R-:W2:Y:S01]  /*10780*/  LDL.LU R159, [R1+0x1c] ;  /* 0x00001c00019f7983 */ /* 0x000ea20000300800 */
[----:B------:R-:W-:Y:S02]  /*10790*/  LEA.HI.X.SX32 R5, R3, R2, 0x2, P1 ;  /* 0x0000000203057211 */ /* 0x000fe400008f16ff */
[----:B------:R-:W-:Y:S01]  /*107a0*/  ISETP.LT.AND P4, PT, R105, c[0x0][0x17c], !P0 ;  /* 0x00005f0069007a0c */ /* 0x000fe20004781270 */
[----:B------:R-:W2:Y:S01]  /*107b0*/  LDL.LU R107, [R1+0x20] ;  /* 0x00002000016b7983 */ /* 0x000ea20000300800 */
[----:B------:R-:W-:-:S03]  /*107c0*/  ISETP.LT.AND P1, PT, R203, c[0x0][0x17c], !P0 ;  /* 0x00005f00cb007a0c */ /* 0x000fc60004721270 */
[----:B------:R-:W2:Y:S04]  /*107d0*/  LDL.LU R106, [R1+0x24] ;  /* 0x00002400016a7983 */ /* 0x000ea80000300800 */
[----:B------:R-:W2:Y:S04]  /*107e0*/  LDL.LU R105, [R1+0x28] ;  /* 0x0000280001697983 */ /* 0x000ea80000300800 */
[----:B------:R-:W2:Y:S01]  /*107f0*/  LDL.LU R203, [R1+0x2c] ;  /* 0x00002c0001cb7983 */ /* 0x000ea20000300800 */
[----:B------:R-:W-:-:S04]  /*10800*/  IMAD R7, R68, 0x2, R3 ;  /* 0x0000000244077824 */ /* 0x000fc800078e0203 */
[C---:B------:R-:W-:Y:S01]  /*10810*/  IMAD R3, R68.reuse, 0x2, R7 ;  /* 0x0000000244037824 */ /* 0x040fe200078e0207 */
[----:B------:R1:W-:Y:S01]  /*10820*/  @P2 STG.E [R4.64], R23 ;  /* 0x0000001704002986 */ /* 0x0003e2000c101906 */
[-C--:B------:R-:W-:Y:S02]  /*10830*/  LEA R6, P6, R7, R70.reuse, 0x2 ;  /* 0x0000004607067211 */ /* 0x080fe400078c10ff */
[C---:B---3--:R-:W-:Y:S01]  /*10840*/  IMAD R11, R68.reuse, 0x2, R3 ;  /* 0x00000002440b7824 */ /* 0x048fe200078e0203 */
[----:B------:R-:W-:Y:S02]  /*10850*/  LEA R8, P2, R3, R70, 0x2 ;  /* 0x0000004603087211 */ /* 0x000fe400078410ff */
[-C--:B------:R-:W-:Y:S02]  /*10860*/  LEA.HI.X.SX32 R7, R7, R2.reuse, 0x2, P6 ;  /* 0x0000000207077211 */ /* 0x080fe400030f16ff */
[----:B------:R-:W-:Y:S01]  /*10870*/  LEA.HI.X.SX32 R9, R3, R2, 0x2, P2 ;  /* 0x0000000203097211 */ /* 0x000fe200010f16ff */
[----:B------:R-:W-:-:S02]  /*10880*/  IMAD R3, R68, 0x2, R11 ;  /* 0x0000000244037824 */ /* 0x000fc400078e020b */
[----:B------:R3:W-:Y:S02]  /*10890*/  @P5 STG.E [R6.64], R31 ;  /* 0x0000001f06005986 */ /* 0x0007e4000c101906 */
[C---:B----4-:R-:W-:Y:S02]  /*108a0*/  IMAD R13, R68.reuse, 0x2, R3 ;  /* 0x00000002440d7824 */ /* 0x050fe400078e0203 */
[----:B------:R4:W-:Y:S01]  /*108b0*/  @P3 STG.E [R8.64], R27 ;  /* 0x0000001b08003986 */ /* 0x0009e2000c101906 */
[-C--:B-1----:R-:W-:Y:S01]  /*108c0*/  LEA R4, P3, R3, R70.reuse, 0x2 ;  /* 0x0000004603047211 */ /* 0x082fe200078610ff */
[C---:B------:R-:W-:Y:S01]  /*108d0*/  IMAD R15, R68.reuse, 0x2, R13 ;  /* 0x00000002440f7824 */ /* 0x040fe200078e020d */
[----:B------:R-:W-:Y:S02]  /*108e0*/  LEA R10, P6, R11, R70, 0x2 ;  /* 0x000000460b0a7211 */ /* 0x000fe400078c10ff */
[-C--:B------:R-:W-:Y:S01]  /*108f0*/  LEA.HI.X.SX32 R5, R3, R2.reuse, 0x2, P3 ;  /* 0x0000000203057211 */ /* 0x080fe200018f16ff */
[----:B------:R-:W-:Y:S01]  /*10900*/  IMAD R3, R68, 0x2, R15 ;  /* 0x0000000244037824 */ /* 0x000fe200078e020f */
[----:B------:R-:W-:-:S03]  /*10910*/  LEA.HI.X.SX32 R11, R11, R2, 0x2, P6 ;  /* 0x000000020b0b7211 */ /* 0x000fc600030f16ff */
[C---:B------:R-:W-:Y:S01]  /*10920*/  IMAD R17, R68.reuse, 0x2, R3 ;  /* 0x0000000244117824 */ /* 0x040fe200078e0203 */
[C---:B---3--:R-:W-:Y:S01]  /*10930*/  LEA R6, P6, R13.reuse, R70, 0x2 ;  /* 0x000000460d067211 */ /* 0x048fe200078c10ff */
[----:B------:R-:W-:Y:S02]  /*10940*/  @P4 STG.E [R10.64], R35 ;  /* 0x000000230a004986 */ /* 0x000fe4000c101906 */
[C---:B------:R-:W-:Y:S01]  /*10950*/  IMAD R19, R68.reuse, 0x2, R17 ;  /* 0x0000000244137824 */ /* 0x040fe200078e0211 */
[----:B------:R-:W-:Y:S01]  /*10960*/  LEA.HI.X.SX32 R7, R13, R2, 0x2, P6 ;  /* 0x000000020d077211 */ /* 0x000fe200030f16ff */
[----:B------:R1:W-:Y:S01]  /*10970*/  @P1 STG.E [R4.64], R43 ;  /* 0x0000002b04001986 */ /* 0x0003e2000c101906 */
[-C--:B----4-:R-:W-:Y:S01]  /*10980*/  LEA R8, P1, R15, R70.reuse, 0x2 ;  /* 0x000000460f087211 */ /* 0x090fe200078210ff */
[C---:B------:R-:W-:Y:S01]  /*10990*/  IMAD R21, R68.reuse, 0x2, R19 ;  /* 0x0000000244157824 */ /* 0x040fe200078e0213 */
[----:B------:R-:W-:Y:S02]  /*109a0*/  LEA R12, P6, R17, R70, 0x2 ;  /* 0x00000046110c7211 */ /* 0x000fe400078c10ff */
[----:B------:R-:W-:Y:S01]  /*109b0*/  LEA.HI.X.SX32 R9, R15, R2, 0x2, P1 ;  /* 0x000000020f097211 */ /* 0x000fe200008f16ff */
[----:B------:R-:W-:Y:S01]  /*109c0*/  IMAD R23, R68, 0x2, R21 ;  /* 0x0000000244177824 */ /* 0x000fe200078e0215 */
[----:B------:R-:W-:-:S02]  /*109d0*/  LEA R14, P1, R19, R70, 0x2 ;  /* 0x00000046130e7211 */ /* 0x000fc400078210ff */
[-C--:B------:R-:W-:Y:S02]  /*109e0*/  LEA.HI.X.SX32 R13, R17, R2.reuse, 0x2, P6 ;  /* 0x00000002110d7211 */ /* 0x080fe400030f16ff */
[----:B------:R-:W-:Y:S02]  /*109f0*/  LEA.HI.X.SX32 R15, R19, R2, 0x2, P1 ;  /* 0x00000002130f7211 */ /* 0x000fe400008f16ff */
[----:B-1----:R-:W-:-:S04]  /*10a00*/  LEA R4, P6, R23, R70, 0x2 ;  /* 0x0000004617047211 */ /* 0x002fc800078c10ff */
[----:B------:R-:W-:Y:S02]  /*10a10*/  LEA.HI.X.SX32 R5, R23, R2, 0x2, P6 ;  /* 0x0000000217057211 */ /* 0x000fe400030f16ff */
[----:B--2---:R-:W-:-:S13]  /*10a20*/  ISETP.LT.AND P2, PT, R158, c[0x0][0x17c], !P0 ;  /* 0x00005f009e007a0c */ /* 0x004fda0004741270 */
[----:B------:R1:W-:Y:S01]  /*10a30*/  @P2 STG.E [R6.64], R39 ;  /* 0x0000002706002986 */ /* 0x0003e2000c101906 */
[----:B------:R-:W-:-:S04]  /*10a40*/  LEA R10, P2, R3, R70, 0x2 ;  /* 0x00000046030a7211 */ /* 0x000fc800078410ff */
[----:B------:R-:W-:Y:S02]  /*10a50*/  LEA.HI.X.SX32 R11, R3, R2, 0x2, P2 ;  /* 0x00000002030b7211 */ /* 0x000fe400010f16ff */
[----:B------:R-:W-:Y:S02]  /*10a60*/  ISETP.LT.AND P5, PT, R159, c[0x0][0x17c], !P0 ;  /* 0x00005f009f007a0c */ /* 0x000fe400047a1270 */
[----:B------:R-:W-:Y:S02]  /*10a70*/  ISETP.LT.AND P4, PT, R107, c[0x0][0x17c], !P0 ;  /* 0x00005f006b007a0c */ /* 0x000fe40004781270 */
[----:B------:R-:W-:Y:S02]  /*10a80*/  ISETP.LT.AND P3, PT, R106, c[0x0][0x17c], !P0 ;  /* 0x00005f006a007a0c */ /* 0x000fe40004761270 */
[----:B------:R-:W-:Y:S02]  /*10a90*/  ISETP.LT.AND P2, PT, R105, c[0x0][0x17c], !P0 ;  /* 0x00005f0069007a0c */ /* 0x000fe40004741270 */
[----:B------:R-:W-:-:S02]  /*10aa0*/  ISETP.LT.AND P1, PT, R203, c[0x0][0x17c], !P0 ;  /* 0x00005f00cb007a0c */ /* 0x000fc40004721270 */
[----:B------:R-:W-:Y:S02]  /*10ab0*/  ISETP.LT.AND P0, PT, R200, c[0x0][0x17c], !P0 ;  /* 0x00005f00c8007a0c */ /* 0x000fe40004701270 */
[C---:B------:R-:W-:Y:S01]  /*10ac0*/  LEA R70, P6, R21.reuse, R70, 0x2 ;  /* 0x0000004615467211 */ /* 0x040fe200078c10ff */
[----:B------:R1:W-:Y:S03]  /*10ad0*/  @P5 STG.E [R8.64], R47 ;  /* 0x0000002f08005986 */ /* 0x0003e6000c101906 */
[----:B------:R-:W-:Y:S01]  /*10ae0*/  LEA.HI.X.SX32 R71, R21, R2, 0x2, P6 ;  /* 0x0000000215477211 */ /* 0x000fe200030f16ff */
[----:B------:R1:W-:Y:S04]  /*10af0*/  @P4 STG.E [R10.64], R51 ;  /* 0x000000330a004986 */ /* 0x0003e8000c101906 */
[----:B------:R1:W-:Y:S04]  /*10b00*/  @P3 STG.E [R12.64], R55 ;  /* 0x000000370c003986 */ /* 0x0003e8000c101906 */
[----:B------:R1:W-:Y:S04]  /*10b10*/  @P2 STG.E [R14.64], R59 ;  /* 0x0000003b0e002986 */ /* 0x0003e8000c101906 */
[----:B------:R1:W-:Y:S01]  /*10b20*/  @P1 STG.E [R70.64], R63 ;  /* 0x0000003f46001986 */ /* 0x0003e2000c101906 */
[----:B------:R-:W-:Y:S05]  /*10b30*/  @!P0 EXIT ;  /* 0x000000000000894d */ /* 0x000fea0003800000 */
[----:B------:R-:W-:Y:S01]  /*10b40*/  STG.E [R4.64], R67 ;  /* 0x0000004304007986 */ /* 0x000fe2000c101906 */
[----:B------:R-:W-:Y:S05]  /*10b50*/  EXIT ;  /* 0x000000000000794d */ /* 0x000fea0003800000 */
.L_x_2:
[----:B------:R-:W-:-:S00]  /*10b60*/  BRA `(.L_x_2) ;  /* 0xfffffff000007947 */ /* 0x000fc0000383ffff */
[----:B------:R-:W-:-:S00]  /*10b70*/  NOP ;  /* 0x0000000000007918 */ /* 0x000fc00000000000 */
        /* <DEDUP_REMOVED lines=8> */
.L_x_3:


//--------------------- .nv.shared.matmul_kernel  --------------------------
	.section	.nv.shared.matmul_kernel,"aw",@nobits
	.sectionflags	@""
	.align	16
